//
// Generated by NVIDIA NVVM Compiler
//
// Compiler Build ID: CL-36424714
// Cuda compilation tools, release 13.0, V13.0.88
// Based on NVVM 20.0.0
//

.version 9.0
.target sm_100
.address_size 64

	// .globl	_Z7reduce0IiEvPT_S1_j
.extern .shared .align 16 .b8 __smem_d[];
.extern .shared .align 16 .b8 __smem[];

.visible .entry _Z7reduce0IiEvPT_S1_j(
	.param .u64 .ptr .align 1 _Z7reduce0IiEvPT_S1_j_param_0,
	.param .u64 .ptr .align 1 _Z7reduce0IiEvPT_S1_j_param_1,
	.param .u32 _Z7reduce0IiEvPT_S1_j_param_2
)
{
	.reg .pred 	%p<6>;
	.reg .b32 	%r<25>;
	.reg .b64 	%rd<9>;

	ld.param.u64 	%rd1, [_Z7reduce0IiEvPT_S1_j_param_0];
	ld.param.u64 	%rd2, [_Z7reduce0IiEvPT_S1_j_param_1];
	ld.param.u32 	%r11, [_Z7reduce0IiEvPT_S1_j_param_2];
	mov.u32 	%r1, %tid.x;
	mov.u32 	%r2, %ctaid.x;
	mov.u32 	%r3, %ntid.x;
	mad.lo.s32 	%r4, %r2, %r3, %r1;
	setp.ge.u32 	%p1, %r4, %r11;
	mov.b32 	%r23, 0;
	@%p1 bra 	$L__BB0_2;
	cvta.to.global.u64 	%rd3, %rd1;
	mul.wide.u32 	%rd4, %r4, 4;
	add.s64 	%rd5, %rd3, %rd4;
	ld.global.u32 	%r23, [%rd5];
$L__BB0_2:
	shl.b32 	%r12, %r1, 2;
	mov.u32 	%r13, __smem;
	add.s32 	%r7, %r13, %r12;
	st.shared.u32 	[%r7], %r23;
	barrier.sync 	0;
	setp.lt.u32 	%p2, %r3, 2;
	@%p2 bra 	$L__BB0_7;
	mov.b32 	%r24, 1;
$L__BB0_4:
	shl.b32 	%r9, %r24, 1;
	add.s32 	%r15, %r9, -1;
	and.b32  	%r16, %r15, %r1;
	setp.ne.s32 	%p3, %r16, 0;
	@%p3 bra 	$L__BB0_6;
	shl.b32 	%r17, %r24, 2;
	add.s32 	%r18, %r7, %r17;
	ld.shared.u32 	%r19, [%r18];
	ld.shared.u32 	%r20, [%r7];
	add.s32 	%r21, %r20, %r19;
	st.shared.u32 	[%r7], %r21;
$L__BB0_6:
	barrier.sync 	0;
	setp.lt.u32 	%p4, %r9, %r3;
	mov.u32 	%r24, %r9;
	@%p4 bra 	$L__BB0_4;
$L__BB0_7:
	setp.ne.s32 	%p5, %r1, 0;
	@%p5 bra 	$L__BB0_9;
	ld.shared.u32 	%r22, [__smem];
	cvta.to.global.u64 	%rd6, %rd2;
	mul.wide.u32 	%rd7, %r2, 4;
	add.s64 	%rd8, %rd6, %rd7;
	st.global.u32 	[%rd8], %r22;
$L__BB0_9:
	ret;

}
	// .globl	_Z7reduce1IiEvPT_S1_j
.visible .entry _Z7reduce1IiEvPT_S1_j(
	.param .u64 .ptr .align 1 _Z7reduce1IiEvPT_S1_j_param_0,
	.param .u64 .ptr .align 1 _Z7reduce1IiEvPT_S1_j_param_1,
	.param .u32 _Z7reduce1IiEvPT_S1_j_param_2
)
{
	.reg .pred 	%p<6>;
	.reg .b32 	%r<28>;
	.reg .b64 	%rd<9>;

	ld.param.u64 	%rd1, [_Z7reduce1IiEvPT_S1_j_param_0];
	ld.param.u64 	%rd2, [_Z7reduce1IiEvPT_S1_j_param_1];
	ld.param.u32 	%r11, [_Z7reduce1IiEvPT_S1_j_param_2];
	mov.u32 	%r1, %tid.x;
	mov.u32 	%r2, %ctaid.x;
	mov.u32 	%r3, %ntid.x;
	mad.lo.s32 	%r4, %r2, %r3, %r1;
	setp.ge.u32 	%p1, %r4, %r11;
	mov.b32 	%r26, 0;
	@%p1 bra 	$L__BB1_2;
	cvta.to.global.u64 	%rd3, %rd1;
	mul.wide.u32 	%rd4, %r4, 4;
	add.s64 	%rd5, %rd3, %rd4;
	ld.global.u32 	%r26, [%rd5];
$L__BB1_2:
	shl.b32 	%r12, %r1, 2;
	mov.u32 	%r13, __smem;
	add.s32 	%r14, %r13, %r12;
	st.shared.u32 	[%r14], %r26;
	barrier.sync 	0;
	setp.lt.u32 	%p2, %r3, 2;
	@%p2 bra 	$L__BB1_7;
	mov.b32 	%r27, 1;
$L__BB1_4:
	shl.b32 	%r8, %r27, 1;
	mul.lo.s32 	%r9, %r8, %r1;
	setp.ge.u32 	%p3, %r9, %r3;
	@%p3 bra 	$L__BB1_6;
	add.s32 	%r16, %r9, %r27;
	shl.b32 	%r17, %r16, 2;
	add.s32 	%r19, %r13, %r17;
	ld.shared.u32 	%r20, [%r19];
	shl.b32 	%r21, %r9, 2;
	add.s32 	%r22, %r13, %r21;
	ld.shared.u32 	%r23, [%r22];
	add.s32 	%r24, %r23, %r20;
	st.shared.u32 	[%r22], %r24;
$L__BB1_6:
	barrier.sync 	0;
	setp.lt.u32 	%p4, %r8, %r3;
	mov.u32 	%r27, %r8;
	@%p4 bra 	$L__BB1_4;
$L__BB1_7:
	setp.ne.s32 	%p5, %r1, 0;
	@%p5 bra 	$L__BB1_9;
	ld.shared.u32 	%r25, [__smem];
	cvta.to.global.u64 	%rd6, %rd2;
	mul.wide.u32 	%rd7, %r2, 4;
	add.s64 	%rd8, %rd6, %rd7;
	st.global.u32 	[%rd8], %r25;
$L__BB1_9:
	ret;

}
	// .globl	_Z7reduce2IiEvPT_S1_j
.visible .entry _Z7reduce2IiEvPT_S1_j(
	.param .u64 .ptr .align 1 _Z7reduce2IiEvPT_S1_j_param_0,
	.param .u64 .ptr .align 1 _Z7reduce2IiEvPT_S1_j_param_1,
	.param .u32 _Z7reduce2IiEvPT_S1_j_param_2
)
{
	.reg .pred 	%p<6>;
	.reg .b32 	%r<22>;
	.reg .b64 	%rd<9>;

	ld.param.u64 	%rd1, [_Z7reduce2IiEvPT_S1_j_param_0];
	ld.param.u64 	%rd2, [_Z7reduce2IiEvPT_S1_j_param_1];
	ld.param.u32 	%r11, [_Z7reduce2IiEvPT_S1_j_param_2];
	mov.u32 	%r1, %tid.x;
	mov.u32 	%r2, %ctaid.x;
	mov.u32 	%r21, %ntid.x;
	mad.lo.s32 	%r4, %r2, %r21, %r1;
	setp.ge.u32 	%p1, %r4, %r11;
	mov.b32 	%r20, 0;
	@%p1 bra 	$L__BB2_2;
	cvta.to.global.u64 	%rd3, %rd1;
	mul.wide.u32 	%rd4, %r4, 4;
	add.s64 	%rd5, %rd3, %rd4;
	ld.global.u32 	%r20, [%rd5];
$L__BB2_2:
	shl.b32 	%r12, %r1, 2;
	mov.u32 	%r13, __smem;
	add.s32 	%r7, %r13, %r12;
	st.shared.u32 	[%r7], %r20;
	barrier.sync 	0;
	setp.lt.u32 	%p2, %r21, 2;
	@%p2 bra 	$L__BB2_6;
$L__BB2_3:
	shr.u32 	%r9, %r21, 1;
	setp.ge.u32 	%p3, %r1, %r9;
	@%p3 bra 	$L__BB2_5;
	shl.b32 	%r14, %r9, 2;
	add.s32 	%r15, %r7, %r14;
	ld.shared.u32 	%r16, [%r15];
	ld.shared.u32 	%r17, [%r7];
	add.s32 	%r18, %r17, %r16;
	st.shared.u32 	[%r7], %r18;
$L__BB2_5:
	barrier.sync 	0;
	setp.gt.u32 	%p4, %r21, 3;
	mov.u32 	%r21, %r9;
	@%p4 bra 	$L__BB2_3;
$L__BB2_6:
	setp.ne.s32 	%p5, %r1, 0;
	@%p5 bra 	$L__BB2_8;
	ld.shared.u32 	%r19, [__smem];
	cvta.to.global.u64 	%rd6, %rd2;
	mul.wide.u32 	%rd7, %r2, 4;
	add.s64 	%rd8, %rd6, %rd7;
	st.global.u32 	[%rd8], %r19;
$L__BB2_8:
	ret;

}
	// .globl	_Z7reduce3IiEvPT_S1_j
.visible .entry _Z7reduce3IiEvPT_S1_j(
	.param .u64 .ptr .align 1 _Z7reduce3IiEvPT_S1_j_param_0,
	.param .u64 .ptr .align 1 _Z7reduce3IiEvPT_S1_j_param_1,
	.param .u32 _Z7reduce3IiEvPT_S1_j_param_2
)
{
	.reg .pred 	%p<7>;
	.reg .b32 	%r<33>;
	.reg .b64 	%rd<11>;

	ld.param.u64 	%rd3, [_Z7reduce3IiEvPT_S1_j_param_0];
	ld.param.u64 	%rd2, [_Z7reduce3IiEvPT_S1_j_param_1];
	ld.param.u32 	%r17, [_Z7reduce3IiEvPT_S1_j_param_2];
	cvta.to.global.u64 	%rd1, %rd3;
	mov.u32 	%r1, %tid.x;
	mov.u32 	%r2, %ctaid.x;
	mov.u32 	%r29, %ntid.x;
	mul.lo.s32 	%r19, %r29, %r2;
	shl.b32 	%r20, %r19, 1;
	add.s32 	%r4, %r20, %r1;
	setp.ge.u32 	%p1, %r4, %r17;
	mov.b32 	%r31, 0;
	@%p1 bra 	$L__BB3_2;
	mul.wide.u32 	%rd4, %r4, 4;
	add.s64 	%rd5, %rd1, %rd4;
	ld.global.u32 	%r31, [%rd5];
$L__BB3_2:
	add.s32 	%r7, %r4, %r29;
	setp.ge.u32 	%p2, %r7, %r17;
	@%p2 bra 	$L__BB3_4;
	mul.wide.u32 	%rd6, %r7, 4;
	add.s64 	%rd7, %rd1, %rd6;
	ld.global.u32 	%r21, [%rd7];
	add.s32 	%r31, %r21, %r31;
$L__BB3_4:
	shl.b32 	%r22, %r1, 2;
	mov.u32 	%r23, __smem;
	add.s32 	%r10, %r23, %r22;
	st.shared.u32 	[%r10], %r31;
	barrier.sync 	0;
	setp.lt.u32 	%p3, %r29, 2;
	@%p3 bra 	$L__BB3_8;
$L__BB3_5:
	shr.u32 	%r13, %r29, 1;
	setp.ge.u32 	%p4, %r1, %r13;
	@%p4 bra 	$L__BB3_7;
	shl.b32 	%r24, %r13, 2;
	add.s32 	%r25, %r10, %r24;
	ld.shared.u32 	%r26, [%r25];
	add.s32 	%r31, %r26, %r31;
	st.shared.u32 	[%r10], %r31;
$L__BB3_7:
	barrier.sync 	0;
	setp.gt.u32 	%p5, %r29, 3;
	mov.u32 	%r29, %r13;
	@%p5 bra 	$L__BB3_5;
$L__BB3_8:
	setp.ne.s32 	%p6, %r1, 0;
	@%p6 bra 	$L__BB3_10;
	cvta.to.global.u64 	%rd8, %rd2;
	mul.wide.u32 	%rd9, %r2, 4;
	add.s64 	%rd10, %rd8, %rd9;
	st.global.u32 	[%rd10], %r31;
$L__BB3_10:
	ret;

}
	// .globl	_Z7reduce4IiLj512EEvPT_S1_j
.visible .entry _Z7reduce4IiLj512EEvPT_S1_j(
	.param .u64 .ptr .align 1 _Z7reduce4IiLj512EEvPT_S1_j_param_0,
	.param .u64 .ptr .align 1 _Z7reduce4IiLj512EEvPT_S1_j_param_1,
	.param .u32 _Z7reduce4IiLj512EEvPT_S1_j_param_2
)
{
	.reg .pred 	%p<33>;
	.reg .b32 	%r<77>;
	.reg .b64 	%rd<11>;

	ld.param.u64 	%rd3, [_Z7reduce4IiLj512EEvPT_S1_j_param_0];
	ld.param.u64 	%rd2, [_Z7reduce4IiLj512EEvPT_S1_j_param_1];
	ld.param.u32 	%r39, [_Z7reduce4IiLj512EEvPT_S1_j_param_2];
	cvta.to.global.u64 	%rd1, %rd3;
	mov.u32 	%r1, %tid.x;
	mov.u32 	%r2, %ctaid.x;
	mov.u32 	%r68, %ntid.x;
	mul.lo.s32 	%r41, %r68, %r2;
	shl.b32 	%r42, %r41, 1;
	add.s32 	%r4, %r42, %r1;
	setp.ge.u32 	%p16, %r4, %r39;
	mov.b32 	%r70, 0;
	@%p16 bra 	$L__BB4_2;
	mul.wide.u32 	%rd4, %r4, 4;
	add.s64 	%rd5, %rd1, %rd4;
	ld.global.u32 	%r70, [%rd5];
$L__BB4_2:
	add.s32 	%r7, %r4, 512;
	setp.ge.u32 	%p17, %r7, %r39;
	@%p17 bra 	$L__BB4_4;
	mul.wide.u32 	%rd6, %r7, 4;
	add.s64 	%rd7, %rd1, %rd6;
	ld.global.u32 	%r43, [%rd7];
	add.s32 	%r70, %r43, %r70;
$L__BB4_4:
	shl.b32 	%r44, %r1, 2;
	mov.u32 	%r45, __smem;
	add.s32 	%r10, %r45, %r44;
	st.shared.u32 	[%r10], %r70;
	barrier.sync 	0;
	setp.lt.u32 	%p18, %r68, 66;
	@%p18 bra 	$L__BB4_8;
$L__BB4_5:
	shr.u32 	%r13, %r68, 1;
	setp.ge.u32 	%p19, %r1, %r13;
	@%p19 bra 	$L__BB4_7;
	shl.b32 	%r46, %r13, 2;
	add.s32 	%r47, %r10, %r46;
	ld.shared.u32 	%r48, [%r47];
	add.s32 	%r70, %r48, %r70;
	st.shared.u32 	[%r10], %r70;
$L__BB4_7:
	barrier.sync 	0;
	setp.gt.u32 	%p20, %r68, 131;
	mov.u32 	%r68, %r13;
	@%p20 bra 	$L__BB4_5;
$L__BB4_8:
	setp.gt.u32 	%p21, %r1, 31;
	@%p21 bra 	$L__BB4_26;
	// begin inline asm
	activemask.b32 %r49;
	// end inline asm
	ld.shared.u32 	%r50, [%r10+128];
	add.s32 	%r18, %r50, %r70;
	setp.ne.s32 	%p22, %r49, -1;
	@%p22 bra 	$L__BB4_11;
	shfl.sync.down.b32	%r72|%p1, %r18, 16, 31, -1;
	bra.uni 	$L__BB4_12;
$L__BB4_11:
	// begin inline asm
	mov.u32 %r51, %laneid;
	// end inline asm
	fns.b32 	%r52, %r49, %r51, 17;
	setp.gt.u32 	%p23, %r52, 31;
	selp.b32 	%r53, %r51, %r52, %p23;
	shfl.sync.idx.b32	%r72|%p2, %r18, %r53, 31, %r49;
$L__BB4_12:
	setp.eq.s32 	%p24, %r49, -1;
	add.s32 	%r22, %r72, %r18;
	@%p24 bra 	$L__BB4_14;
	// begin inline asm
	mov.u32 %r54, %laneid;
	// end inline asm
	fns.b32 	%r55, %r49, %r54, 9;
	setp.gt.u32 	%p25, %r55, 31;
	selp.b32 	%r56, %r54, %r55, %p25;
	shfl.sync.idx.b32	%r73|%p4, %r22, %r56, 31, %r49;
	bra.uni 	$L__BB4_15;
$L__BB4_14:
	shfl.sync.down.b32	%r73|%p5, %r22, 8, 31, -1;
$L__BB4_15:
	setp.eq.s32 	%p26, %r49, -1;
	add.s32 	%r26, %r73, %r22;
	@%p26 bra 	$L__BB4_17;
	// begin inline asm
	mov.u32 %r57, %laneid;
	// end inline asm
	fns.b32 	%r58, %r49, %r57, 5;
	setp.gt.u32 	%p27, %r58, 31;
	selp.b32 	%r59, %r57, %r58, %p27;
	shfl.sync.idx.b32	%r74|%p7, %r26, %r59, 31, %r49;
	bra.uni 	$L__BB4_18;
$L__BB4_17:
	shfl.sync.down.b32	%r74|%p8, %r26, 4, 31, -1;
$L__BB4_18:
	setp.eq.s32 	%p28, %r49, -1;
	add.s32 	%r30, %r74, %r26;
	@%p28 bra 	$L__BB4_20;
	// begin inline asm
	mov.u32 %r60, %laneid;
	// end inline asm
	fns.b32 	%r61, %r49, %r60, 3;
	setp.gt.u32 	%p29, %r61, 31;
	selp.b32 	%r62, %r60, %r61, %p29;
	shfl.sync.idx.b32	%r75|%p10, %r30, %r62, 31, %r49;
	bra.uni 	$L__BB4_21;
$L__BB4_20:
	shfl.sync.down.b32	%r75|%p11, %r30, 2, 31, -1;
$L__BB4_21:
	setp.eq.s32 	%p30, %r49, -1;
	add.s32 	%r34, %r75, %r30;
	@%p30 bra 	$L__BB4_23;
	// begin inline asm
	mov.u32 %r63, %laneid;
	// end inline asm
	fns.b32 	%r64, %r49, %r63, 2;
	setp.gt.u32 	%p31, %r64, 31;
	selp.b32 	%r65, %r63, %r64, %p31;
	shfl.sync.idx.b32	%r76|%p13, %r34, %r65, 31, %r49;
	bra.uni 	$L__BB4_24;
$L__BB4_23:
	shfl.sync.down.b32	%r76|%p14, %r34, 1, 31, -1;
$L__BB4_24:
	add.s32 	%r38, %r76, %r34;
	setp.ne.s32 	%p32, %r1, 0;
	@%p32 bra 	$L__BB4_26;
	cvta.to.global.u64 	%rd8, %rd2;
	mul.wide.u32 	%rd9, %r2, 4;
	add.s64 	%rd10, %rd8, %rd9;
	st.global.u32 	[%rd10], %r38;
$L__BB4_26:
	ret;

}
	// .globl	_Z7reduce4IiLj256EEvPT_S1_j
.visible .entry _Z7reduce4IiLj256EEvPT_S1_j(
	.param .u64 .ptr .align 1 _Z7reduce4IiLj256EEvPT_S1_j_param_0,
	.param .u64 .ptr .align 1 _Z7reduce4IiLj256EEvPT_S1_j_param_1,
	.param .u32 _Z7reduce4IiLj256EEvPT_S1_j_param_2
)
{
	.reg .pred 	%p<33>;
	.reg .b32 	%r<77>;
	.reg .b64 	%rd<11>;

	ld.param.u64 	%rd3, [_Z7reduce4IiLj256EEvPT_S1_j_param_0];
	ld.param.u64 	%rd2, [_Z7reduce4IiLj256EEvPT_S1_j_param_1];
	ld.param.u32 	%r39, [_Z7reduce4IiLj256EEvPT_S1_j_param_2];
	cvta.to.global.u64 	%rd1, %rd3;
	mov.u32 	%r1, %tid.x;
	mov.u32 	%r2, %ctaid.x;
	mov.u32 	%r68, %ntid.x;
	mul.lo.s32 	%r41, %r68, %r2;
	shl.b32 	%r42, %r41, 1;
	add.s32 	%r4, %r42, %r1;
	setp.ge.u32 	%p16, %r4, %r39;
	mov.b32 	%r70, 0;
	@%p16 bra 	$L__BB5_2;
	mul.wide.u32 	%rd4, %r4, 4;
	add.s64 	%rd5, %rd1, %rd4;
	ld.global.u32 	%r70, [%rd5];
$L__BB5_2:
	add.s32 	%r7, %r4, 256;
	setp.ge.u32 	%p17, %r7, %r39;
	@%p17 bra 	$L__BB5_4;
	mul.wide.u32 	%rd6, %r7, 4;
	add.s64 	%rd7, %rd1, %rd6;
	ld.global.u32 	%r43, [%rd7];
	add.s32 	%r70, %r43, %r70;
$L__BB5_4:
	shl.b32 	%r44, %r1, 2;
	mov.u32 	%r45, __smem;
	add.s32 	%r10, %r45, %r44;
	st.shared.u32 	[%r10], %r70;
	barrier.sync 	0;
	setp.lt.u32 	%p18, %r68, 66;
	@%p18 bra 	$L__BB5_8;
$L__BB5_5:
	shr.u32 	%r13, %r68, 1;
	setp.ge.u32 	%p19, %r1, %r13;
	@%p19 bra 	$L__BB5_7;
	shl.b32 	%r46, %r13, 2;
	add.s32 	%r47, %r10, %r46;
	ld.shared.u32 	%r48, [%r47];
	add.s32 	%r70, %r48, %r70;
	st.shared.u32 	[%r10], %r70;
$L__BB5_7:
	barrier.sync 	0;
	setp.gt.u32 	%p20, %r68, 131;
	mov.u32 	%r68, %r13;
	@%p20 bra 	$L__BB5_5;
$L__BB5_8:
	setp.gt.u32 	%p21, %r1, 31;
	@%p21 bra 	$L__BB5_26;
	// begin inline asm
	activemask.b32 %r49;
	// end inline asm
	ld.shared.u32 	%r50, [%r10+128];
	add.s32 	%r18, %r50, %r70;
	setp.ne.s32 	%p22, %r49, -1;
	@%p22 bra 	$L__BB5_11;
	shfl.sync.down.b32	%r72|%p1, %r18, 16, 31, -1;
	bra.uni 	$L__BB5_12;
$L__BB5_11:
	// begin inline asm
	mov.u32 %r51, %laneid;
	// end inline asm
	fns.b32 	%r52, %r49, %r51, 17;
	setp.gt.u32 	%p23, %r52, 31;
	selp.b32 	%r53, %r51, %r52, %p23;
	shfl.sync.idx.b32	%r72|%p2, %r18, %r53, 31, %r49;
$L__BB5_12:
	setp.eq.s32 	%p24, %r49, -1;
	add.s32 	%r22, %r72, %r18;
	@%p24 bra 	$L__BB5_14;
	// begin inline asm
	mov.u32 %r54, %laneid;
	// end inline asm
	fns.b32 	%r55, %r49, %r54, 9;
	setp.gt.u32 	%p25, %r55, 31;
	selp.b32 	%r56, %r54, %r55, %p25;
	shfl.sync.idx.b32	%r73|%p4, %r22, %r56, 31, %r49;
	bra.uni 	$L__BB5_15;
$L__BB5_14:
	shfl.sync.down.b32	%r73|%p5, %r22, 8, 31, -1;
$L__BB5_15:
	setp.eq.s32 	%p26, %r49, -1;
	add.s32 	%r26, %r73, %r22;
	@%p26 bra 	$L__BB5_17;
	// begin inline asm
	mov.u32 %r57, %laneid;
	// end inline asm
	fns.b32 	%r58, %r49, %r57, 5;
	setp.gt.u32 	%p27, %r58, 31;
	selp.b32 	%r59, %r57, %r58, %p27;
	shfl.sync.idx.b32	%r74|%p7, %r26, %r59, 31, %r49;
	bra.uni 	$L__BB5_18;
$L__BB5_17:
	shfl.sync.down.b32	%r74|%p8, %r26, 4, 31, -1;
$L__BB5_18:
	setp.eq.s32 	%p28, %r49, -1;
	add.s32 	%r30, %r74, %r26;
	@%p28 bra 	$L__BB5_20;
	// begin inline asm
	mov.u32 %r60, %laneid;
	// end inline asm
	fns.b32 	%r61, %r49, %r60, 3;
	setp.gt.u32 	%p29, %r61, 31;
	selp.b32 	%r62, %r60, %r61, %p29;
	shfl.sync.idx.b32	%r75|%p10, %r30, %r62, 31, %r49;
	bra.uni 	$L__BB5_21;
$L__BB5_20:
	shfl.sync.down.b32	%r75|%p11, %r30, 2, 31, -1;
$L__BB5_21:
	setp.eq.s32 	%p30, %r49, -1;
	add.s32 	%r34, %r75, %r30;
	@%p30 bra 	$L__BB5_23;
	// begin inline asm
	mov.u32 %r63, %laneid;
	// end inline asm
	fns.b32 	%r64, %r49, %r63, 2;
	setp.gt.u32 	%p31, %r64, 31;
	selp.b32 	%r65, %r63, %r64, %p31;
	shfl.sync.idx.b32	%r76|%p13, %r34, %r65, 31, %r49;
	bra.uni 	$L__BB5_24;
$L__BB5_23:
	shfl.sync.down.b32	%r76|%p14, %r34, 1, 31, -1;
$L__BB5_24:
	add.s32 	%r38, %r76, %r34;
	setp.ne.s32 	%p32, %r1, 0;
	@%p32 bra 	$L__BB5_26;
	cvta.to.global.u64 	%rd8, %rd2;
	mul.wide.u32 	%rd9, %r2, 4;
	add.s64 	%rd10, %rd8, %rd9;
	st.global.u32 	[%rd10], %r38;
$L__BB5_26:
	ret;

}
	// .globl	_Z7reduce4IiLj128EEvPT_S1_j
.visible .entry _Z7reduce4IiLj128EEvPT_S1_j(
	.param .u64 .ptr .align 1 _Z7reduce4IiLj128EEvPT_S1_j_param_0,
	.param .u64 .ptr .align 1 _Z7reduce4IiLj128EEvPT_S1_j_param_1,
	.param .u32 _Z7reduce4IiLj128EEvPT_S1_j_param_2
)
{
	.reg .pred 	%p<33>;
	.reg .b32 	%r<77>;
	.reg .b64 	%rd<11>;

	ld.param.u64 	%rd3, [_Z7reduce4IiLj128EEvPT_S1_j_param_0];
	ld.param.u64 	%rd2, [_Z7reduce4IiLj128EEvPT_S1_j_param_1];
	ld.param.u32 	%r39, [_Z7reduce4IiLj128EEvPT_S1_j_param_2];
	cvta.to.global.u64 	%rd1, %rd3;
	mov.u32 	%r1, %tid.x;
	mov.u32 	%r2, %ctaid.x;
	mov.u32 	%r68, %ntid.x;
	mul.lo.s32 	%r41, %r68, %r2;
	shl.b32 	%r42, %r41, 1;
	add.s32 	%r4, %r42, %r1;
	setp.ge.u32 	%p16, %r4, %r39;
	mov.b32 	%r70, 0;
	@%p16 bra 	$L__BB6_2;
	mul.wide.u32 	%rd4, %r4, 4;
	add.s64 	%rd5, %rd1, %rd4;
	ld.global.u32 	%r70, [%rd5];
$L__BB6_2:
	add.s32 	%r7, %r4, 128;
	setp.ge.u32 	%p17, %r7, %r39;
	@%p17 bra 	$L__BB6_4;
	mul.wide.u32 	%rd6, %r7, 4;
	add.s64 	%rd7, %rd1, %rd6;
	ld.global.u32 	%r43, [%rd7];
	add.s32 	%r70, %r43, %r70;
$L__BB6_4:
	shl.b32 	%r44, %r1, 2;
	mov.u32 	%r45, __smem;
	add.s32 	%r10, %r45, %r44;
	st.shared.u32 	[%r10], %r70;
	barrier.sync 	0;
	setp.lt.u32 	%p18, %r68, 66;
	@%p18 bra 	$L__BB6_8;
$L__BB6_5:
	shr.u32 	%r13, %r68, 1;
	setp.ge.u32 	%p19, %r1, %r13;
	@%p19 bra 	$L__BB6_7;
	shl.b32 	%r46, %r13, 2;
	add.s32 	%r47, %r10, %r46;
	ld.shared.u32 	%r48, [%r47];
	add.s32 	%r70, %r48, %r70;
	st.shared.u32 	[%r10], %r70;
$L__BB6_7:
	barrier.sync 	0;
	setp.gt.u32 	%p20, %r68, 131;
	mov.u32 	%r68, %r13;
	@%p20 bra 	$L__BB6_5;
$L__BB6_8:
	setp.gt.u32 	%p21, %r1, 31;
	@%p21 bra 	$L__BB6_26;
	// begin inline asm
	activemask.b32 %r49;
	// end inline asm
	ld.shared.u32 	%r50, [%r10+128];
	add.s32 	%r18, %r50, %r70;
	setp.ne.s32 	%p22, %r49, -1;
	@%p22 bra 	$L__BB6_11;
	shfl.sync.down.b32	%r72|%p1, %r18, 16, 31, -1;
	bra.uni 	$L__BB6_12;
$L__BB6_11:
	// begin inline asm
	mov.u32 %r51, %laneid;
	// end inline asm
	fns.b32 	%r52, %r49, %r51, 17;
	setp.gt.u32 	%p23, %r52, 31;
	selp.b32 	%r53, %r51, %r52, %p23;
	shfl.sync.idx.b32	%r72|%p2, %r18, %r53, 31, %r49;
$L__BB6_12:
	setp.eq.s32 	%p24, %r49, -1;
	add.s32 	%r22, %r72, %r18;
	@%p24 bra 	$L__BB6_14;
	// begin inline asm
	mov.u32 %r54, %laneid;
	// end inline asm
	fns.b32 	%r55, %r49, %r54, 9;
	setp.gt.u32 	%p25, %r55, 31;
	selp.b32 	%r56, %r54, %r55, %p25;
	shfl.sync.idx.b32	%r73|%p4, %r22, %r56, 31, %r49;
	bra.uni 	$L__BB6_15;
$L__BB6_14:
	shfl.sync.down.b32	%r73|%p5, %r22, 8, 31, -1;
$L__BB6_15:
	setp.eq.s32 	%p26, %r49, -1;
	add.s32 	%r26, %r73, %r22;
	@%p26 bra 	$L__BB6_17;
	// begin inline asm
	mov.u32 %r57, %laneid;
	// end inline asm
	fns.b32 	%r58, %r49, %r57, 5;
	setp.gt.u32 	%p27, %r58, 31;
	selp.b32 	%r59, %r57, %r58, %p27;
	shfl.sync.idx.b32	%r74|%p7, %r26, %r59, 31, %r49;
	bra.uni 	$L__BB6_18;
$L__BB6_17:
	shfl.sync.down.b32	%r74|%p8, %r26, 4, 31, -1;
$L__BB6_18:
	setp.eq.s32 	%p28, %r49, -1;
	add.s32 	%r30, %r74, %r26;
	@%p28 bra 	$L__BB6_20;
	// begin inline asm
	mov.u32 %r60, %laneid;
	// end inline asm
	fns.b32 	%r61, %r49, %r60, 3;
	setp.gt.u32 	%p29, %r61, 31;
	selp.b32 	%r62, %r60, %r61, %p29;
	shfl.sync.idx.b32	%r75|%p10, %r30, %r62, 31, %r49;
	bra.uni 	$L__BB6_21;
$L__BB6_20:
	shfl.sync.down.b32	%r75|%p11, %r30, 2, 31, -1;
$L__BB6_21:
	setp.eq.s32 	%p30, %r49, -1;
	add.s32 	%r34, %r75, %r30;
	@%p30 bra 	$L__BB6_23;
	// begin inline asm
	mov.u32 %r63, %laneid;
	// end inline asm
	fns.b32 	%r64, %r49, %r63, 2;
	setp.gt.u32 	%p31, %r64, 31;
	selp.b32 	%r65, %r63, %r64, %p31;
	shfl.sync.idx.b32	%r76|%p13, %r34, %r65, 31, %r49;
	bra.uni 	$L__BB6_24;
$L__BB6_23:
	shfl.sync.down.b32	%r76|%p14, %r34, 1, 31, -1;
$L__BB6_24:
	add.s32 	%r38, %r76, %r34;
	setp.ne.s32 	%p32, %r1, 0;
	@%p32 bra 	$L__BB6_26;
	cvta.to.global.u64 	%rd8, %rd2;
	mul.wide.u32 	%rd9, %r2, 4;
	add.s64 	%rd10, %rd8, %rd9;
	st.global.u32 	[%rd10], %r38;
$L__BB6_26:
	ret;

}
	// .globl	_Z7reduce4IiLj64EEvPT_S1_j
.visible .entry _Z7reduce4IiLj64EEvPT_S1_j(
	.param .u64 .ptr .align 1 _Z7reduce4IiLj64EEvPT_S1_j_param_0,
	.param .u64 .ptr .align 1 _Z7reduce4IiLj64EEvPT_S1_j_param_1,
	.param .u32 _Z7reduce4IiLj64EEvPT_S1_j_param_2
)
{
	.reg .pred 	%p<33>;
	.reg .b32 	%r<77>;
	.reg .b64 	%rd<11>;

	ld.param.u64 	%rd3, [_Z7reduce4IiLj64EEvPT_S1_j_param_0];
	ld.param.u64 	%rd2, [_Z7reduce4IiLj64EEvPT_S1_j_param_1];
	ld.param.u32 	%r39, [_Z7reduce4IiLj64EEvPT_S1_j_param_2];
	cvta.to.global.u64 	%rd1, %rd3;
	mov.u32 	%r1, %tid.x;
	mov.u32 	%r2, %ctaid.x;
	mov.u32 	%r68, %ntid.x;
	mul.lo.s32 	%r41, %r68, %r2;
	shl.b32 	%r42, %r41, 1;
	add.s32 	%r4, %r42, %r1;
	setp.ge.u32 	%p16, %r4, %r39;
	mov.b32 	%r70, 0;
	@%p16 bra 	$L__BB7_2;
	mul.wide.u32 	%rd4, %r4, 4;
	add.s64 	%rd5, %rd1, %rd4;
	ld.global.u32 	%r70, [%rd5];
$L__BB7_2:
	add.s32 	%r7, %r4, 64;
	setp.ge.u32 	%p17, %r7, %r39;
	@%p17 bra 	$L__BB7_4;
	mul.wide.u32 	%rd6, %r7, 4;
	add.s64 	%rd7, %rd1, %rd6;
	ld.global.u32 	%r43, [%rd7];
	add.s32 	%r70, %r43, %r70;
$L__BB7_4:
	shl.b32 	%r44, %r1, 2;
	mov.u32 	%r45, __smem;
	add.s32 	%r10, %r45, %r44;
	st.shared.u32 	[%r10], %r70;
	barrier.sync 	0;
	setp.lt.u32 	%p18, %r68, 66;
	@%p18 bra 	$L__BB7_8;
$L__BB7_5:
	shr.u32 	%r13, %r68, 1;
	setp.ge.u32 	%p19, %r1, %r13;
	@%p19 bra 	$L__BB7_7;
	shl.b32 	%r46, %r13, 2;
	add.s32 	%r47, %r10, %r46;
	ld.shared.u32 	%r48, [%r47];
	add.s32 	%r70, %r48, %r70;
	st.shared.u32 	[%r10], %r70;
$L__BB7_7:
	barrier.sync 	0;
	setp.gt.u32 	%p20, %r68, 131;
	mov.u32 	%r68, %r13;
	@%p20 bra 	$L__BB7_5;
$L__BB7_8:
	setp.gt.u32 	%p21, %r1, 31;
	@%p21 bra 	$L__BB7_26;
	// begin inline asm
	activemask.b32 %r49;
	// end inline asm
	ld.shared.u32 	%r50, [%r10+128];
	add.s32 	%r18, %r50, %r70;
	setp.ne.s32 	%p22, %r49, -1;
	@%p22 bra 	$L__BB7_11;
	shfl.sync.down.b32	%r72|%p1, %r18, 16, 31, -1;
	bra.uni 	$L__BB7_12;
$L__BB7_11:
	// begin inline asm
	mov.u32 %r51, %laneid;
	// end inline asm
	fns.b32 	%r52, %r49, %r51, 17;
	setp.gt.u32 	%p23, %r52, 31;
	selp.b32 	%r53, %r51, %r52, %p23;
	shfl.sync.idx.b32	%r72|%p2, %r18, %r53, 31, %r49;
$L__BB7_12:
	setp.eq.s32 	%p24, %r49, -1;
	add.s32 	%r22, %r72, %r18;
	@%p24 bra 	$L__BB7_14;
	// begin inline asm
	mov.u32 %r54, %laneid;
	// end inline asm
	fns.b32 	%r55, %r49, %r54, 9;
	setp.gt.u32 	%p25, %r55, 31;
	selp.b32 	%r56, %r54, %r55, %p25;
	shfl.sync.idx.b32	%r73|%p4, %r22, %r56, 31, %r49;
	bra.uni 	$L__BB7_15;
$L__BB7_14:
	shfl.sync.down.b32	%r73|%p5, %r22, 8, 31, -1;
$L__BB7_15:
	setp.eq.s32 	%p26, %r49, -1;
	add.s32 	%r26, %r73, %r22;
	@%p26 bra 	$L__BB7_17;
	// begin inline asm
	mov.u32 %r57, %laneid;
	// end inline asm
	fns.b32 	%r58, %r49, %r57, 5;
	setp.gt.u32 	%p27, %r58, 31;
	selp.b32 	%r59, %r57, %r58, %p27;
	shfl.sync.idx.b32	%r74|%p7, %r26, %r59, 31, %r49;
	bra.uni 	$L__BB7_18;
$L__BB7_17:
	shfl.sync.down.b32	%r74|%p8, %r26, 4, 31, -1;
$L__BB7_18:
	setp.eq.s32 	%p28, %r49, -1;
	add.s32 	%r30, %r74, %r26;
	@%p28 bra 	$L__BB7_20;
	// begin inline asm
	mov.u32 %r60, %laneid;
	// end inline asm
	fns.b32 	%r61, %r49, %r60, 3;
	setp.gt.u32 	%p29, %r61, 31;
	selp.b32 	%r62, %r60, %r61, %p29;
	shfl.sync.idx.b32	%r75|%p10, %r30, %r62, 31, %r49;
	bra.uni 	$L__BB7_21;
$L__BB7_20:
	shfl.sync.down.b32	%r75|%p11, %r30, 2, 31, -1;
$L__BB7_21:
	setp.eq.s32 	%p30, %r49, -1;
	add.s32 	%r34, %r75, %r30;
	@%p30 bra 	$L__BB7_23;
	// begin inline asm
	mov.u32 %r63, %laneid;
	// end inline asm
	fns.b32 	%r64, %r49, %r63, 2;
	setp.gt.u32 	%p31, %r64, 31;
	selp.b32 	%r65, %r63, %r64, %p31;
	shfl.sync.idx.b32	%r76|%p13, %r34, %r65, 31, %r49;
	bra.uni 	$L__BB7_24;
$L__BB7_23:
	shfl.sync.down.b32	%r76|%p14, %r34, 1, 31, -1;
$L__BB7_24:
	add.s32 	%r38, %r76, %r34;
	setp.ne.s32 	%p32, %r1, 0;
	@%p32 bra 	$L__BB7_26;
	cvta.to.global.u64 	%rd8, %rd2;
	mul.wide.u32 	%rd9, %r2, 4;
	add.s64 	%rd10, %rd8, %rd9;
	st.global.u32 	[%rd10], %r38;
$L__BB7_26:
	ret;

}
	// .globl	_Z7reduce4IiLj32EEvPT_S1_j
.visible .entry _Z7reduce4IiLj32EEvPT_S1_j(
	.param .u64 .ptr .align 1 _Z7reduce4IiLj32EEvPT_S1_j_param_0,
	.param .u64 .ptr .align 1 _Z7reduce4IiLj32EEvPT_S1_j_param_1,
	.param .u32 _Z7reduce4IiLj32EEvPT_S1_j_param_2
)
{
	.reg .pred 	%p<33>;
	.reg .b32 	%r<75>;
	.reg .b64 	%rd<11>;

	ld.param.u64 	%rd3, [_Z7reduce4IiLj32EEvPT_S1_j_param_0];
	ld.param.u64 	%rd2, [_Z7reduce4IiLj32EEvPT_S1_j_param_1];
	ld.param.u32 	%r38, [_Z7reduce4IiLj32EEvPT_S1_j_param_2];
	cvta.to.global.u64 	%rd1, %rd3;
	mov.u32 	%r1, %tid.x;
	mov.u32 	%r2, %ctaid.x;
	mov.u32 	%r66, %ntid.x;
	mul.lo.s32 	%r40, %r66, %r2;
	shl.b32 	%r41, %r40, 1;
	add.s32 	%r4, %r41, %r1;
	setp.ge.u32 	%p16, %r4, %r38;
	mov.b32 	%r68, 0;
	@%p16 bra 	$L__BB8_2;
	mul.wide.u32 	%rd4, %r4, 4;
	add.s64 	%rd5, %rd1, %rd4;
	ld.global.u32 	%r68, [%rd5];
$L__BB8_2:
	add.s32 	%r7, %r4, 32;
	setp.ge.u32 	%p17, %r7, %r38;
	@%p17 bra 	$L__BB8_4;
	mul.wide.u32 	%rd6, %r7, 4;
	add.s64 	%rd7, %rd1, %rd6;
	ld.global.u32 	%r42, [%rd7];
	add.s32 	%r68, %r42, %r68;
$L__BB8_4:
	shl.b32 	%r43, %r1, 2;
	mov.u32 	%r44, __smem;
	add.s32 	%r10, %r44, %r43;
	st.shared.u32 	[%r10], %r68;
	barrier.sync 	0;
	setp.lt.u32 	%p18, %r66, 66;
	@%p18 bra 	$L__BB8_8;
$L__BB8_5:
	shr.u32 	%r13, %r66, 1;
	setp.ge.u32 	%p19, %r1, %r13;
	@%p19 bra 	$L__BB8_7;
	shl.b32 	%r45, %r13, 2;
	add.s32 	%r46, %r10, %r45;
	ld.shared.u32 	%r47, [%r46];
	add.s32 	%r68, %r47, %r68;
	st.shared.u32 	[%r10], %r68;
$L__BB8_7:
	barrier.sync 	0;
	setp.gt.u32 	%p20, %r66, 131;
	mov.u32 	%r66, %r13;
	@%p20 bra 	$L__BB8_5;
$L__BB8_8:
	setp.gt.u32 	%p21, %r1, 31;
	@%p21 bra 	$L__BB8_26;
	// begin inline asm
	activemask.b32 %r48;
	// end inline asm
	setp.ne.s32 	%p22, %r48, -1;
	@%p22 bra 	$L__BB8_11;
	shfl.sync.down.b32	%r70|%p1, %r68, 16, 31, -1;
	bra.uni 	$L__BB8_12;
$L__BB8_11:
	// begin inline asm
	mov.u32 %r49, %laneid;
	// end inline asm
	fns.b32 	%r50, %r48, %r49, 17;
	setp.gt.u32 	%p23, %r50, 31;
	selp.b32 	%r51, %r49, %r50, %p23;
	shfl.sync.idx.b32	%r70|%p2, %r68, %r51, 31, %r48;
$L__BB8_12:
	setp.eq.s32 	%p24, %r48, -1;
	add.s32 	%r21, %r70, %r68;
	@%p24 bra 	$L__BB8_14;
	// begin inline asm
	mov.u32 %r52, %laneid;
	// end inline asm
	fns.b32 	%r53, %r48, %r52, 9;
	setp.gt.u32 	%p25, %r53, 31;
	selp.b32 	%r54, %r52, %r53, %p25;
	shfl.sync.idx.b32	%r71|%p4, %r21, %r54, 31, %r48;
	bra.uni 	$L__BB8_15;
$L__BB8_14:
	shfl.sync.down.b32	%r71|%p5, %r21, 8, 31, -1;
$L__BB8_15:
	setp.eq.s32 	%p26, %r48, -1;
	add.s32 	%r25, %r71, %r21;
	@%p26 bra 	$L__BB8_17;
	// begin inline asm
	mov.u32 %r55, %laneid;
	// end inline asm
	fns.b32 	%r56, %r48, %r55, 5;
	setp.gt.u32 	%p27, %r56, 31;
	selp.b32 	%r57, %r55, %r56, %p27;
	shfl.sync.idx.b32	%r72|%p7, %r25, %r57, 31, %r48;
	bra.uni 	$L__BB8_18;
$L__BB8_17:
	shfl.sync.down.b32	%r72|%p8, %r25, 4, 31, -1;
$L__BB8_18:
	setp.eq.s32 	%p28, %r48, -1;
	add.s32 	%r29, %r72, %r25;
	@%p28 bra 	$L__BB8_20;
	// begin inline asm
	mov.u32 %r58, %laneid;
	// end inline asm
	fns.b32 	%r59, %r48, %r58, 3;
	setp.gt.u32 	%p29, %r59, 31;
	selp.b32 	%r60, %r58, %r59, %p29;
	shfl.sync.idx.b32	%r73|%p10, %r29, %r60, 31, %r48;
	bra.uni 	$L__BB8_21;
$L__BB8_20:
	shfl.sync.down.b32	%r73|%p11, %r29, 2, 31, -1;
$L__BB8_21:
	setp.eq.s32 	%p30, %r48, -1;
	add.s32 	%r33, %r73, %r29;
	@%p30 bra 	$L__BB8_23;
	// begin inline asm
	mov.u32 %r61, %laneid;
	// end inline asm
	fns.b32 	%r62, %r48, %r61, 2;
	setp.gt.u32 	%p31, %r62, 31;
	selp.b32 	%r63, %r61, %r62, %p31;
	shfl.sync.idx.b32	%r74|%p13, %r33, %r63, 31, %r48;
	bra.uni 	$L__BB8_24;
$L__BB8_23:
	shfl.sync.down.b32	%r74|%p14, %r33, 1, 31, -1;
$L__BB8_24:
	add.s32 	%r37, %r74, %r33;
	setp.ne.s32 	%p32, %r1, 0;
	@%p32 bra 	$L__BB8_26;
	cvta.to.global.u64 	%rd8, %rd2;
	mul.wide.u32 	%rd9, %r2, 4;
	add.s64 	%rd10, %rd8, %rd9;
	st.global.u32 	[%rd10], %r37;
$L__BB8_26:
	ret;

}
	// .globl	_Z7reduce4IiLj16EEvPT_S1_j
.visible .entry _Z7reduce4IiLj16EEvPT_S1_j(
	.param .u64 .ptr .align 1 _Z7reduce4IiLj16EEvPT_S1_j_param_0,
	.param .u64 .ptr .align 1 _Z7reduce4IiLj16EEvPT_S1_j_param_1,
	.param .u32 _Z7reduce4IiLj16EEvPT_S1_j_param_2
)
{
	.reg .pred 	%p<33>;
	.reg .b32 	%r<75>;
	.reg .b64 	%rd<11>;

	ld.param.u64 	%rd3, [_Z7reduce4IiLj16EEvPT_S1_j_param_0];
	ld.param.u64 	%rd2, [_Z7reduce4IiLj16EEvPT_S1_j_param_1];
	ld.param.u32 	%r38, [_Z7reduce4IiLj16EEvPT_S1_j_param_2];
	cvta.to.global.u64 	%rd1, %rd3;
	mov.u32 	%r1, %tid.x;
	mov.u32 	%r2, %ctaid.x;
	mov.u32 	%r66, %ntid.x;
	mul.lo.s32 	%r40, %r66, %r2;
	shl.b32 	%r41, %r40, 1;
	add.s32 	%r4, %r41, %r1;
	setp.ge.u32 	%p16, %r4, %r38;
	mov.b32 	%r68, 0;
	@%p16 bra 	$L__BB9_2;
	mul.wide.u32 	%rd4, %r4, 4;
	add.s64 	%rd5, %rd1, %rd4;
	ld.global.u32 	%r68, [%rd5];
$L__BB9_2:
	add.s32 	%r7, %r4, 16;
	setp.ge.u32 	%p17, %r7, %r38;
	@%p17 bra 	$L__BB9_4;
	mul.wide.u32 	%rd6, %r7, 4;
	add.s64 	%rd7, %rd1, %rd6;
	ld.global.u32 	%r42, [%rd7];
	add.s32 	%r68, %r42, %r68;
$L__BB9_4:
	shl.b32 	%r43, %r1, 2;
	mov.u32 	%r44, __smem;
	add.s32 	%r10, %r44, %r43;
	st.shared.u32 	[%r10], %r68;
	barrier.sync 	0;
	setp.lt.u32 	%p18, %r66, 66;
	@%p18 bra 	$L__BB9_8;
$L__BB9_5:
	shr.u32 	%r13, %r66, 1;
	setp.ge.u32 	%p19, %r1, %r13;
	@%p19 bra 	$L__BB9_7;
	shl.b32 	%r45, %r13, 2;
	add.s32 	%r46, %r10, %r45;
	ld.shared.u32 	%r47, [%r46];
	add.s32 	%r68, %r47, %r68;
	st.shared.u32 	[%r10], %r68;
$L__BB9_7:
	barrier.sync 	0;
	setp.gt.u32 	%p20, %r66, 131;
	mov.u32 	%r66, %r13;
	@%p20 bra 	$L__BB9_5;
$L__BB9_8:
	setp.gt.u32 	%p21, %r1, 31;
	@%p21 bra 	$L__BB9_26;
	// begin inline asm
	activemask.b32 %r48;
	// end inline asm
	setp.ne.s32 	%p22, %r48, -1;
	@%p22 bra 	$L__BB9_11;
	shfl.sync.down.b32	%r70|%p1, %r68, 16, 31, -1;
	bra.uni 	$L__BB9_12;
$L__BB9_11:
	// begin inline asm
	mov.u32 %r49, %laneid;
	// end inline asm
	fns.b32 	%r50, %r48, %r49, 17;
	setp.gt.u32 	%p23, %r50, 31;
	selp.b32 	%r51, %r49, %r50, %p23;
	shfl.sync.idx.b32	%r70|%p2, %r68, %r51, 31, %r48;
$L__BB9_12:
	setp.eq.s32 	%p24, %r48, -1;
	add.s32 	%r21, %r70, %r68;
	@%p24 bra 	$L__BB9_14;
	// begin inline asm
	mov.u32 %r52, %laneid;
	// end inline asm
	fns.b32 	%r53, %r48, %r52, 9;
	setp.gt.u32 	%p25, %r53, 31;
	selp.b32 	%r54, %r52, %r53, %p25;
	shfl.sync.idx.b32	%r71|%p4, %r21, %r54, 31, %r48;
	bra.uni 	$L__BB9_15;
$L__BB9_14:
	shfl.sync.down.b32	%r71|%p5, %r21, 8, 31, -1;
$L__BB9_15:
	setp.eq.s32 	%p26, %r48, -1;
	add.s32 	%r25, %r71, %r21;
	@%p26 bra 	$L__BB9_17;
	// begin inline asm
	mov.u32 %r55, %laneid;
	// end inline asm
	fns.b32 	%r56, %r48, %r55, 5;
	setp.gt.u32 	%p27, %r56, 31;
	selp.b32 	%r57, %r55, %r56, %p27;
	shfl.sync.idx.b32	%r72|%p7, %r25, %r57, 31, %r48;
	bra.uni 	$L__BB9_18;
$L__BB9_17:
	shfl.sync.down.b32	%r72|%p8, %r25, 4, 31, -1;
$L__BB9_18:
	setp.eq.s32 	%p28, %r48, -1;
	add.s32 	%r29, %r72, %r25;
	@%p28 bra 	$L__BB9_20;
	// begin inline asm
	mov.u32 %r58, %laneid;
	// end inline asm
	fns.b32 	%r59, %r48, %r58, 3;
	setp.gt.u32 	%p29, %r59, 31;
	selp.b32 	%r60, %r58, %r59, %p29;
	shfl.sync.idx.b32	%r73|%p10, %r29, %r60, 31, %r48;
	bra.uni 	$L__BB9_21;
$L__BB9_20:
	shfl.sync.down.b32	%r73|%p11, %r29, 2, 31, -1;
$L__BB9_21:
	setp.eq.s32 	%p30, %r48, -1;
	add.s32 	%r33, %r73, %r29;
	@%p30 bra 	$L__BB9_23;
	// begin inline asm
	mov.u32 %r61, %laneid;
	// end inline asm
	fns.b32 	%r62, %r48, %r61, 2;
	setp.gt.u32 	%p31, %r62, 31;
	selp.b32 	%r63, %r61, %r62, %p31;
	shfl.sync.idx.b32	%r74|%p13, %r33, %r63, 31, %r48;
	bra.uni 	$L__BB9_24;
$L__BB9_23:
	shfl.sync.down.b32	%r74|%p14, %r33, 1, 31, -1;
$L__BB9_24:
	add.s32 	%r37, %r74, %r33;
	setp.ne.s32 	%p32, %r1, 0;
	@%p32 bra 	$L__BB9_26;
	cvta.to.global.u64 	%rd8, %rd2;
	mul.wide.u32 	%rd9, %r2, 4;
	add.s64 	%rd10, %rd8, %rd9;
	st.global.u32 	[%rd10], %r37;
$L__BB9_26:
	ret;

}
	// .globl	_Z7reduce4IiLj8EEvPT_S1_j
.visible .entry _Z7reduce4IiLj8EEvPT_S1_j(
	.param .u64 .ptr .align 1 _Z7reduce4IiLj8EEvPT_S1_j_param_0,
	.param .u64 .ptr .align 1 _Z7reduce4IiLj8EEvPT_S1_j_param_1,
	.param .u32 _Z7reduce4IiLj8EEvPT_S1_j_param_2
)
{
	.reg .pred 	%p<33>;
	.reg .b32 	%r<75>;
	.reg .b64 	%rd<11>;

	ld.param.u64 	%rd3, [_Z7reduce4IiLj8EEvPT_S1_j_param_0];
	ld.param.u64 	%rd2, [_Z7reduce4IiLj8EEvPT_S1_j_param_1];
	ld.param.u32 	%r38, [_Z7reduce4IiLj8EEvPT_S1_j_param_2];
	cvta.to.global.u64 	%rd1, %rd3;
	mov.u32 	%r1, %tid.x;
	mov.u32 	%r2, %ctaid.x;
	mov.u32 	%r66, %ntid.x;
	mul.lo.s32 	%r40, %r66, %r2;
	shl.b32 	%r41, %r40, 1;
	add.s32 	%r4, %r41, %r1;
	setp.ge.u32 	%p16, %r4, %r38;
	mov.b32 	%r68, 0;
	@%p16 bra 	$L__BB10_2;
	mul.wide.u32 	%rd4, %r4, 4;
	add.s64 	%rd5, %rd1, %rd4;
	ld.global.u32 	%r68, [%rd5];
$L__BB10_2:
	add.s32 	%r7, %r4, 8;
	setp.ge.u32 	%p17, %r7, %r38;
	@%p17 bra 	$L__BB10_4;
	mul.wide.u32 	%rd6, %r7, 4;
	add.s64 	%rd7, %rd1, %rd6;
	ld.global.u32 	%r42, [%rd7];
	add.s32 	%r68, %r42, %r68;
$L__BB10_4:
	shl.b32 	%r43, %r1, 2;
	mov.u32 	%r44, __smem;
	add.s32 	%r10, %r44, %r43;
	st.shared.u32 	[%r10], %r68;
	barrier.sync 	0;
	setp.lt.u32 	%p18, %r66, 66;
	@%p18 bra 	$L__BB10_8;
$L__BB10_5:
	shr.u32 	%r13, %r66, 1;
	setp.ge.u32 	%p19, %r1, %r13;
	@%p19 bra 	$L__BB10_7;
	shl.b32 	%r45, %r13, 2;
	add.s32 	%r46, %r10, %r45;
	ld.shared.u32 	%r47, [%r46];
	add.s32 	%r68, %r47, %r68;
	st.shared.u32 	[%r10], %r68;
$L__BB10_7:
	barrier.sync 	0;
	setp.gt.u32 	%p20, %r66, 131;
	mov.u32 	%r66, %r13;
	@%p20 bra 	$L__BB10_5;
$L__BB10_8:
	setp.gt.u32 	%p21, %r1, 31;
	@%p21 bra 	$L__BB10_26;
	// begin inline asm
	activemask.b32 %r48;
	// end inline asm
	setp.ne.s32 	%p22, %r48, -1;
	@%p22 bra 	$L__BB10_11;
	shfl.sync.down.b32	%r70|%p1, %r68, 16, 31, -1;
	bra.uni 	$L__BB10_12;
$L__BB10_11:
	// begin inline asm
	mov.u32 %r49, %laneid;
	// end inline asm
	fns.b32 	%r50, %r48, %r49, 17;
	setp.gt.u32 	%p23, %r50, 31;
	selp.b32 	%r51, %r49, %r50, %p23;
	shfl.sync.idx.b32	%r70|%p2, %r68, %r51, 31, %r48;
$L__BB10_12:
	setp.eq.s32 	%p24, %r48, -1;
	add.s32 	%r21, %r70, %r68;
	@%p24 bra 	$L__BB10_14;
	// begin inline asm
	mov.u32 %r52, %laneid;
	// end inline asm
	fns.b32 	%r53, %r48, %r52, 9;
	setp.gt.u32 	%p25, %r53, 31;
	selp.b32 	%r54, %r52, %r53, %p25;
	shfl.sync.idx.b32	%r71|%p4, %r21, %r54, 31, %r48;
	bra.uni 	$L__BB10_15;
$L__BB10_14:
	shfl.sync.down.b32	%r71|%p5, %r21, 8, 31, -1;
$L__BB10_15:
	setp.eq.s32 	%p26, %r48, -1;
	add.s32 	%r25, %r71, %r21;
	@%p26 bra 	$L__BB10_17;
	// begin inline asm
	mov.u32 %r55, %laneid;
	// end inline asm
	fns.b32 	%r56, %r48, %r55, 5;
	setp.gt.u32 	%p27, %r56, 31;
	selp.b32 	%r57, %r55, %r56, %p27;
	shfl.sync.idx.b32	%r72|%p7, %r25, %r57, 31, %r48;
	bra.uni 	$L__BB10_18;
$L__BB10_17:
	shfl.sync.down.b32	%r72|%p8, %r25, 4, 31, -1;
$L__BB10_18:
	setp.eq.s32 	%p28, %r48, -1;
	add.s32 	%r29, %r72, %r25;
	@%p28 bra 	$L__BB10_20;
	// begin inline asm
	mov.u32 %r58, %laneid;
	// end inline asm
	fns.b32 	%r59, %r48, %r58, 3;
	setp.gt.u32 	%p29, %r59, 31;
	selp.b32 	%r60, %r58, %r59, %p29;
	shfl.sync.idx.b32	%r73|%p10, %r29, %r60, 31, %r48;
	bra.uni 	$L__BB10_21;
$L__BB10_20:
	shfl.sync.down.b32	%r73|%p11, %r29, 2, 31, -1;
$L__BB10_21:
	setp.eq.s32 	%p30, %r48, -1;
	add.s32 	%r33, %r73, %r29;
	@%p30 bra 	$L__BB10_23;
	// begin inline asm
	mov.u32 %r61, %laneid;
	// end inline asm
	fns.b32 	%r62, %r48, %r61, 2;
	setp.gt.u32 	%p31, %r62, 31;
	selp.b32 	%r63, %r61, %r62, %p31;
	shfl.sync.idx.b32	%r74|%p13, %r33, %r63, 31, %r48;
	bra.uni 	$L__BB10_24;
$L__BB10_23:
	shfl.sync.down.b32	%r74|%p14, %r33, 1, 31, -1;
$L__BB10_24:
	add.s32 	%r37, %r74, %r33;
	setp.ne.s32 	%p32, %r1, 0;
	@%p32 bra 	$L__BB10_26;
	cvta.to.global.u64 	%rd8, %rd2;
	mul.wide.u32 	%rd9, %r2, 4;
	add.s64 	%rd10, %rd8, %rd9;
	st.global.u32 	[%rd10], %r37;
$L__BB10_26:
	ret;

}
	// .globl	_Z7reduce4IiLj4EEvPT_S1_j
.visible .entry _Z7reduce4IiLj4EEvPT_S1_j(
	.param .u64 .ptr .align 1 _Z7reduce4IiLj4EEvPT_S1_j_param_0,
	.param .u64 .ptr .align 1 _Z7reduce4IiLj4EEvPT_S1_j_param_1,
	.param .u32 _Z7reduce4IiLj4EEvPT_S1_j_param_2
)
{
	.reg .pred 	%p<33>;
	.reg .b32 	%r<75>;
	.reg .b64 	%rd<11>;

	ld.param.u64 	%rd3, [_Z7reduce4IiLj4EEvPT_S1_j_param_0];
	ld.param.u64 	%rd2, [_Z7reduce4IiLj4EEvPT_S1_j_param_1];
	ld.param.u32 	%r38, [_Z7reduce4IiLj4EEvPT_S1_j_param_2];
	cvta.to.global.u64 	%rd1, %rd3;
	mov.u32 	%r1, %tid.x;
	mov.u32 	%r2, %ctaid.x;
	mov.u32 	%r66, %ntid.x;
	mul.lo.s32 	%r40, %r66, %r2;
	shl.b32 	%r41, %r40, 1;
	add.s32 	%r4, %r41, %r1;
	setp.ge.u32 	%p16, %r4, %r38;
	mov.b32 	%r68, 0;
	@%p16 bra 	$L__BB11_2;
	mul.wide.u32 	%rd4, %r4, 4;
	add.s64 	%rd5, %rd1, %rd4;
	ld.global.u32 	%r68, [%rd5];
$L__BB11_2:
	add.s32 	%r7, %r4, 4;
	setp.ge.u32 	%p17, %r7, %r38;
	@%p17 bra 	$L__BB11_4;
	mul.wide.u32 	%rd6, %r7, 4;
	add.s64 	%rd7, %rd1, %rd6;
	ld.global.u32 	%r42, [%rd7];
	add.s32 	%r68, %r42, %r68;
$L__BB11_4:
	shl.b32 	%r43, %r1, 2;
	mov.u32 	%r44, __smem;
	add.s32 	%r10, %r44, %r43;
	st.shared.u32 	[%r10], %r68;
	barrier.sync 	0;
	setp.lt.u32 	%p18, %r66, 66;
	@%p18 bra 	$L__BB11_8;
$L__BB11_5:
	shr.u32 	%r13, %r66, 1;
	setp.ge.u32 	%p19, %r1, %r13;
	@%p19 bra 	$L__BB11_7;
	shl.b32 	%r45, %r13, 2;
	add.s32 	%r46, %r10, %r45;
	ld.shared.u32 	%r47, [%r46];
	add.s32 	%r68, %r47, %r68;
	st.shared.u32 	[%r10], %r68;
$L__BB11_7:
	barrier.sync 	0;
	setp.gt.u32 	%p20, %r66, 131;
	mov.u32 	%r66, %r13;
	@%p20 bra 	$L__BB11_5;
$L__BB11_8:
	setp.gt.u32 	%p21, %r1, 31;
	@%p21 bra 	$L__BB11_26;
	// begin inline asm
	activemask.b32 %r48;
	// end inline asm
	setp.ne.s32 	%p22, %r48, -1;
	@%p22 bra 	$L__BB11_11;
	shfl.sync.down.b32	%r70|%p1, %r68, 16, 31, -1;
	bra.uni 	$L__BB11_12;
$L__BB11_11:
	// begin inline asm
	mov.u32 %r49, %laneid;
	// end inline asm
	fns.b32 	%r50, %r48, %r49, 17;
	setp.gt.u32 	%p23, %r50, 31;
	selp.b32 	%r51, %r49, %r50, %p23;
	shfl.sync.idx.b32	%r70|%p2, %r68, %r51, 31, %r48;
$L__BB11_12:
	setp.eq.s32 	%p24, %r48, -1;
	add.s32 	%r21, %r70, %r68;
	@%p24 bra 	$L__BB11_14;
	// begin inline asm
	mov.u32 %r52, %laneid;
	// end inline asm
	fns.b32 	%r53, %r48, %r52, 9;
	setp.gt.u32 	%p25, %r53, 31;
	selp.b32 	%r54, %r52, %r53, %p25;
	shfl.sync.idx.b32	%r71|%p4, %r21, %r54, 31, %r48;
	bra.uni 	$L__BB11_15;
$L__BB11_14:
	shfl.sync.down.b32	%r71|%p5, %r21, 8, 31, -1;
$L__BB11_15:
	setp.eq.s32 	%p26, %r48, -1;
	add.s32 	%r25, %r71, %r21;
	@%p26 bra 	$L__BB11_17;
	// begin inline asm
	mov.u32 %r55, %laneid;
	// end inline asm
	fns.b32 	%r56, %r48, %r55, 5;
	setp.gt.u32 	%p27, %r56, 31;
	selp.b32 	%r57, %r55, %r56, %p27;
	shfl.sync.idx.b32	%r72|%p7, %r25, %r57, 31, %r48;
	bra.uni 	$L__BB11_18;
$L__BB11_17:
	shfl.sync.down.b32	%r72|%p8, %r25, 4, 31, -1;
$L__BB11_18:
	setp.eq.s32 	%p28, %r48, -1;
	add.s32 	%r29, %r72, %r25;
	@%p28 bra 	$L__BB11_20;
	// begin inline asm
	mov.u32 %r58, %laneid;
	// end inline asm
	fns.b32 	%r59, %r48, %r58, 3;
	setp.gt.u32 	%p29, %r59, 31;
	selp.b32 	%r60, %r58, %r59, %p29;
	shfl.sync.idx.b32	%r73|%p10, %r29, %r60, 31, %r48;
	bra.uni 	$L__BB11_21;
$L__BB11_20:
	shfl.sync.down.b32	%r73|%p11, %r29, 2, 31, -1;
$L__BB11_21:
	setp.eq.s32 	%p30, %r48, -1;
	add.s32 	%r33, %r73, %r29;
	@%p30 bra 	$L__BB11_23;
	// begin inline asm
	mov.u32 %r61, %laneid;
	// end inline asm
	fns.b32 	%r62, %r48, %r61, 2;
	setp.gt.u32 	%p31, %r62, 31;
	selp.b32 	%r63, %r61, %r62, %p31;
	shfl.sync.idx.b32	%r74|%p13, %r33, %r63, 31, %r48;
	bra.uni 	$L__BB11_24;
$L__BB11_23:
	shfl.sync.down.b32	%r74|%p14, %r33, 1, 31, -1;
$L__BB11_24:
	add.s32 	%r37, %r74, %r33;
	setp.ne.s32 	%p32, %r1, 0;
	@%p32 bra 	$L__BB11_26;
	cvta.to.global.u64 	%rd8, %rd2;
	mul.wide.u32 	%rd9, %r2, 4;
	add.s64 	%rd10, %rd8, %rd9;
	st.global.u32 	[%rd10], %r37;
$L__BB11_26:
	ret;

}
	// .globl	_Z7reduce4IiLj2EEvPT_S1_j
.visible .entry _Z7reduce4IiLj2EEvPT_S1_j(
	.param .u64 .ptr .align 1 _Z7reduce4IiLj2EEvPT_S1_j_param_0,
	.param .u64 .ptr .align 1 _Z7reduce4IiLj2EEvPT_S1_j_param_1,
	.param .u32 _Z7reduce4IiLj2EEvPT_S1_j_param_2
)
{
	.reg .pred 	%p<33>;
	.reg .b32 	%r<75>;
	.reg .b64 	%rd<11>;

	ld.param.u64 	%rd3, [_Z7reduce4IiLj2EEvPT_S1_j_param_0];
	ld.param.u64 	%rd2, [_Z7reduce4IiLj2EEvPT_S1_j_param_1];
	ld.param.u32 	%r38, [_Z7reduce4IiLj2EEvPT_S1_j_param_2];
	cvta.to.global.u64 	%rd1, %rd3;
	mov.u32 	%r1, %tid.x;
	mov.u32 	%r2, %ctaid.x;
	mov.u32 	%r66, %ntid.x;
	mul.lo.s32 	%r40, %r66, %r2;
	shl.b32 	%r41, %r40, 1;
	add.s32 	%r4, %r41, %r1;
	setp.ge.u32 	%p16, %r4, %r38;
	mov.b32 	%r68, 0;
	@%p16 bra 	$L__BB12_2;
	mul.wide.u32 	%rd4, %r4, 4;
	add.s64 	%rd5, %rd1, %rd4;
	ld.global.u32 	%r68, [%rd5];
$L__BB12_2:
	add.s32 	%r7, %r4, 2;
	setp.ge.u32 	%p17, %r7, %r38;
	@%p17 bra 	$L__BB12_4;
	mul.wide.u32 	%rd6, %r7, 4;
	add.s64 	%rd7, %rd1, %rd6;
	ld.global.u32 	%r42, [%rd7];
	add.s32 	%r68, %r42, %r68;
$L__BB12_4:
	shl.b32 	%r43, %r1, 2;
	mov.u32 	%r44, __smem;
	add.s32 	%r10, %r44, %r43;
	st.shared.u32 	[%r10], %r68;
	barrier.sync 	0;
	setp.lt.u32 	%p18, %r66, 66;
	@%p18 bra 	$L__BB12_8;
$L__BB12_5:
	shr.u32 	%r13, %r66, 1;
	setp.ge.u32 	%p19, %r1, %r13;
	@%p19 bra 	$L__BB12_7;
	shl.b32 	%r45, %r13, 2;
	add.s32 	%r46, %r10, %r45;
	ld.shared.u32 	%r47, [%r46];
	add.s32 	%r68, %r47, %r68;
	st.shared.u32 	[%r10], %r68;
$L__BB12_7:
	barrier.sync 	0;
	setp.gt.u32 	%p20, %r66, 131;
	mov.u32 	%r66, %r13;
	@%p20 bra 	$L__BB12_5;
$L__BB12_8:
	setp.gt.u32 	%p21, %r1, 31;
	@%p21 bra 	$L__BB12_26;
	// begin inline asm
	activemask.b32 %r48;
	// end inline asm
	setp.ne.s32 	%p22, %r48, -1;
	@%p22 bra 	$L__BB12_11;
	shfl.sync.down.b32	%r70|%p1, %r68, 16, 31, -1;
	bra.uni 	$L__BB12_12;
$L__BB12_11:
	// begin inline asm
	mov.u32 %r49, %laneid;
	// end inline asm
	fns.b32 	%r50, %r48, %r49, 17;
	setp.gt.u32 	%p23, %r50, 31;
	selp.b32 	%r51, %r49, %r50, %p23;
	shfl.sync.idx.b32	%r70|%p2, %r68, %r51, 31, %r48;
$L__BB12_12:
	setp.eq.s32 	%p24, %r48, -1;
	add.s32 	%r21, %r70, %r68;
	@%p24 bra 	$L__BB12_14;
	// begin inline asm
	mov.u32 %r52, %laneid;
	// end inline asm
	fns.b32 	%r53, %r48, %r52, 9;
	setp.gt.u32 	%p25, %r53, 31;
	selp.b32 	%r54, %r52, %r53, %p25;
	shfl.sync.idx.b32	%r71|%p4, %r21, %r54, 31, %r48;
	bra.uni 	$L__BB12_15;
$L__BB12_14:
	shfl.sync.down.b32	%r71|%p5, %r21, 8, 31, -1;
$L__BB12_15:
	setp.eq.s32 	%p26, %r48, -1;
	add.s32 	%r25, %r71, %r21;
	@%p26 bra 	$L__BB12_17;
	// begin inline asm
	mov.u32 %r55, %laneid;
	// end inline asm
	fns.b32 	%r56, %r48, %r55, 5;
	setp.gt.u32 	%p27, %r56, 31;
	selp.b32 	%r57, %r55, %r56, %p27;
	shfl.sync.idx.b32	%r72|%p7, %r25, %r57, 31, %r48;
	bra.uni 	$L__BB12_18;
$L__BB12_17:
	shfl.sync.down.b32	%r72|%p8, %r25, 4, 31, -1;
$L__BB12_18:
	setp.eq.s32 	%p28, %r48, -1;
	add.s32 	%r29, %r72, %r25;
	@%p28 bra 	$L__BB12_20;
	// begin inline asm
	mov.u32 %r58, %laneid;
	// end inline asm
	fns.b32 	%r59, %r48, %r58, 3;
	setp.gt.u32 	%p29, %r59, 31;
	selp.b32 	%r60, %r58, %r59, %p29;
	shfl.sync.idx.b32	%r73|%p10, %r29, %r60, 31, %r48;
	bra.uni 	$L__BB12_21;
$L__BB12_20:
	shfl.sync.down.b32	%r73|%p11, %r29, 2, 31, -1;
$L__BB12_21:
	setp.eq.s32 	%p30, %r48, -1;
	add.s32 	%r33, %r73, %r29;
	@%p30 bra 	$L__BB12_23;
	// begin inline asm
	mov.u32 %r61, %laneid;
	// end inline asm
	fns.b32 	%r62, %r48, %r61, 2;
	setp.gt.u32 	%p31, %r62, 31;
	selp.b32 	%r63, %r61, %r62, %p31;
	shfl.sync.idx.b32	%r74|%p13, %r33, %r63, 31, %r48;
	bra.uni 	$L__BB12_24;
$L__BB12_23:
	shfl.sync.down.b32	%r74|%p14, %r33, 1, 31, -1;
$L__BB12_24:
	add.s32 	%r37, %r74, %r33;
	setp.ne.s32 	%p32, %r1, 0;
	@%p32 bra 	$L__BB12_26;
	cvta.to.global.u64 	%rd8, %rd2;
	mul.wide.u32 	%rd9, %r2, 4;
	add.s64 	%rd10, %rd8, %rd9;
	st.global.u32 	[%rd10], %r37;
$L__BB12_26:
	ret;

}
	// .globl	_Z7reduce4IiLj1EEvPT_S1_j
.visible .entry _Z7reduce4IiLj1EEvPT_S1_j(
	.param .u64 .ptr .align 1 _Z7reduce4IiLj1EEvPT_S1_j_param_0,
	.param .u64 .ptr .align 1 _Z7reduce4IiLj1EEvPT_S1_j_param_1,
	.param .u32 _Z7reduce4IiLj1EEvPT_S1_j_param_2
)
{
	.reg .pred 	%p<33>;
	.reg .b32 	%r<75>;
	.reg .b64 	%rd<11>;

	ld.param.u64 	%rd3, [_Z7reduce4IiLj1EEvPT_S1_j_param_0];
	ld.param.u64 	%rd2, [_Z7reduce4IiLj1EEvPT_S1_j_param_1];
	ld.param.u32 	%r38, [_Z7reduce4IiLj1EEvPT_S1_j_param_2];
	cvta.to.global.u64 	%rd1, %rd3;
	mov.u32 	%r1, %tid.x;
	mov.u32 	%r2, %ctaid.x;
	mov.u32 	%r66, %ntid.x;
	mul.lo.s32 	%r40, %r66, %r2;
	shl.b32 	%r41, %r40, 1;
	add.s32 	%r4, %r41, %r1;
	setp.ge.u32 	%p16, %r4, %r38;
	mov.b32 	%r68, 0;
	@%p16 bra 	$L__BB13_2;
	mul.wide.u32 	%rd4, %r4, 4;
	add.s64 	%rd5, %rd1, %rd4;
	ld.global.u32 	%r68, [%rd5];
$L__BB13_2:
	add.s32 	%r7, %r4, 1;
	setp.ge.u32 	%p17, %r7, %r38;
	@%p17 bra 	$L__BB13_4;
	mul.wide.u32 	%rd6, %r7, 4;
	add.s64 	%rd7, %rd1, %rd6;
	ld.global.u32 	%r42, [%rd7];
	add.s32 	%r68, %r42, %r68;
$L__BB13_4:
	shl.b32 	%r43, %r1, 2;
	mov.u32 	%r44, __smem;
	add.s32 	%r10, %r44, %r43;
	st.shared.u32 	[%r10], %r68;
	barrier.sync 	0;
	setp.lt.u32 	%p18, %r66, 66;
	@%p18 bra 	$L__BB13_8;
$L__BB13_5:
	shr.u32 	%r13, %r66, 1;
	setp.ge.u32 	%p19, %r1, %r13;
	@%p19 bra 	$L__BB13_7;
	shl.b32 	%r45, %r13, 2;
	add.s32 	%r46, %r10, %r45;
	ld.shared.u32 	%r47, [%r46];
	add.s32 	%r68, %r47, %r68;
	st.shared.u32 	[%r10], %r68;
$L__BB13_7:
	barrier.sync 	0;
	setp.gt.u32 	%p20, %r66, 131;
	mov.u32 	%r66, %r13;
	@%p20 bra 	$L__BB13_5;
$L__BB13_8:
	setp.gt.u32 	%p21, %r1, 31;
	@%p21 bra 	$L__BB13_26;
	// begin inline asm
	activemask.b32 %r48;
	// end inline asm
	setp.ne.s32 	%p22, %r48, -1;
	@%p22 bra 	$L__BB13_11;
	shfl.sync.down.b32	%r70|%p1, %r68, 16, 31, -1;
	bra.uni 	$L__BB13_12;
$L__BB13_11:
	// begin inline asm
	mov.u32 %r49, %laneid;
	// end inline asm
	fns.b32 	%r50, %r48, %r49, 17;
	setp.gt.u32 	%p23, %r50, 31;
	selp.b32 	%r51, %r49, %r50, %p23;
	shfl.sync.idx.b32	%r70|%p2, %r68, %r51, 31, %r48;
$L__BB13_12:
	setp.eq.s32 	%p24, %r48, -1;
	add.s32 	%r21, %r70, %r68;
	@%p24 bra 	$L__BB13_14;
	// begin inline asm
	mov.u32 %r52, %laneid;
	// end inline asm
	fns.b32 	%r53, %r48, %r52, 9;
	setp.gt.u32 	%p25, %r53, 31;
	selp.b32 	%r54, %r52, %r53, %p25;
	shfl.sync.idx.b32	%r71|%p4, %r21, %r54, 31, %r48;
	bra.uni 	$L__BB13_15;
$L__BB13_14:
	shfl.sync.down.b32	%r71|%p5, %r21, 8, 31, -1;
$L__BB13_15:
	setp.eq.s32 	%p26, %r48, -1;
	add.s32 	%r25, %r71, %r21;
	@%p26 bra 	$L__BB13_17;
	// begin inline asm
	mov.u32 %r55, %laneid;
	// end inline asm
	fns.b32 	%r56, %r48, %r55, 5;
	setp.gt.u32 	%p27, %r56, 31;
	selp.b32 	%r57, %r55, %r56, %p27;
	shfl.sync.idx.b32	%r72|%p7, %r25, %r57, 31, %r48;
	bra.uni 	$L__BB13_18;
$L__BB13_17:
	shfl.sync.down.b32	%r72|%p8, %r25, 4, 31, -1;
$L__BB13_18:
	setp.eq.s32 	%p28, %r48, -1;
	add.s32 	%r29, %r72, %r25;
	@%p28 bra 	$L__BB13_20;
	// begin inline asm
	mov.u32 %r58, %laneid;
	// end inline asm
	fns.b32 	%r59, %r48, %r58, 3;
	setp.gt.u32 	%p29, %r59, 31;
	selp.b32 	%r60, %r58, %r59, %p29;
	shfl.sync.idx.b32	%r73|%p10, %r29, %r60, 31, %r48;
	bra.uni 	$L__BB13_21;
$L__BB13_20:
	shfl.sync.down.b32	%r73|%p11, %r29, 2, 31, -1;
$L__BB13_21:
	setp.eq.s32 	%p30, %r48, -1;
	add.s32 	%r33, %r73, %r29;
	@%p30 bra 	$L__BB13_23;
	// begin inline asm
	mov.u32 %r61, %laneid;
	// end inline asm
	fns.b32 	%r62, %r48, %r61, 2;
	setp.gt.u32 	%p31, %r62, 31;
	selp.b32 	%r63, %r61, %r62, %p31;
	shfl.sync.idx.b32	%r74|%p13, %r33, %r63, 31, %r48;
	bra.uni 	$L__BB13_24;
$L__BB13_23:
	shfl.sync.down.b32	%r74|%p14, %r33, 1, 31, -1;
$L__BB13_24:
	add.s32 	%r37, %r74, %r33;
	setp.ne.s32 	%p32, %r1, 0;
	@%p32 bra 	$L__BB13_26;
	cvta.to.global.u64 	%rd8, %rd2;
	mul.wide.u32 	%rd9, %r2, 4;
	add.s64 	%rd10, %rd8, %rd9;
	st.global.u32 	[%rd10], %r37;
$L__BB13_26:
	ret;

}
	// .globl	_Z7reduce5IiLj512EEvPT_S1_j
.visible .entry _Z7reduce5IiLj512EEvPT_S1_j(
	.param .u64 .ptr .align 1 _Z7reduce5IiLj512EEvPT_S1_j_param_0,
	.param .u64 .ptr .align 1 _Z7reduce5IiLj512EEvPT_S1_j_param_1,
	.param .u32 _Z7reduce5IiLj512EEvPT_S1_j_param_2
)
{
	.reg .pred 	%p<33>;
	.reg .b32 	%r<74>;
	.reg .b64 	%rd<11>;

	ld.param.u64 	%rd3, [_Z7reduce5IiLj512EEvPT_S1_j_param_0];
	ld.param.u64 	%rd2, [_Z7reduce5IiLj512EEvPT_S1_j_param_1];
	ld.param.u32 	%r38, [_Z7reduce5IiLj512EEvPT_S1_j_param_2];
	cvta.to.global.u64 	%rd1, %rd3;
	mov.u32 	%r1, %tid.x;
	mov.u32 	%r2, %ctaid.x;
	shl.b32 	%r40, %r2, 10;
	or.b32  	%r3, %r40, %r1;
	setp.ge.u32 	%p16, %r3, %r38;
	mov.b32 	%r65, 0;
	@%p16 bra 	$L__BB14_2;
	mul.wide.u32 	%rd4, %r3, 4;
	add.s64 	%rd5, %rd1, %rd4;
	ld.global.u32 	%r65, [%rd5];
$L__BB14_2:
	add.s32 	%r6, %r3, 512;
	setp.ge.u32 	%p17, %r6, %r38;
	@%p17 bra 	$L__BB14_4;
	mul.wide.u32 	%rd6, %r6, 4;
	add.s64 	%rd7, %rd1, %rd6;
	ld.global.u32 	%r41, [%rd7];
	add.s32 	%r65, %r41, %r65;
$L__BB14_4:
	shl.b32 	%r42, %r1, 2;
	mov.u32 	%r43, __smem;
	add.s32 	%r9, %r43, %r42;
	st.shared.u32 	[%r9], %r65;
	barrier.sync 	0;
	setp.gt.u32 	%p18, %r1, 255;
	@%p18 bra 	$L__BB14_6;
	ld.shared.u32 	%r44, [%r9+1024];
	add.s32 	%r65, %r44, %r65;
	st.shared.u32 	[%r9], %r65;
$L__BB14_6:
	barrier.sync 	0;
	setp.gt.u32 	%p19, %r1, 127;
	@%p19 bra 	$L__BB14_8;
	ld.shared.u32 	%r45, [%r9+512];
	add.s32 	%r65, %r45, %r65;
	st.shared.u32 	[%r9], %r65;
$L__BB14_8:
	barrier.sync 	0;
	setp.gt.u32 	%p20, %r1, 63;
	@%p20 bra 	$L__BB14_10;
	ld.shared.u32 	%r46, [%r9+256];
	add.s32 	%r65, %r46, %r65;
	st.shared.u32 	[%r9], %r65;
$L__BB14_10:
	barrier.sync 	0;
	setp.gt.u32 	%p21, %r1, 31;
	@%p21 bra 	$L__BB14_28;
	// begin inline asm
	activemask.b32 %r47;
	// end inline asm
	ld.shared.u32 	%r48, [%r9+128];
	add.s32 	%r17, %r48, %r65;
	setp.ne.s32 	%p22, %r47, -1;
	@%p22 bra 	$L__BB14_13;
	shfl.sync.down.b32	%r69|%p1, %r17, 16, 31, -1;
	bra.uni 	$L__BB14_14;
$L__BB14_13:
	// begin inline asm
	mov.u32 %r49, %laneid;
	// end inline asm
	fns.b32 	%r50, %r47, %r49, 17;
	setp.gt.u32 	%p23, %r50, 31;
	selp.b32 	%r51, %r49, %r50, %p23;
	shfl.sync.idx.b32	%r69|%p2, %r17, %r51, 31, %r47;
$L__BB14_14:
	setp.eq.s32 	%p24, %r47, -1;
	add.s32 	%r21, %r69, %r17;
	@%p24 bra 	$L__BB14_16;
	// begin inline asm
	mov.u32 %r52, %laneid;
	// end inline asm
	fns.b32 	%r53, %r47, %r52, 9;
	setp.gt.u32 	%p25, %r53, 31;
	selp.b32 	%r54, %r52, %r53, %p25;
	shfl.sync.idx.b32	%r70|%p4, %r21, %r54, 31, %r47;
	bra.uni 	$L__BB14_17;
$L__BB14_16:
	shfl.sync.down.b32	%r70|%p5, %r21, 8, 31, -1;
$L__BB14_17:
	setp.eq.s32 	%p26, %r47, -1;
	add.s32 	%r25, %r70, %r21;
	@%p26 bra 	$L__BB14_19;
	// begin inline asm
	mov.u32 %r55, %laneid;
	// end inline asm
	fns.b32 	%r56, %r47, %r55, 5;
	setp.gt.u32 	%p27, %r56, 31;
	selp.b32 	%r57, %r55, %r56, %p27;
	shfl.sync.idx.b32	%r71|%p7, %r25, %r57, 31, %r47;
	bra.uni 	$L__BB14_20;
$L__BB14_19:
	shfl.sync.down.b32	%r71|%p8, %r25, 4, 31, -1;
$L__BB14_20:
	setp.eq.s32 	%p28, %r47, -1;
	add.s32 	%r29, %r71, %r25;
	@%p28 bra 	$L__BB14_22;
	// begin inline asm
	mov.u32 %r58, %laneid;
	// end inline asm
	fns.b32 	%r59, %r47, %r58, 3;
	setp.gt.u32 	%p29, %r59, 31;
	selp.b32 	%r60, %r58, %r59, %p29;
	shfl.sync.idx.b32	%r72|%p10, %r29, %r60, 31, %r47;
	bra.uni 	$L__BB14_23;
$L__BB14_22:
	shfl.sync.down.b32	%r72|%p11, %r29, 2, 31, -1;
$L__BB14_23:
	setp.eq.s32 	%p30, %r47, -1;
	add.s32 	%r33, %r72, %r29;
	@%p30 bra 	$L__BB14_25;
	// begin inline asm
	mov.u32 %r61, %laneid;
	// end inline asm
	fns.b32 	%r62, %r47, %r61, 2;
	setp.gt.u32 	%p31, %r62, 31;
	selp.b32 	%r63, %r61, %r62, %p31;
	shfl.sync.idx.b32	%r73|%p13, %r33, %r63, 31, %r47;
	bra.uni 	$L__BB14_26;
$L__BB14_25:
	shfl.sync.down.b32	%r73|%p14, %r33, 1, 31, -1;
$L__BB14_26:
	add.s32 	%r37, %r73, %r33;
	setp.ne.s32 	%p32, %r1, 0;
	@%p32 bra 	$L__BB14_28;
	cvta.to.global.u64 	%rd8, %rd2;
	mul.wide.u32 	%rd9, %r2, 4;
	add.s64 	%rd10, %rd8, %rd9;
	st.global.u32 	[%rd10], %r37;
$L__BB14_28:
	ret;

}
	// .globl	_Z7reduce5IiLj256EEvPT_S1_j
.visible .entry _Z7reduce5IiLj256EEvPT_S1_j(
	.param .u64 .ptr .align 1 _Z7reduce5IiLj256EEvPT_S1_j_param_0,
	.param .u64 .ptr .align 1 _Z7reduce5IiLj256EEvPT_S1_j_param_1,
	.param .u32 _Z7reduce5IiLj256EEvPT_S1_j_param_2
)
{
	.reg .pred 	%p<32>;
	.reg .b32 	%r<70>;
	.reg .b64 	%rd<11>;

	ld.param.u64 	%rd3, [_Z7reduce5IiLj256EEvPT_S1_j_param_0];
	ld.param.u64 	%rd2, [_Z7reduce5IiLj256EEvPT_S1_j_param_1];
	ld.param.u32 	%r36, [_Z7reduce5IiLj256EEvPT_S1_j_param_2];
	cvta.to.global.u64 	%rd1, %rd3;
	mov.u32 	%r1, %tid.x;
	mov.u32 	%r2, %ctaid.x;
	shl.b32 	%r38, %r2, 9;
	add.s32 	%r3, %r38, %r1;
	setp.ge.u32 	%p16, %r3, %r36;
	mov.b32 	%r62, 0;
	@%p16 bra 	$L__BB15_2;
	mul.wide.u32 	%rd4, %r3, 4;
	add.s64 	%rd5, %rd1, %rd4;
	ld.global.u32 	%r62, [%rd5];
$L__BB15_2:
	add.s32 	%r6, %r3, 256;
	setp.ge.u32 	%p17, %r6, %r36;
	@%p17 bra 	$L__BB15_4;
	mul.wide.u32 	%rd6, %r6, 4;
	add.s64 	%rd7, %rd1, %rd6;
	ld.global.u32 	%r39, [%rd7];
	add.s32 	%r62, %r39, %r62;
$L__BB15_4:
	shl.b32 	%r40, %r1, 2;
	mov.u32 	%r41, __smem;
	add.s32 	%r9, %r41, %r40;
	st.shared.u32 	[%r9], %r62;
	barrier.sync 	0;
	barrier.sync 	0;
	setp.gt.u32 	%p18, %r1, 127;
	@%p18 bra 	$L__BB15_6;
	ld.shared.u32 	%r42, [%r9+512];
	add.s32 	%r62, %r42, %r62;
	st.shared.u32 	[%r9], %r62;
$L__BB15_6:
	barrier.sync 	0;
	setp.gt.u32 	%p19, %r1, 63;
	@%p19 bra 	$L__BB15_8;
	ld.shared.u32 	%r43, [%r9+256];
	add.s32 	%r62, %r43, %r62;
	st.shared.u32 	[%r9], %r62;
$L__BB15_8:
	barrier.sync 	0;
	setp.gt.u32 	%p20, %r1, 31;
	@%p20 bra 	$L__BB15_26;
	// begin inline asm
	activemask.b32 %r44;
	// end inline asm
	ld.shared.u32 	%r45, [%r9+128];
	add.s32 	%r15, %r45, %r62;
	setp.ne.s32 	%p21, %r44, -1;
	@%p21 bra 	$L__BB15_11;
	shfl.sync.down.b32	%r65|%p1, %r15, 16, 31, -1;
	bra.uni 	$L__BB15_12;
$L__BB15_11:
	// begin inline asm
	mov.u32 %r46, %laneid;
	// end inline asm
	fns.b32 	%r47, %r44, %r46, 17;
	setp.gt.u32 	%p22, %r47, 31;
	selp.b32 	%r48, %r46, %r47, %p22;
	shfl.sync.idx.b32	%r65|%p2, %r15, %r48, 31, %r44;
$L__BB15_12:
	setp.eq.s32 	%p23, %r44, -1;
	add.s32 	%r19, %r65, %r15;
	@%p23 bra 	$L__BB15_14;
	// begin inline asm
	mov.u32 %r49, %laneid;
	// end inline asm
	fns.b32 	%r50, %r44, %r49, 9;
	setp.gt.u32 	%p24, %r50, 31;
	selp.b32 	%r51, %r49, %r50, %p24;
	shfl.sync.idx.b32	%r66|%p4, %r19, %r51, 31, %r44;
	bra.uni 	$L__BB15_15;
$L__BB15_14:
	shfl.sync.down.b32	%r66|%p5, %r19, 8, 31, -1;
$L__BB15_15:
	setp.eq.s32 	%p25, %r44, -1;
	add.s32 	%r23, %r66, %r19;
	@%p25 bra 	$L__BB15_17;
	// begin inline asm
	mov.u32 %r52, %laneid;
	// end inline asm
	fns.b32 	%r53, %r44, %r52, 5;
	setp.gt.u32 	%p26, %r53, 31;
	selp.b32 	%r54, %r52, %r53, %p26;
	shfl.sync.idx.b32	%r67|%p7, %r23, %r54, 31, %r44;
	bra.uni 	$L__BB15_18;
$L__BB15_17:
	shfl.sync.down.b32	%r67|%p8, %r23, 4, 31, -1;
$L__BB15_18:
	setp.eq.s32 	%p27, %r44, -1;
	add.s32 	%r27, %r67, %r23;
	@%p27 bra 	$L__BB15_20;
	// begin inline asm
	mov.u32 %r55, %laneid;
	// end inline asm
	fns.b32 	%r56, %r44, %r55, 3;
	setp.gt.u32 	%p28, %r56, 31;
	selp.b32 	%r57, %r55, %r56, %p28;
	shfl.sync.idx.b32	%r68|%p10, %r27, %r57, 31, %r44;
	bra.uni 	$L__BB15_21;
$L__BB15_20:
	shfl.sync.down.b32	%r68|%p11, %r27, 2, 31, -1;
$L__BB15_21:
	setp.eq.s32 	%p29, %r44, -1;
	add.s32 	%r31, %r68, %r27;
	@%p29 bra 	$L__BB15_23;
	// begin inline asm
	mov.u32 %r58, %laneid;
	// end inline asm
	fns.b32 	%r59, %r44, %r58, 2;
	setp.gt.u32 	%p30, %r59, 31;
	selp.b32 	%r60, %r58, %r59, %p30;
	shfl.sync.idx.b32	%r69|%p13, %r31, %r60, 31, %r44;
	bra.uni 	$L__BB15_24;
$L__BB15_23:
	shfl.sync.down.b32	%r69|%p14, %r31, 1, 31, -1;
$L__BB15_24:
	add.s32 	%r35, %r69, %r31;
	setp.ne.s32 	%p31, %r1, 0;
	@%p31 bra 	$L__BB15_26;
	cvta.to.global.u64 	%rd8, %rd2;
	mul.wide.u32 	%rd9, %r2, 4;
	add.s64 	%rd10, %rd8, %rd9;
	st.global.u32 	[%rd10], %r35;
$L__BB15_26:
	ret;

}
	// .globl	_Z7reduce5IiLj128EEvPT_S1_j
.visible .entry _Z7reduce5IiLj128EEvPT_S1_j(
	.param .u64 .ptr .align 1 _Z7reduce5IiLj128EEvPT_S1_j_param_0,
	.param .u64 .ptr .align 1 _Z7reduce5IiLj128EEvPT_S1_j_param_1,
	.param .u32 _Z7reduce5IiLj128EEvPT_S1_j_param_2
)
{
	.reg .pred 	%p<31>;
	.reg .b32 	%r<66>;
	.reg .b64 	%rd<11>;

	ld.param.u64 	%rd3, [_Z7reduce5IiLj128EEvPT_S1_j_param_0];
	ld.param.u64 	%rd2, [_Z7reduce5IiLj128EEvPT_S1_j_param_1];
	ld.param.u32 	%r34, [_Z7reduce5IiLj128EEvPT_S1_j_param_2];
	cvta.to.global.u64 	%rd1, %rd3;
	mov.u32 	%r1, %tid.x;
	mov.u32 	%r2, %ctaid.x;
	shl.b32 	%r36, %r2, 8;
	add.s32 	%r3, %r36, %r1;
	setp.ge.u32 	%p16, %r3, %r34;
	mov.b32 	%r59, 0;
	@%p16 bra 	$L__BB16_2;
	mul.wide.u32 	%rd4, %r3, 4;
	add.s64 	%rd5, %rd1, %rd4;
	ld.global.u32 	%r59, [%rd5];
$L__BB16_2:
	add.s32 	%r6, %r3, 128;
	setp.ge.u32 	%p17, %r6, %r34;
	@%p17 bra 	$L__BB16_4;
	mul.wide.u32 	%rd6, %r6, 4;
	add.s64 	%rd7, %rd1, %rd6;
	ld.global.u32 	%r37, [%rd7];
	add.s32 	%r59, %r37, %r59;
$L__BB16_4:
	shl.b32 	%r38, %r1, 2;
	mov.u32 	%r39, __smem;
	add.s32 	%r9, %r39, %r38;
	st.shared.u32 	[%r9], %r59;
	barrier.sync 	0;
	barrier.sync 	0;
	barrier.sync 	0;
	setp.gt.u32 	%p18, %r1, 63;
	@%p18 bra 	$L__BB16_6;
	ld.shared.u32 	%r40, [%r9+256];
	add.s32 	%r59, %r40, %r59;
	st.shared.u32 	[%r9], %r59;
$L__BB16_6:
	barrier.sync 	0;
	setp.gt.u32 	%p19, %r1, 31;
	@%p19 bra 	$L__BB16_24;
	// begin inline asm
	activemask.b32 %r41;
	// end inline asm
	ld.shared.u32 	%r42, [%r9+128];
	add.s32 	%r13, %r42, %r59;
	setp.ne.s32 	%p20, %r41, -1;
	@%p20 bra 	$L__BB16_9;
	shfl.sync.down.b32	%r61|%p1, %r13, 16, 31, -1;
	bra.uni 	$L__BB16_10;
$L__BB16_9:
	// begin inline asm
	mov.u32 %r43, %laneid;
	// end inline asm
	fns.b32 	%r44, %r41, %r43, 17;
	setp.gt.u32 	%p21, %r44, 31;
	selp.b32 	%r45, %r43, %r44, %p21;
	shfl.sync.idx.b32	%r61|%p2, %r13, %r45, 31, %r41;
$L__BB16_10:
	setp.eq.s32 	%p22, %r41, -1;
	add.s32 	%r17, %r61, %r13;
	@%p22 bra 	$L__BB16_12;
	// begin inline asm
	mov.u32 %r46, %laneid;
	// end inline asm
	fns.b32 	%r47, %r41, %r46, 9;
	setp.gt.u32 	%p23, %r47, 31;
	selp.b32 	%r48, %r46, %r47, %p23;
	shfl.sync.idx.b32	%r62|%p4, %r17, %r48, 31, %r41;
	bra.uni 	$L__BB16_13;
$L__BB16_12:
	shfl.sync.down.b32	%r62|%p5, %r17, 8, 31, -1;
$L__BB16_13:
	setp.eq.s32 	%p24, %r41, -1;
	add.s32 	%r21, %r62, %r17;
	@%p24 bra 	$L__BB16_15;
	// begin inline asm
	mov.u32 %r49, %laneid;
	// end inline asm
	fns.b32 	%r50, %r41, %r49, 5;
	setp.gt.u32 	%p25, %r50, 31;
	selp.b32 	%r51, %r49, %r50, %p25;
	shfl.sync.idx.b32	%r63|%p7, %r21, %r51, 31, %r41;
	bra.uni 	$L__BB16_16;
$L__BB16_15:
	shfl.sync.down.b32	%r63|%p8, %r21, 4, 31, -1;
$L__BB16_16:
	setp.eq.s32 	%p26, %r41, -1;
	add.s32 	%r25, %r63, %r21;
	@%p26 bra 	$L__BB16_18;
	// begin inline asm
	mov.u32 %r52, %laneid;
	// end inline asm
	fns.b32 	%r53, %r41, %r52, 3;
	setp.gt.u32 	%p27, %r53, 31;
	selp.b32 	%r54, %r52, %r53, %p27;
	shfl.sync.idx.b32	%r64|%p10, %r25, %r54, 31, %r41;
	bra.uni 	$L__BB16_19;
$L__BB16_18:
	shfl.sync.down.b32	%r64|%p11, %r25, 2, 31, -1;
$L__BB16_19:
	setp.eq.s32 	%p28, %r41, -1;
	add.s32 	%r29, %r64, %r25;
	@%p28 bra 	$L__BB16_21;
	// begin inline asm
	mov.u32 %r55, %laneid;
	// end inline asm
	fns.b32 	%r56, %r41, %r55, 2;
	setp.gt.u32 	%p29, %r56, 31;
	selp.b32 	%r57, %r55, %r56, %p29;
	shfl.sync.idx.b32	%r65|%p13, %r29, %r57, 31, %r41;
	bra.uni 	$L__BB16_22;
$L__BB16_21:
	shfl.sync.down.b32	%r65|%p14, %r29, 1, 31, -1;
$L__BB16_22:
	add.s32 	%r33, %r65, %r29;
	setp.ne.s32 	%p30, %r1, 0;
	@%p30 bra 	$L__BB16_24;
	cvta.to.global.u64 	%rd8, %rd2;
	mul.wide.u32 	%rd9, %r2, 4;
	add.s64 	%rd10, %rd8, %rd9;
	st.global.u32 	[%rd10], %r33;
$L__BB16_24:
	ret;

}
	// .globl	_Z7reduce5IiLj64EEvPT_S1_j
.visible .entry _Z7reduce5IiLj64EEvPT_S1_j(
	.param .u64 .ptr .align 1 _Z7reduce5IiLj64EEvPT_S1_j_param_0,
	.param .u64 .ptr .align 1 _Z7reduce5IiLj64EEvPT_S1_j_param_1,
	.param .u32 _Z7reduce5IiLj64EEvPT_S1_j_param_2
)
{
	.reg .pred 	%p<30>;
	.reg .b32 	%r<62>;
	.reg .b64 	%rd<11>;

	ld.param.u64 	%rd3, [_Z7reduce5IiLj64EEvPT_S1_j_param_0];
	ld.param.u64 	%rd2, [_Z7reduce5IiLj64EEvPT_S1_j_param_1];
	ld.param.u32 	%r32, [_Z7reduce5IiLj64EEvPT_S1_j_param_2];
	cvta.to.global.u64 	%rd1, %rd3;
	mov.u32 	%r1, %tid.x;
	mov.u32 	%r2, %ctaid.x;
	shl.b32 	%r34, %r2, 7;
	add.s32 	%r3, %r34, %r1;
	setp.ge.u32 	%p16, %r3, %r32;
	mov.b32 	%r56, 0;
	@%p16 bra 	$L__BB17_2;
	mul.wide.u32 	%rd4, %r3, 4;
	add.s64 	%rd5, %rd1, %rd4;
	ld.global.u32 	%r56, [%rd5];
$L__BB17_2:
	add.s32 	%r6, %r3, 64;
	setp.ge.u32 	%p17, %r6, %r32;
	@%p17 bra 	$L__BB17_4;
	mul.wide.u32 	%rd6, %r6, 4;
	add.s64 	%rd7, %rd1, %rd6;
	ld.global.u32 	%r35, [%rd7];
	add.s32 	%r56, %r35, %r56;
$L__BB17_4:
	shl.b32 	%r36, %r1, 2;
	mov.u32 	%r37, __smem;
	add.s32 	%r9, %r37, %r36;
	st.shared.u32 	[%r9], %r56;
	barrier.sync 	0;
	barrier.sync 	0;
	barrier.sync 	0;
	barrier.sync 	0;
	setp.gt.u32 	%p18, %r1, 31;
	@%p18 bra 	$L__BB17_22;
	// begin inline asm
	activemask.b32 %r38;
	// end inline asm
	ld.shared.u32 	%r39, [%r9+128];
	add.s32 	%r11, %r39, %r56;
	setp.ne.s32 	%p19, %r38, -1;
	@%p19 bra 	$L__BB17_7;
	shfl.sync.down.b32	%r57|%p1, %r11, 16, 31, -1;
	bra.uni 	$L__BB17_8;
$L__BB17_7:
	// begin inline asm
	mov.u32 %r40, %laneid;
	// end inline asm
	fns.b32 	%r41, %r38, %r40, 17;
	setp.gt.u32 	%p20, %r41, 31;
	selp.b32 	%r42, %r40, %r41, %p20;
	shfl.sync.idx.b32	%r57|%p2, %r11, %r42, 31, %r38;
$L__BB17_8:
	setp.eq.s32 	%p21, %r38, -1;
	add.s32 	%r15, %r57, %r11;
	@%p21 bra 	$L__BB17_10;
	// begin inline asm
	mov.u32 %r43, %laneid;
	// end inline asm
	fns.b32 	%r44, %r38, %r43, 9;
	setp.gt.u32 	%p22, %r44, 31;
	selp.b32 	%r45, %r43, %r44, %p22;
	shfl.sync.idx.b32	%r58|%p4, %r15, %r45, 31, %r38;
	bra.uni 	$L__BB17_11;
$L__BB17_10:
	shfl.sync.down.b32	%r58|%p5, %r15, 8, 31, -1;
$L__BB17_11:
	setp.eq.s32 	%p23, %r38, -1;
	add.s32 	%r19, %r58, %r15;
	@%p23 bra 	$L__BB17_13;
	// begin inline asm
	mov.u32 %r46, %laneid;
	// end inline asm
	fns.b32 	%r47, %r38, %r46, 5;
	setp.gt.u32 	%p24, %r47, 31;
	selp.b32 	%r48, %r46, %r47, %p24;
	shfl.sync.idx.b32	%r59|%p7, %r19, %r48, 31, %r38;
	bra.uni 	$L__BB17_14;
$L__BB17_13:
	shfl.sync.down.b32	%r59|%p8, %r19, 4, 31, -1;
$L__BB17_14:
	setp.eq.s32 	%p25, %r38, -1;
	add.s32 	%r23, %r59, %r19;
	@%p25 bra 	$L__BB17_16;
	// begin inline asm
	mov.u32 %r49, %laneid;
	// end inline asm
	fns.b32 	%r50, %r38, %r49, 3;
	setp.gt.u32 	%p26, %r50, 31;
	selp.b32 	%r51, %r49, %r50, %p26;
	shfl.sync.idx.b32	%r60|%p10, %r23, %r51, 31, %r38;
	bra.uni 	$L__BB17_17;
$L__BB17_16:
	shfl.sync.down.b32	%r60|%p11, %r23, 2, 31, -1;
$L__BB17_17:
	setp.eq.s32 	%p27, %r38, -1;
	add.s32 	%r27, %r60, %r23;
	@%p27 bra 	$L__BB17_19;
	// begin inline asm
	mov.u32 %r52, %laneid;
	// end inline asm
	fns.b32 	%r53, %r38, %r52, 2;
	setp.gt.u32 	%p28, %r53, 31;
	selp.b32 	%r54, %r52, %r53, %p28;
	shfl.sync.idx.b32	%r61|%p13, %r27, %r54, 31, %r38;
	bra.uni 	$L__BB17_20;
$L__BB17_19:
	shfl.sync.down.b32	%r61|%p14, %r27, 1, 31, -1;
$L__BB17_20:
	add.s32 	%r31, %r61, %r27;
	setp.ne.s32 	%p29, %r1, 0;
	@%p29 bra 	$L__BB17_22;
	cvta.to.global.u64 	%rd8, %rd2;
	mul.wide.u32 	%rd9, %r2, 4;
	add.s64 	%rd10, %rd8, %rd9;
	st.global.u32 	[%rd10], %r31;
$L__BB17_22:
	ret;

}
	// .globl	_Z7reduce5IiLj32EEvPT_S1_j
.visible .entry _Z7reduce5IiLj32EEvPT_S1_j(
	.param .u64 .ptr .align 1 _Z7reduce5IiLj32EEvPT_S1_j_param_0,
	.param .u64 .ptr .align 1 _Z7reduce5IiLj32EEvPT_S1_j_param_1,
	.param .u32 _Z7reduce5IiLj32EEvPT_S1_j_param_2
)
{
	.reg .pred 	%p<30>;
	.reg .b32 	%r<60>;
	.reg .b64 	%rd<11>;

	ld.param.u64 	%rd3, [_Z7reduce5IiLj32EEvPT_S1_j_param_0];
	ld.param.u64 	%rd2, [_Z7reduce5IiLj32EEvPT_S1_j_param_1];
	ld.param.u32 	%r30, [_Z7reduce5IiLj32EEvPT_S1_j_param_2];
	cvta.to.global.u64 	%rd1, %rd3;
	mov.u32 	%r1, %tid.x;
	mov.u32 	%r2, %ctaid.x;
	shl.b32 	%r32, %r2, 6;
	add.s32 	%r3, %r32, %r1;
	setp.ge.u32 	%p16, %r3, %r30;
	mov.b32 	%r54, 0;
	@%p16 bra 	$L__BB18_2;
	mul.wide.u32 	%rd4, %r3, 4;
	add.s64 	%rd5, %rd1, %rd4;
	ld.global.u32 	%r54, [%rd5];
$L__BB18_2:
	add.s32 	%r6, %r3, 32;
	setp.ge.u32 	%p17, %r6, %r30;
	@%p17 bra 	$L__BB18_4;
	mul.wide.u32 	%rd6, %r6, 4;
	add.s64 	%rd7, %rd1, %rd6;
	ld.global.u32 	%r33, [%rd7];
	add.s32 	%r54, %r33, %r54;
$L__BB18_4:
	shl.b32 	%r34, %r1, 2;
	mov.u32 	%r35, __smem;
	add.s32 	%r36, %r35, %r34;
	st.shared.u32 	[%r36], %r54;
	barrier.sync 	0;
	barrier.sync 	0;
	barrier.sync 	0;
	barrier.sync 	0;
	setp.gt.u32 	%p18, %r1, 31;
	@%p18 bra 	$L__BB18_22;
	// begin inline asm
	activemask.b32 %r37;
	// end inline asm
	setp.ne.s32 	%p19, %r37, -1;
	@%p19 bra 	$L__BB18_7;
	shfl.sync.down.b32	%r55|%p1, %r54, 16, 31, -1;
	bra.uni 	$L__BB18_8;
$L__BB18_7:
	// begin inline asm
	mov.u32 %r38, %laneid;
	// end inline asm
	fns.b32 	%r39, %r37, %r38, 17;
	setp.gt.u32 	%p20, %r39, 31;
	selp.b32 	%r40, %r38, %r39, %p20;
	shfl.sync.idx.b32	%r55|%p2, %r54, %r40, 31, %r37;
$L__BB18_8:
	setp.eq.s32 	%p21, %r37, -1;
	add.s32 	%r13, %r55, %r54;
	@%p21 bra 	$L__BB18_10;
	// begin inline asm
	mov.u32 %r41, %laneid;
	// end inline asm
	fns.b32 	%r42, %r37, %r41, 9;
	setp.gt.u32 	%p22, %r42, 31;
	selp.b32 	%r43, %r41, %r42, %p22;
	shfl.sync.idx.b32	%r56|%p4, %r13, %r43, 31, %r37;
	bra.uni 	$L__BB18_11;
$L__BB18_10:
	shfl.sync.down.b32	%r56|%p5, %r13, 8, 31, -1;
$L__BB18_11:
	setp.eq.s32 	%p23, %r37, -1;
	add.s32 	%r17, %r56, %r13;
	@%p23 bra 	$L__BB18_13;
	// begin inline asm
	mov.u32 %r44, %laneid;
	// end inline asm
	fns.b32 	%r45, %r37, %r44, 5;
	setp.gt.u32 	%p24, %r45, 31;
	selp.b32 	%r46, %r44, %r45, %p24;
	shfl.sync.idx.b32	%r57|%p7, %r17, %r46, 31, %r37;
	bra.uni 	$L__BB18_14;
$L__BB18_13:
	shfl.sync.down.b32	%r57|%p8, %r17, 4, 31, -1;
$L__BB18_14:
	setp.eq.s32 	%p25, %r37, -1;
	add.s32 	%r21, %r57, %r17;
	@%p25 bra 	$L__BB18_16;
	// begin inline asm
	mov.u32 %r47, %laneid;
	// end inline asm
	fns.b32 	%r48, %r37, %r47, 3;
	setp.gt.u32 	%p26, %r48, 31;
	selp.b32 	%r49, %r47, %r48, %p26;
	shfl.sync.idx.b32	%r58|%p10, %r21, %r49, 31, %r37;
	bra.uni 	$L__BB18_17;
$L__BB18_16:
	shfl.sync.down.b32	%r58|%p11, %r21, 2, 31, -1;
$L__BB18_17:
	setp.eq.s32 	%p27, %r37, -1;
	add.s32 	%r25, %r58, %r21;
	@%p27 bra 	$L__BB18_19;
	// begin inline asm
	mov.u32 %r50, %laneid;
	// end inline asm
	fns.b32 	%r51, %r37, %r50, 2;
	setp.gt.u32 	%p28, %r51, 31;
	selp.b32 	%r52, %r50, %r51, %p28;
	shfl.sync.idx.b32	%r59|%p13, %r25, %r52, 31, %r37;
	bra.uni 	$L__BB18_20;
$L__BB18_19:
	shfl.sync.down.b32	%r59|%p14, %r25, 1, 31, -1;
$L__BB18_20:
	add.s32 	%r29, %r59, %r25;
	setp.ne.s32 	%p29, %r1, 0;
	@%p29 bra 	$L__BB18_22;
	cvta.to.global.u64 	%rd8, %rd2;
	mul.wide.u32 	%rd9, %r2, 4;
	add.s64 	%rd10, %rd8, %rd9;
	st.global.u32 	[%rd10], %r29;
$L__BB18_22:
	ret;

}
	// .globl	_Z7reduce5IiLj16EEvPT_S1_j
.visible .entry _Z7reduce5IiLj16EEvPT_S1_j(
	.param .u64 .ptr .align 1 _Z7reduce5IiLj16EEvPT_S1_j_param_0,
	.param .u64 .ptr .align 1 _Z7reduce5IiLj16EEvPT_S1_j_param_1,
	.param .u32 _Z7reduce5IiLj16EEvPT_S1_j_param_2
)
{
	.reg .pred 	%p<30>;
	.reg .b32 	%r<60>;
	.reg .b64 	%rd<11>;

	ld.param.u64 	%rd3, [_Z7reduce5IiLj16EEvPT_S1_j_param_0];
	ld.param.u64 	%rd2, [_Z7reduce5IiLj16EEvPT_S1_j_param_1];
	ld.param.u32 	%r30, [_Z7reduce5IiLj16EEvPT_S1_j_param_2];
	cvta.to.global.u64 	%rd1, %rd3;
	mov.u32 	%r1, %tid.x;
	mov.u32 	%r2, %ctaid.x;
	shl.b32 	%r32, %r2, 5;
	add.s32 	%r3, %r32, %r1;
	setp.ge.u32 	%p16, %r3, %r30;
	mov.b32 	%r54, 0;
	@%p16 bra 	$L__BB19_2;
	mul.wide.u32 	%rd4, %r3, 4;
	add.s64 	%rd5, %rd1, %rd4;
	ld.global.u32 	%r54, [%rd5];
$L__BB19_2:
	add.s32 	%r6, %r3, 16;
	setp.ge.u32 	%p17, %r6, %r30;
	@%p17 bra 	$L__BB19_4;
	mul.wide.u32 	%rd6, %r6, 4;
	add.s64 	%rd7, %rd1, %rd6;
	ld.global.u32 	%r33, [%rd7];
	add.s32 	%r54, %r33, %r54;
$L__BB19_4:
	shl.b32 	%r34, %r1, 2;
	mov.u32 	%r35, __smem;
	add.s32 	%r36, %r35, %r34;
	st.shared.u32 	[%r36], %r54;
	barrier.sync 	0;
	barrier.sync 	0;
	barrier.sync 	0;
	barrier.sync 	0;
	setp.gt.u32 	%p18, %r1, 31;
	@%p18 bra 	$L__BB19_22;
	// begin inline asm
	activemask.b32 %r37;
	// end inline asm
	setp.ne.s32 	%p19, %r37, -1;
	@%p19 bra 	$L__BB19_7;
	shfl.sync.down.b32	%r55|%p1, %r54, 16, 31, -1;
	bra.uni 	$L__BB19_8;
$L__BB19_7:
	// begin inline asm
	mov.u32 %r38, %laneid;
	// end inline asm
	fns.b32 	%r39, %r37, %r38, 17;
	setp.gt.u32 	%p20, %r39, 31;
	selp.b32 	%r40, %r38, %r39, %p20;
	shfl.sync.idx.b32	%r55|%p2, %r54, %r40, 31, %r37;
$L__BB19_8:
	setp.eq.s32 	%p21, %r37, -1;
	add.s32 	%r13, %r55, %r54;
	@%p21 bra 	$L__BB19_10;
	// begin inline asm
	mov.u32 %r41, %laneid;
	// end inline asm
	fns.b32 	%r42, %r37, %r41, 9;
	setp.gt.u32 	%p22, %r42, 31;
	selp.b32 	%r43, %r41, %r42, %p22;
	shfl.sync.idx.b32	%r56|%p4, %r13, %r43, 31, %r37;
	bra.uni 	$L__BB19_11;
$L__BB19_10:
	shfl.sync.down.b32	%r56|%p5, %r13, 8, 31, -1;
$L__BB19_11:
	setp.eq.s32 	%p23, %r37, -1;
	add.s32 	%r17, %r56, %r13;
	@%p23 bra 	$L__BB19_13;
	// begin inline asm
	mov.u32 %r44, %laneid;
	// end inline asm
	fns.b32 	%r45, %r37, %r44, 5;
	setp.gt.u32 	%p24, %r45, 31;
	selp.b32 	%r46, %r44, %r45, %p24;
	shfl.sync.idx.b32	%r57|%p7, %r17, %r46, 31, %r37;
	bra.uni 	$L__BB19_14;
$L__BB19_13:
	shfl.sync.down.b32	%r57|%p8, %r17, 4, 31, -1;
$L__BB19_14:
	setp.eq.s32 	%p25, %r37, -1;
	add.s32 	%r21, %r57, %r17;
	@%p25 bra 	$L__BB19_16;
	// begin inline asm
	mov.u32 %r47, %laneid;
	// end inline asm
	fns.b32 	%r48, %r37, %r47, 3;
	setp.gt.u32 	%p26, %r48, 31;
	selp.b32 	%r49, %r47, %r48, %p26;
	shfl.sync.idx.b32	%r58|%p10, %r21, %r49, 31, %r37;
	bra.uni 	$L__BB19_17;
$L__BB19_16:
	shfl.sync.down.b32	%r58|%p11, %r21, 2, 31, -1;
$L__BB19_17:
	setp.eq.s32 	%p27, %r37, -1;
	add.s32 	%r25, %r58, %r21;
	@%p27 bra 	$L__BB19_19;
	// begin inline asm
	mov.u32 %r50, %laneid;
	// end inline asm
	fns.b32 	%r51, %r37, %r50, 2;
	setp.gt.u32 	%p28, %r51, 31;
	selp.b32 	%r52, %r50, %r51, %p28;
	shfl.sync.idx.b32	%r59|%p13, %r25, %r52, 31, %r37;
	bra.uni 	$L__BB19_20;
$L__BB19_19:
	shfl.sync.down.b32	%r59|%p14, %r25, 1, 31, -1;
$L__BB19_20:
	add.s32 	%r29, %r59, %r25;
	setp.ne.s32 	%p29, %r1, 0;
	@%p29 bra 	$L__BB19_22;
	cvta.to.global.u64 	%rd8, %rd2;
	mul.wide.u32 	%rd9, %r2, 4;
	add.s64 	%rd10, %rd8, %rd9;
	st.global.u32 	[%rd10], %r29;
$L__BB19_22:
	ret;

}
	// .globl	_Z7reduce5IiLj8EEvPT_S1_j
.visible .entry _Z7reduce5IiLj8EEvPT_S1_j(
	.param .u64 .ptr .align 1 _Z7reduce5IiLj8EEvPT_S1_j_param_0,
	.param .u64 .ptr .align 1 _Z7reduce5IiLj8EEvPT_S1_j_param_1,
	.param .u32 _Z7reduce5IiLj8EEvPT_S1_j_param_2
)
{
	.reg .pred 	%p<30>;
	.reg .b32 	%r<60>;
	.reg .b64 	%rd<11>;

	ld.param.u64 	%rd3, [_Z7reduce5IiLj8EEvPT_S1_j_param_0];
	ld.param.u64 	%rd2, [_Z7reduce5IiLj8EEvPT_S1_j_param_1];
	ld.param.u32 	%r30, [_Z7reduce5IiLj8EEvPT_S1_j_param_2];
	cvta.to.global.u64 	%rd1, %rd3;
	mov.u32 	%r1, %tid.x;
	mov.u32 	%r2, %ctaid.x;
	shl.b32 	%r32, %r2, 4;
	add.s32 	%r3, %r32, %r1;
	setp.ge.u32 	%p16, %r3, %r30;
	mov.b32 	%r54, 0;
	@%p16 bra 	$L__BB20_2;
	mul.wide.u32 	%rd4, %r3, 4;
	add.s64 	%rd5, %rd1, %rd4;
	ld.global.u32 	%r54, [%rd5];
$L__BB20_2:
	add.s32 	%r6, %r3, 8;
	setp.ge.u32 	%p17, %r6, %r30;
	@%p17 bra 	$L__BB20_4;
	mul.wide.u32 	%rd6, %r6, 4;
	add.s64 	%rd7, %rd1, %rd6;
	ld.global.u32 	%r33, [%rd7];
	add.s32 	%r54, %r33, %r54;
$L__BB20_4:
	shl.b32 	%r34, %r1, 2;
	mov.u32 	%r35, __smem;
	add.s32 	%r36, %r35, %r34;
	st.shared.u32 	[%r36], %r54;
	barrier.sync 	0;
	barrier.sync 	0;
	barrier.sync 	0;
	barrier.sync 	0;
	setp.gt.u32 	%p18, %r1, 31;
	@%p18 bra 	$L__BB20_22;
	// begin inline asm
	activemask.b32 %r37;
	// end inline asm
	setp.ne.s32 	%p19, %r37, -1;
	@%p19 bra 	$L__BB20_7;
	shfl.sync.down.b32	%r55|%p1, %r54, 16, 31, -1;
	bra.uni 	$L__BB20_8;
$L__BB20_7:
	// begin inline asm
	mov.u32 %r38, %laneid;
	// end inline asm
	fns.b32 	%r39, %r37, %r38, 17;
	setp.gt.u32 	%p20, %r39, 31;
	selp.b32 	%r40, %r38, %r39, %p20;
	shfl.sync.idx.b32	%r55|%p2, %r54, %r40, 31, %r37;
$L__BB20_8:
	setp.eq.s32 	%p21, %r37, -1;
	add.s32 	%r13, %r55, %r54;
	@%p21 bra 	$L__BB20_10;
	// begin inline asm
	mov.u32 %r41, %laneid;
	// end inline asm
	fns.b32 	%r42, %r37, %r41, 9;
	setp.gt.u32 	%p22, %r42, 31;
	selp.b32 	%r43, %r41, %r42, %p22;
	shfl.sync.idx.b32	%r56|%p4, %r13, %r43, 31, %r37;
	bra.uni 	$L__BB20_11;
$L__BB20_10:
	shfl.sync.down.b32	%r56|%p5, %r13, 8, 31, -1;
$L__BB20_11:
	setp.eq.s32 	%p23, %r37, -1;
	add.s32 	%r17, %r56, %r13;
	@%p23 bra 	$L__BB20_13;
	// begin inline asm
	mov.u32 %r44, %laneid;
	// end inline asm
	fns.b32 	%r45, %r37, %r44, 5;
	setp.gt.u32 	%p24, %r45, 31;
	selp.b32 	%r46, %r44, %r45, %p24;
	shfl.sync.idx.b32	%r57|%p7, %r17, %r46, 31, %r37;
	bra.uni 	$L__BB20_14;
$L__BB20_13:
	shfl.sync.down.b32	%r57|%p8, %r17, 4, 31, -1;
$L__BB20_14:
	setp.eq.s32 	%p25, %r37, -1;
	add.s32 	%r21, %r57, %r17;
	@%p25 bra 	$L__BB20_16;
	// begin inline asm
	mov.u32 %r47, %laneid;
	// end inline asm
	fns.b32 	%r48, %r37, %r47, 3;
	setp.gt.u32 	%p26, %r48, 31;
	selp.b32 	%r49, %r47, %r48, %p26;
	shfl.sync.idx.b32	%r58|%p10, %r21, %r49, 31, %r37;
	bra.uni 	$L__BB20_17;
$L__BB20_16:
	shfl.sync.down.b32	%r58|%p11, %r21, 2, 31, -1;
$L__BB20_17:
	setp.eq.s32 	%p27, %r37, -1;
	add.s32 	%r25, %r58, %r21;
	@%p27 bra 	$L__BB20_19;
	// begin inline asm
	mov.u32 %r50, %laneid;
	// end inline asm
	fns.b32 	%r51, %r37, %r50, 2;
	setp.gt.u32 	%p28, %r51, 31;
	selp.b32 	%r52, %r50, %r51, %p28;
	shfl.sync.idx.b32	%r59|%p13, %r25, %r52, 31, %r37;
	bra.uni 	$L__BB20_20;
$L__BB20_19:
	shfl.sync.down.b32	%r59|%p14, %r25, 1, 31, -1;
$L__BB20_20:
	add.s32 	%r29, %r59, %r25;
	setp.ne.s32 	%p29, %r1, 0;
	@%p29 bra 	$L__BB20_22;
	cvta.to.global.u64 	%rd8, %rd2;
	mul.wide.u32 	%rd9, %r2, 4;
	add.s64 	%rd10, %rd8, %rd9;
	st.global.u32 	[%rd10], %r29;
$L__BB20_22:
	ret;

}
	// .globl	_Z7reduce5IiLj4EEvPT_S1_j
.visible .entry _Z7reduce5IiLj4EEvPT_S1_j(
	.param .u64 .ptr .align 1 _Z7reduce5IiLj4EEvPT_S1_j_param_0,
	.param .u64 .ptr .align 1 _Z7reduce5IiLj4EEvPT_S1_j_param_1,
	.param .u32 _Z7reduce5IiLj4EEvPT_S1_j_param_2
)
{
	.reg .pred 	%p<30>;
	.reg .b32 	%r<60>;
	.reg .b64 	%rd<11>;

	ld.param.u64 	%rd3, [_Z7reduce5IiLj4EEvPT_S1_j_param_0];
	ld.param.u64 	%rd2, [_Z7reduce5IiLj4EEvPT_S1_j_param_1];
	ld.param.u32 	%r30, [_Z7reduce5IiLj4EEvPT_S1_j_param_2];
	cvta.to.global.u64 	%rd1, %rd3;
	mov.u32 	%r1, %tid.x;
	mov.u32 	%r2, %ctaid.x;
	shl.b32 	%r32, %r2, 3;
	add.s32 	%r3, %r32, %r1;
	setp.ge.u32 	%p16, %r3, %r30;
	mov.b32 	%r54, 0;
	@%p16 bra 	$L__BB21_2;
	mul.wide.u32 	%rd4, %r3, 4;
	add.s64 	%rd5, %rd1, %rd4;
	ld.global.u32 	%r54, [%rd5];
$L__BB21_2:
	add.s32 	%r6, %r3, 4;
	setp.ge.u32 	%p17, %r6, %r30;
	@%p17 bra 	$L__BB21_4;
	mul.wide.u32 	%rd6, %r6, 4;
	add.s64 	%rd7, %rd1, %rd6;
	ld.global.u32 	%r33, [%rd7];
	add.s32 	%r54, %r33, %r54;
$L__BB21_4:
	shl.b32 	%r34, %r1, 2;
	mov.u32 	%r35, __smem;
	add.s32 	%r36, %r35, %r34;
	st.shared.u32 	[%r36], %r54;
	barrier.sync 	0;
	barrier.sync 	0;
	barrier.sync 	0;
	barrier.sync 	0;
	setp.gt.u32 	%p18, %r1, 31;
	@%p18 bra 	$L__BB21_22;
	// begin inline asm
	activemask.b32 %r37;
	// end inline asm
	setp.ne.s32 	%p19, %r37, -1;
	@%p19 bra 	$L__BB21_7;
	shfl.sync.down.b32	%r55|%p1, %r54, 16, 31, -1;
	bra.uni 	$L__BB21_8;
$L__BB21_7:
	// begin inline asm
	mov.u32 %r38, %laneid;
	// end inline asm
	fns.b32 	%r39, %r37, %r38, 17;
	setp.gt.u32 	%p20, %r39, 31;
	selp.b32 	%r40, %r38, %r39, %p20;
	shfl.sync.idx.b32	%r55|%p2, %r54, %r40, 31, %r37;
$L__BB21_8:
	setp.eq.s32 	%p21, %r37, -1;
	add.s32 	%r13, %r55, %r54;
	@%p21 bra 	$L__BB21_10;
	// begin inline asm
	mov.u32 %r41, %laneid;
	// end inline asm
	fns.b32 	%r42, %r37, %r41, 9;
	setp.gt.u32 	%p22, %r42, 31;
	selp.b32 	%r43, %r41, %r42, %p22;
	shfl.sync.idx.b32	%r56|%p4, %r13, %r43, 31, %r37;
	bra.uni 	$L__BB21_11;
$L__BB21_10:
	shfl.sync.down.b32	%r56|%p5, %r13, 8, 31, -1;
$L__BB21_11:
	setp.eq.s32 	%p23, %r37, -1;
	add.s32 	%r17, %r56, %r13;
	@%p23 bra 	$L__BB21_13;
	// begin inline asm
	mov.u32 %r44, %laneid;
	// end inline asm
	fns.b32 	%r45, %r37, %r44, 5;
	setp.gt.u32 	%p24, %r45, 31;
	selp.b32 	%r46, %r44, %r45, %p24;
	shfl.sync.idx.b32	%r57|%p7, %r17, %r46, 31, %r37;
	bra.uni 	$L__BB21_14;
$L__BB21_13:
	shfl.sync.down.b32	%r57|%p8, %r17, 4, 31, -1;
$L__BB21_14:
	setp.eq.s32 	%p25, %r37, -1;
	add.s32 	%r21, %r57, %r17;
	@%p25 bra 	$L__BB21_16;
	// begin inline asm
	mov.u32 %r47, %laneid;
	// end inline asm
	fns.b32 	%r48, %r37, %r47, 3;
	setp.gt.u32 	%p26, %r48, 31;
	selp.b32 	%r49, %r47, %r48, %p26;
	shfl.sync.idx.b32	%r58|%p10, %r21, %r49, 31, %r37;
	bra.uni 	$L__BB21_17;
$L__BB21_16:
	shfl.sync.down.b32	%r58|%p11, %r21, 2, 31, -1;
$L__BB21_17:
	setp.eq.s32 	%p27, %r37, -1;
	add.s32 	%r25, %r58, %r21;
	@%p27 bra 	$L__BB21_19;
	// begin inline asm
	mov.u32 %r50, %laneid;
	// end inline asm
	fns.b32 	%r51, %r37, %r50, 2;
	setp.gt.u32 	%p28, %r51, 31;
	selp.b32 	%r52, %r50, %r51, %p28;
	shfl.sync.idx.b32	%r59|%p13, %r25, %r52, 31, %r37;
	bra.uni 	$L__BB21_20;
$L__BB21_19:
	shfl.sync.down.b32	%r59|%p14, %r25, 1, 31, -1;
$L__BB21_20:
	add.s32 	%r29, %r59, %r25;
	setp.ne.s32 	%p29, %r1, 0;
	@%p29 bra 	$L__BB21_22;
	cvta.to.global.u64 	%rd8, %rd2;
	mul.wide.u32 	%rd9, %r2, 4;
	add.s64 	%rd10, %rd8, %rd9;
	st.global.u32 	[%rd10], %r29;
$L__BB21_22:
	ret;

}
	// .globl	_Z7reduce5IiLj2EEvPT_S1_j
.visible .entry _Z7reduce5IiLj2EEvPT_S1_j(
	.param .u64 .ptr .align 1 _Z7reduce5IiLj2EEvPT_S1_j_param_0,
	.param .u64 .ptr .align 1 _Z7reduce5IiLj2EEvPT_S1_j_param_1,
	.param .u32 _Z7reduce5IiLj2EEvPT_S1_j_param_2
)
{
	.reg .pred 	%p<30>;
	.reg .b32 	%r<60>;
	.reg .b64 	%rd<11>;

	ld.param.u64 	%rd3, [_Z7reduce5IiLj2EEvPT_S1_j_param_0];
	ld.param.u64 	%rd2, [_Z7reduce5IiLj2EEvPT_S1_j_param_1];
	ld.param.u32 	%r30, [_Z7reduce5IiLj2EEvPT_S1_j_param_2];
	cvta.to.global.u64 	%rd1, %rd3;
	mov.u32 	%r1, %tid.x;
	mov.u32 	%r2, %ctaid.x;
	shl.b32 	%r32, %r2, 2;
	add.s32 	%r3, %r32, %r1;
	setp.ge.u32 	%p16, %r3, %r30;
	mov.b32 	%r54, 0;
	@%p16 bra 	$L__BB22_2;
	mul.wide.u32 	%rd4, %r3, 4;
	add.s64 	%rd5, %rd1, %rd4;
	ld.global.u32 	%r54, [%rd5];
$L__BB22_2:
	add.s32 	%r6, %r3, 2;
	setp.ge.u32 	%p17, %r6, %r30;
	@%p17 bra 	$L__BB22_4;
	mul.wide.u32 	%rd6, %r6, 4;
	add.s64 	%rd7, %rd1, %rd6;
	ld.global.u32 	%r33, [%rd7];
	add.s32 	%r54, %r33, %r54;
$L__BB22_4:
	shl.b32 	%r34, %r1, 2;
	mov.u32 	%r35, __smem;
	add.s32 	%r36, %r35, %r34;
	st.shared.u32 	[%r36], %r54;
	barrier.sync 	0;
	barrier.sync 	0;
	barrier.sync 	0;
	barrier.sync 	0;
	setp.gt.u32 	%p18, %r1, 31;
	@%p18 bra 	$L__BB22_22;
	// begin inline asm
	activemask.b32 %r37;
	// end inline asm
	setp.ne.s32 	%p19, %r37, -1;
	@%p19 bra 	$L__BB22_7;
	shfl.sync.down.b32	%r55|%p1, %r54, 16, 31, -1;
	bra.uni 	$L__BB22_8;
$L__BB22_7:
	// begin inline asm
	mov.u32 %r38, %laneid;
	// end inline asm
	fns.b32 	%r39, %r37, %r38, 17;
	setp.gt.u32 	%p20, %r39, 31;
	selp.b32 	%r40, %r38, %r39, %p20;
	shfl.sync.idx.b32	%r55|%p2, %r54, %r40, 31, %r37;
$L__BB22_8:
	setp.eq.s32 	%p21, %r37, -1;
	add.s32 	%r13, %r55, %r54;
	@%p21 bra 	$L__BB22_10;
	// begin inline asm
	mov.u32 %r41, %laneid;
	// end inline asm
	fns.b32 	%r42, %r37, %r41, 9;
	setp.gt.u32 	%p22, %r42, 31;
	selp.b32 	%r43, %r41, %r42, %p22;
	shfl.sync.idx.b32	%r56|%p4, %r13, %r43, 31, %r37;
	bra.uni 	$L__BB22_11;
$L__BB22_10:
	shfl.sync.down.b32	%r56|%p5, %r13, 8, 31, -1;
$L__BB22_11:
	setp.eq.s32 	%p23, %r37, -1;
	add.s32 	%r17, %r56, %r13;
	@%p23 bra 	$L__BB22_13;
	// begin inline asm
	mov.u32 %r44, %laneid;
	// end inline asm
	fns.b32 	%r45, %r37, %r44, 5;
	setp.gt.u32 	%p24, %r45, 31;
	selp.b32 	%r46, %r44, %r45, %p24;
	shfl.sync.idx.b32	%r57|%p7, %r17, %r46, 31, %r37;
	bra.uni 	$L__BB22_14;
$L__BB22_13:
	shfl.sync.down.b32	%r57|%p8, %r17, 4, 31, -1;
$L__BB22_14:
	setp.eq.s32 	%p25, %r37, -1;
	add.s32 	%r21, %r57, %r17;
	@%p25 bra 	$L__BB22_16;
	// begin inline asm
	mov.u32 %r47, %laneid;
	// end inline asm
	fns.b32 	%r48, %r37, %r47, 3;
	setp.gt.u32 	%p26, %r48, 31;
	selp.b32 	%r49, %r47, %r48, %p26;
	shfl.sync.idx.b32	%r58|%p10, %r21, %r49, 31, %r37;
	bra.uni 	$L__BB22_17;
$L__BB22_16:
	shfl.sync.down.b32	%r58|%p11, %r21, 2, 31, -1;
$L__BB22_17:
	setp.eq.s32 	%p27, %r37, -1;
	add.s32 	%r25, %r58, %r21;
	@%p27 bra 	$L__BB22_19;
	// begin inline asm
	mov.u32 %r50, %laneid;
	// end inline asm
	fns.b32 	%r51, %r37, %r50, 2;
	setp.gt.u32 	%p28, %r51, 31;
	selp.b32 	%r52, %r50, %r51, %p28;
	shfl.sync.idx.b32	%r59|%p13, %r25, %r52, 31, %r37;
	bra.uni 	$L__BB22_20;
$L__BB22_19:
	shfl.sync.down.b32	%r59|%p14, %r25, 1, 31, -1;
$L__BB22_20:
	add.s32 	%r29, %r59, %r25;
	setp.ne.s32 	%p29, %r1, 0;
	@%p29 bra 	$L__BB22_22;
	cvta.to.global.u64 	%rd8, %rd2;
	mul.wide.u32 	%rd9, %r2, 4;
	add.s64 	%rd10, %rd8, %rd9;
	st.global.u32 	[%rd10], %r29;
$L__BB22_22:
	ret;

}
	// .globl	_Z7reduce5IiLj1EEvPT_S1_j
.visible .entry _Z7reduce5IiLj1EEvPT_S1_j(
	.param .u64 .ptr .align 1 _Z7reduce5IiLj1EEvPT_S1_j_param_0,
	.param .u64 .ptr .align 1 _Z7reduce5IiLj1EEvPT_S1_j_param_1,
	.param .u32 _Z7reduce5IiLj1EEvPT_S1_j_param_2
)
{
	.reg .pred 	%p<30>;
	.reg .b32 	%r<60>;
	.reg .b64 	%rd<11>;

	ld.param.u64 	%rd3, [_Z7reduce5IiLj1EEvPT_S1_j_param_0];
	ld.param.u64 	%rd2, [_Z7reduce5IiLj1EEvPT_S1_j_param_1];
	ld.param.u32 	%r30, [_Z7reduce5IiLj1EEvPT_S1_j_param_2];
	cvta.to.global.u64 	%rd1, %rd3;
	mov.u32 	%r1, %tid.x;
	mov.u32 	%r2, %ctaid.x;
	shl.b32 	%r32, %r2, 1;
	add.s32 	%r3, %r32, %r1;
	setp.ge.u32 	%p16, %r3, %r30;
	mov.b32 	%r54, 0;
	@%p16 bra 	$L__BB23_2;
	mul.wide.u32 	%rd4, %r3, 4;
	add.s64 	%rd5, %rd1, %rd4;
	ld.global.u32 	%r54, [%rd5];
$L__BB23_2:
	add.s32 	%r6, %r3, 1;
	setp.ge.u32 	%p17, %r6, %r30;
	@%p17 bra 	$L__BB23_4;
	mul.wide.u32 	%rd6, %r6, 4;
	add.s64 	%rd7, %rd1, %rd6;
	ld.global.u32 	%r33, [%rd7];
	add.s32 	%r54, %r33, %r54;
$L__BB23_4:
	shl.b32 	%r34, %r1, 2;
	mov.u32 	%r35, __smem;
	add.s32 	%r36, %r35, %r34;
	st.shared.u32 	[%r36], %r54;
	barrier.sync 	0;
	barrier.sync 	0;
	barrier.sync 	0;
	barrier.sync 	0;
	setp.gt.u32 	%p18, %r1, 31;
	@%p18 bra 	$L__BB23_22;
	// begin inline asm
	activemask.b32 %r37;
	// end inline asm
	setp.ne.s32 	%p19, %r37, -1;
	@%p19 bra 	$L__BB23_7;
	shfl.sync.down.b32	%r55|%p1, %r54, 16, 31, -1;
	bra.uni 	$L__BB23_8;
$L__BB23_7:
	// begin inline asm
	mov.u32 %r38, %laneid;
	// end inline asm
	fns.b32 	%r39, %r37, %r38, 17;
	setp.gt.u32 	%p20, %r39, 31;
	selp.b32 	%r40, %r38, %r39, %p20;
	shfl.sync.idx.b32	%r55|%p2, %r54, %r40, 31, %r37;
$L__BB23_8:
	setp.eq.s32 	%p21, %r37, -1;
	add.s32 	%r13, %r55, %r54;
	@%p21 bra 	$L__BB23_10;
	// begin inline asm
	mov.u32 %r41, %laneid;
	// end inline asm
	fns.b32 	%r42, %r37, %r41, 9;
	setp.gt.u32 	%p22, %r42, 31;
	selp.b32 	%r43, %r41, %r42, %p22;
	shfl.sync.idx.b32	%r56|%p4, %r13, %r43, 31, %r37;
	bra.uni 	$L__BB23_11;
$L__BB23_10:
	shfl.sync.down.b32	%r56|%p5, %r13, 8, 31, -1;
$L__BB23_11:
	setp.eq.s32 	%p23, %r37, -1;
	add.s32 	%r17, %r56, %r13;
	@%p23 bra 	$L__BB23_13;
	// begin inline asm
	mov.u32 %r44, %laneid;
	// end inline asm
	fns.b32 	%r45, %r37, %r44, 5;
	setp.gt.u32 	%p24, %r45, 31;
	selp.b32 	%r46, %r44, %r45, %p24;
	shfl.sync.idx.b32	%r57|%p7, %r17, %r46, 31, %r37;
	bra.uni 	$L__BB23_14;
$L__BB23_13:
	shfl.sync.down.b32	%r57|%p8, %r17, 4, 31, -1;
$L__BB23_14:
	setp.eq.s32 	%p25, %r37, -1;
	add.s32 	%r21, %r57, %r17;
	@%p25 bra 	$L__BB23_16;
	// begin inline asm
	mov.u32 %r47, %laneid;
	// end inline asm
	fns.b32 	%r48, %r37, %r47, 3;
	setp.gt.u32 	%p26, %r48, 31;
	selp.b32 	%r49, %r47, %r48, %p26;
	shfl.sync.idx.b32	%r58|%p10, %r21, %r49, 31, %r37;
	bra.uni 	$L__BB23_17;
$L__BB23_16:
	shfl.sync.down.b32	%r58|%p11, %r21, 2, 31, -1;
$L__BB23_17:
	setp.eq.s32 	%p27, %r37, -1;
	add.s32 	%r25, %r58, %r21;
	@%p27 bra 	$L__BB23_19;
	// begin inline asm
	mov.u32 %r50, %laneid;
	// end inline asm
	fns.b32 	%r51, %r37, %r50, 2;
	setp.gt.u32 	%p28, %r51, 31;
	selp.b32 	%r52, %r50, %r51, %p28;
	shfl.sync.idx.b32	%r59|%p13, %r25, %r52, 31, %r37;
	bra.uni 	$L__BB23_20;
$L__BB23_19:
	shfl.sync.down.b32	%r59|%p14, %r25, 1, 31, -1;
$L__BB23_20:
	add.s32 	%r29, %r59, %r25;
	setp.ne.s32 	%p29, %r1, 0;
	@%p29 bra 	$L__BB23_22;
	cvta.to.global.u64 	%rd8, %rd2;
	mul.wide.u32 	%rd9, %r2, 4;
	add.s64 	%rd10, %rd8, %rd9;
	st.global.u32 	[%rd10], %r29;
$L__BB23_22:
	ret;

}
	// .globl	_Z7reduce6IiLj512ELb1EEvPT_S1_j
.visible .entry _Z7reduce6IiLj512ELb1EEvPT_S1_j(
	.param .u64 .ptr .align 1 _Z7reduce6IiLj512ELb1EEvPT_S1_j_param_0,
	.param .u64 .ptr .align 1 _Z7reduce6IiLj512ELb1EEvPT_S1_j_param_1,
	.param .u32 _Z7reduce6IiLj512ELb1EEvPT_S1_j_param_2
)
{
	.reg .pred 	%p<33>;
	.reg .b32 	%r<81>;
	.reg .b64 	%rd<11>;

	ld.param.u64 	%rd2, [_Z7reduce6IiLj512ELb1EEvPT_S1_j_param_0];
	ld.param.u64 	%rd3, [_Z7reduce6IiLj512ELb1EEvPT_S1_j_param_1];
	ld.param.u32 	%r39, [_Z7reduce6IiLj512ELb1EEvPT_S1_j_param_2];
	mov.u32 	%r1, %tid.x;
	mov.u32 	%r2, %ctaid.x;
	shl.b32 	%r41, %r2, 10;
	or.b32  	%r70, %r41, %r1;
	setp.ge.u32 	%p16, %r70, %r39;
	mov.b32 	%r72, 0;
	@%p16 bra 	$L__BB24_3;
	cvta.to.global.u64 	%rd1, %rd2;
	mov.u32 	%r43, %nctaid.x;
	shl.b32 	%r4, %r43, 10;
	mov.b32 	%r72, 0;
$L__BB24_2:
	mul.wide.u32 	%rd4, %r70, 4;
	add.s64 	%rd5, %rd1, %rd4;
	ld.global.u32 	%r44, [%rd5];
	add.s32 	%r45, %r44, %r72;
	add.s32 	%r46, %r70, 512;
	mul.wide.u32 	%rd6, %r46, 4;
	add.s64 	%rd7, %rd1, %rd6;
	ld.global.u32 	%r47, [%rd7];
	add.s32 	%r72, %r45, %r47;
	add.s32 	%r70, %r70, %r4;
	setp.lt.u32 	%p17, %r70, %r39;
	@%p17 bra 	$L__BB24_2;
$L__BB24_3:
	shl.b32 	%r48, %r1, 2;
	mov.u32 	%r49, __smem;
	add.s32 	%r10, %r49, %r48;
	st.shared.u32 	[%r10], %r72;
	barrier.sync 	0;
	setp.gt.u32 	%p18, %r1, 255;
	@%p18 bra 	$L__BB24_5;
	ld.shared.u32 	%r50, [%r10+1024];
	add.s32 	%r72, %r50, %r72;
	st.shared.u32 	[%r10], %r72;
$L__BB24_5:
	barrier.sync 	0;
	setp.gt.u32 	%p19, %r1, 127;
	@%p19 bra 	$L__BB24_7;
	ld.shared.u32 	%r51, [%r10+512];
	add.s32 	%r72, %r51, %r72;
	st.shared.u32 	[%r10], %r72;
$L__BB24_7:
	barrier.sync 	0;
	setp.gt.u32 	%p20, %r1, 63;
	@%p20 bra 	$L__BB24_9;
	ld.shared.u32 	%r52, [%r10+256];
	add.s32 	%r72, %r52, %r72;
	st.shared.u32 	[%r10], %r72;
$L__BB24_9:
	barrier.sync 	0;
	setp.gt.u32 	%p21, %r1, 31;
	@%p21 bra 	$L__BB24_27;
	// begin inline asm
	activemask.b32 %r53;
	// end inline asm
	ld.shared.u32 	%r54, [%r10+128];
	add.s32 	%r18, %r54, %r72;
	setp.ne.s32 	%p22, %r53, -1;
	@%p22 bra 	$L__BB24_12;
	shfl.sync.down.b32	%r76|%p1, %r18, 16, 31, -1;
	bra.uni 	$L__BB24_13;
$L__BB24_12:
	// begin inline asm
	mov.u32 %r55, %laneid;
	// end inline asm
	fns.b32 	%r56, %r53, %r55, 17;
	setp.gt.u32 	%p23, %r56, 31;
	selp.b32 	%r57, %r55, %r56, %p23;
	shfl.sync.idx.b32	%r76|%p2, %r18, %r57, 31, %r53;
$L__BB24_13:
	setp.eq.s32 	%p24, %r53, -1;
	add.s32 	%r22, %r76, %r18;
	@%p24 bra 	$L__BB24_15;
	// begin inline asm
	mov.u32 %r58, %laneid;
	// end inline asm
	fns.b32 	%r59, %r53, %r58, 9;
	setp.gt.u32 	%p25, %r59, 31;
	selp.b32 	%r60, %r58, %r59, %p25;
	shfl.sync.idx.b32	%r77|%p4, %r22, %r60, 31, %r53;
	bra.uni 	$L__BB24_16;
$L__BB24_15:
	shfl.sync.down.b32	%r77|%p5, %r22, 8, 31, -1;
$L__BB24_16:
	setp.eq.s32 	%p26, %r53, -1;
	add.s32 	%r26, %r77, %r22;
	@%p26 bra 	$L__BB24_18;
	// begin inline asm
	mov.u32 %r61, %laneid;
	// end inline asm
	fns.b32 	%r62, %r53, %r61, 5;
	setp.gt.u32 	%p27, %r62, 31;
	selp.b32 	%r63, %r61, %r62, %p27;
	shfl.sync.idx.b32	%r78|%p7, %r26, %r63, 31, %r53;
	bra.uni 	$L__BB24_19;
$L__BB24_18:
	shfl.sync.down.b32	%r78|%p8, %r26, 4, 31, -1;
$L__BB24_19:
	setp.eq.s32 	%p28, %r53, -1;
	add.s32 	%r30, %r78, %r26;
	@%p28 bra 	$L__BB24_21;
	// begin inline asm
	mov.u32 %r64, %laneid;
	// end inline asm
	fns.b32 	%r65, %r53, %r64, 3;
	setp.gt.u32 	%p29, %r65, 31;
	selp.b32 	%r66, %r64, %r65, %p29;
	shfl.sync.idx.b32	%r79|%p10, %r30, %r66, 31, %r53;
	bra.uni 	$L__BB24_22;
$L__BB24_21:
	shfl.sync.down.b32	%r79|%p11, %r30, 2, 31, -1;
$L__BB24_22:
	setp.eq.s32 	%p30, %r53, -1;
	add.s32 	%r34, %r79, %r30;
	@%p30 bra 	$L__BB24_24;
	// begin inline asm
	mov.u32 %r67, %laneid;
	// end inline asm
	fns.b32 	%r68, %r53, %r67, 2;
	setp.gt.u32 	%p31, %r68, 31;
	selp.b32 	%r69, %r67, %r68, %p31;
	shfl.sync.idx.b32	%r80|%p13, %r34, %r69, 31, %r53;
	bra.uni 	$L__BB24_25;
$L__BB24_24:
	shfl.sync.down.b32	%r80|%p14, %r34, 1, 31, -1;
$L__BB24_25:
	add.s32 	%r38, %r80, %r34;
	setp.ne.s32 	%p32, %r1, 0;
	@%p32 bra 	$L__BB24_27;
	cvta.to.global.u64 	%rd8, %rd3;
	mul.wide.u32 	%rd9, %r2, 4;
	add.s64 	%rd10, %rd8, %rd9;
	st.global.u32 	[%rd10], %r38;
$L__BB24_27:
	ret;

}
	// .globl	_Z7reduce6IiLj256ELb1EEvPT_S1_j
.visible .entry _Z7reduce6IiLj256ELb1EEvPT_S1_j(
	.param .u64 .ptr .align 1 _Z7reduce6IiLj256ELb1EEvPT_S1_j_param_0,
	.param .u64 .ptr .align 1 _Z7reduce6IiLj256ELb1EEvPT_S1_j_param_1,
	.param .u32 _Z7reduce6IiLj256ELb1EEvPT_S1_j_param_2
)
{
	.reg .pred 	%p<32>;
	.reg .b32 	%r<77>;
	.reg .b64 	%rd<11>;

	ld.param.u64 	%rd2, [_Z7reduce6IiLj256ELb1EEvPT_S1_j_param_0];
	ld.param.u64 	%rd3, [_Z7reduce6IiLj256ELb1EEvPT_S1_j_param_1];
	ld.param.u32 	%r37, [_Z7reduce6IiLj256ELb1EEvPT_S1_j_param_2];
	mov.u32 	%r1, %tid.x;
	mov.u32 	%r2, %ctaid.x;
	shl.b32 	%r39, %r2, 9;
	add.s32 	%r67, %r39, %r1;
	setp.ge.u32 	%p16, %r67, %r37;
	mov.b32 	%r69, 0;
	@%p16 bra 	$L__BB25_3;
	cvta.to.global.u64 	%rd1, %rd2;
	mov.u32 	%r41, %nctaid.x;
	shl.b32 	%r4, %r41, 9;
	mov.b32 	%r69, 0;
$L__BB25_2:
	mul.wide.u32 	%rd4, %r67, 4;
	add.s64 	%rd5, %rd1, %rd4;
	ld.global.u32 	%r42, [%rd5];
	add.s32 	%r43, %r42, %r69;
	add.s32 	%r44, %r67, 256;
	mul.wide.u32 	%rd6, %r44, 4;
	add.s64 	%rd7, %rd1, %rd6;
	ld.global.u32 	%r45, [%rd7];
	add.s32 	%r69, %r43, %r45;
	add.s32 	%r67, %r67, %r4;
	setp.lt.u32 	%p17, %r67, %r37;
	@%p17 bra 	$L__BB25_2;
$L__BB25_3:
	shl.b32 	%r46, %r1, 2;
	mov.u32 	%r47, __smem;
	add.s32 	%r10, %r47, %r46;
	st.shared.u32 	[%r10], %r69;
	barrier.sync 	0;
	barrier.sync 	0;
	setp.gt.u32 	%p18, %r1, 127;
	@%p18 bra 	$L__BB25_5;
	ld.shared.u32 	%r48, [%r10+512];
	add.s32 	%r69, %r48, %r69;
	st.shared.u32 	[%r10], %r69;
$L__BB25_5:
	barrier.sync 	0;
	setp.gt.u32 	%p19, %r1, 63;
	@%p19 bra 	$L__BB25_7;
	ld.shared.u32 	%r49, [%r10+256];
	add.s32 	%r69, %r49, %r69;
	st.shared.u32 	[%r10], %r69;
$L__BB25_7:
	barrier.sync 	0;
	setp.gt.u32 	%p20, %r1, 31;
	@%p20 bra 	$L__BB25_25;
	// begin inline asm
	activemask.b32 %r50;
	// end inline asm
	ld.shared.u32 	%r51, [%r10+128];
	add.s32 	%r16, %r51, %r69;
	setp.ne.s32 	%p21, %r50, -1;
	@%p21 bra 	$L__BB25_10;
	shfl.sync.down.b32	%r72|%p1, %r16, 16, 31, -1;
	bra.uni 	$L__BB25_11;
$L__BB25_10:
	// begin inline asm
	mov.u32 %r52, %laneid;
	// end inline asm
	fns.b32 	%r53, %r50, %r52, 17;
	setp.gt.u32 	%p22, %r53, 31;
	selp.b32 	%r54, %r52, %r53, %p22;
	shfl.sync.idx.b32	%r72|%p2, %r16, %r54, 31, %r50;
$L__BB25_11:
	setp.eq.s32 	%p23, %r50, -1;
	add.s32 	%r20, %r72, %r16;
	@%p23 bra 	$L__BB25_13;
	// begin inline asm
	mov.u32 %r55, %laneid;
	// end inline asm
	fns.b32 	%r56, %r50, %r55, 9;
	setp.gt.u32 	%p24, %r56, 31;
	selp.b32 	%r57, %r55, %r56, %p24;
	shfl.sync.idx.b32	%r73|%p4, %r20, %r57, 31, %r50;
	bra.uni 	$L__BB25_14;
$L__BB25_13:
	shfl.sync.down.b32	%r73|%p5, %r20, 8, 31, -1;
$L__BB25_14:
	setp.eq.s32 	%p25, %r50, -1;
	add.s32 	%r24, %r73, %r20;
	@%p25 bra 	$L__BB25_16;
	// begin inline asm
	mov.u32 %r58, %laneid;
	// end inline asm
	fns.b32 	%r59, %r50, %r58, 5;
	setp.gt.u32 	%p26, %r59, 31;
	selp.b32 	%r60, %r58, %r59, %p26;
	shfl.sync.idx.b32	%r74|%p7, %r24, %r60, 31, %r50;
	bra.uni 	$L__BB25_17;
$L__BB25_16:
	shfl.sync.down.b32	%r74|%p8, %r24, 4, 31, -1;
$L__BB25_17:
	setp.eq.s32 	%p27, %r50, -1;
	add.s32 	%r28, %r74, %r24;
	@%p27 bra 	$L__BB25_19;
	// begin inline asm
	mov.u32 %r61, %laneid;
	// end inline asm
	fns.b32 	%r62, %r50, %r61, 3;
	setp.gt.u32 	%p28, %r62, 31;
	selp.b32 	%r63, %r61, %r62, %p28;
	shfl.sync.idx.b32	%r75|%p10, %r28, %r63, 31, %r50;
	bra.uni 	$L__BB25_20;
$L__BB25_19:
	shfl.sync.down.b32	%r75|%p11, %r28, 2, 31, -1;
$L__BB25_20:
	setp.eq.s32 	%p29, %r50, -1;
	add.s32 	%r32, %r75, %r28;
	@%p29 bra 	$L__BB25_22;
	// begin inline asm
	mov.u32 %r64, %laneid;
	// end inline asm
	fns.b32 	%r65, %r50, %r64, 2;
	setp.gt.u32 	%p30, %r65, 31;
	selp.b32 	%r66, %r64, %r65, %p30;
	shfl.sync.idx.b32	%r76|%p13, %r32, %r66, 31, %r50;
	bra.uni 	$L__BB25_23;
$L__BB25_22:
	shfl.sync.down.b32	%r76|%p14, %r32, 1, 31, -1;
$L__BB25_23:
	add.s32 	%r36, %r76, %r32;
	setp.ne.s32 	%p31, %r1, 0;
	@%p31 bra 	$L__BB25_25;
	cvta.to.global.u64 	%rd8, %rd3;
	mul.wide.u32 	%rd9, %r2, 4;
	add.s64 	%rd10, %rd8, %rd9;
	st.global.u32 	[%rd10], %r36;
$L__BB25_25:
	ret;

}
	// .globl	_Z7reduce6IiLj128ELb1EEvPT_S1_j
.visible .entry _Z7reduce6IiLj128ELb1EEvPT_S1_j(
	.param .u64 .ptr .align 1 _Z7reduce6IiLj128ELb1EEvPT_S1_j_param_0,
	.param .u64 .ptr .align 1 _Z7reduce6IiLj128ELb1EEvPT_S1_j_param_1,
	.param .u32 _Z7reduce6IiLj128ELb1EEvPT_S1_j_param_2
)
{
	.reg .pred 	%p<31>;
	.reg .b32 	%r<73>;
	.reg .b64 	%rd<11>;

	ld.param.u64 	%rd2, [_Z7reduce6IiLj128ELb1EEvPT_S1_j_param_0];
	ld.param.u64 	%rd3, [_Z7reduce6IiLj128ELb1EEvPT_S1_j_param_1];
	ld.param.u32 	%r35, [_Z7reduce6IiLj128ELb1EEvPT_S1_j_param_2];
	mov.u32 	%r1, %tid.x;
	mov.u32 	%r2, %ctaid.x;
	shl.b32 	%r37, %r2, 8;
	add.s32 	%r64, %r37, %r1;
	setp.ge.u32 	%p16, %r64, %r35;
	mov.b32 	%r66, 0;
	@%p16 bra 	$L__BB26_3;
	cvta.to.global.u64 	%rd1, %rd2;
	mov.u32 	%r39, %nctaid.x;
	shl.b32 	%r4, %r39, 8;
	mov.b32 	%r66, 0;
$L__BB26_2:
	mul.wide.u32 	%rd4, %r64, 4;
	add.s64 	%rd5, %rd1, %rd4;
	ld.global.u32 	%r40, [%rd5];
	add.s32 	%r41, %r40, %r66;
	add.s32 	%r42, %r64, 128;
	mul.wide.u32 	%rd6, %r42, 4;
	add.s64 	%rd7, %rd1, %rd6;
	ld.global.u32 	%r43, [%rd7];
	add.s32 	%r66, %r41, %r43;
	add.s32 	%r64, %r64, %r4;
	setp.lt.u32 	%p17, %r64, %r35;
	@%p17 bra 	$L__BB26_2;
$L__BB26_3:
	shl.b32 	%r44, %r1, 2;
	mov.u32 	%r45, __smem;
	add.s32 	%r10, %r45, %r44;
	st.shared.u32 	[%r10], %r66;
	barrier.sync 	0;
	barrier.sync 	0;
	barrier.sync 	0;
	setp.gt.u32 	%p18, %r1, 63;
	@%p18 bra 	$L__BB26_5;
	ld.shared.u32 	%r46, [%r10+256];
	add.s32 	%r66, %r46, %r66;
	st.shared.u32 	[%r10], %r66;
$L__BB26_5:
	barrier.sync 	0;
	setp.gt.u32 	%p19, %r1, 31;
	@%p19 bra 	$L__BB26_23;
	// begin inline asm
	activemask.b32 %r47;
	// end inline asm
	ld.shared.u32 	%r48, [%r10+128];
	add.s32 	%r14, %r48, %r66;
	setp.ne.s32 	%p20, %r47, -1;
	@%p20 bra 	$L__BB26_8;
	shfl.sync.down.b32	%r68|%p1, %r14, 16, 31, -1;
	bra.uni 	$L__BB26_9;
$L__BB26_8:
	// begin inline asm
	mov.u32 %r49, %laneid;
	// end inline asm
	fns.b32 	%r50, %r47, %r49, 17;
	setp.gt.u32 	%p21, %r50, 31;
	selp.b32 	%r51, %r49, %r50, %p21;
	shfl.sync.idx.b32	%r68|%p2, %r14, %r51, 31, %r47;
$L__BB26_9:
	setp.eq.s32 	%p22, %r47, -1;
	add.s32 	%r18, %r68, %r14;
	@%p22 bra 	$L__BB26_11;
	// begin inline asm
	mov.u32 %r52, %laneid;
	// end inline asm
	fns.b32 	%r53, %r47, %r52, 9;
	setp.gt.u32 	%p23, %r53, 31;
	selp.b32 	%r54, %r52, %r53, %p23;
	shfl.sync.idx.b32	%r69|%p4, %r18, %r54, 31, %r47;
	bra.uni 	$L__BB26_12;
$L__BB26_11:
	shfl.sync.down.b32	%r69|%p5, %r18, 8, 31, -1;
$L__BB26_12:
	setp.eq.s32 	%p24, %r47, -1;
	add.s32 	%r22, %r69, %r18;
	@%p24 bra 	$L__BB26_14;
	// begin inline asm
	mov.u32 %r55, %laneid;
	// end inline asm
	fns.b32 	%r56, %r47, %r55, 5;
	setp.gt.u32 	%p25, %r56, 31;
	selp.b32 	%r57, %r55, %r56, %p25;
	shfl.sync.idx.b32	%r70|%p7, %r22, %r57, 31, %r47;
	bra.uni 	$L__BB26_15;
$L__BB26_14:
	shfl.sync.down.b32	%r70|%p8, %r22, 4, 31, -1;
$L__BB26_15:
	setp.eq.s32 	%p26, %r47, -1;
	add.s32 	%r26, %r70, %r22;
	@%p26 bra 	$L__BB26_17;
	// begin inline asm
	mov.u32 %r58, %laneid;
	// end inline asm
	fns.b32 	%r59, %r47, %r58, 3;
	setp.gt.u32 	%p27, %r59, 31;
	selp.b32 	%r60, %r58, %r59, %p27;
	shfl.sync.idx.b32	%r71|%p10, %r26, %r60, 31, %r47;
	bra.uni 	$L__BB26_18;
$L__BB26_17:
	shfl.sync.down.b32	%r71|%p11, %r26, 2, 31, -1;
$L__BB26_18:
	setp.eq.s32 	%p28, %r47, -1;
	add.s32 	%r30, %r71, %r26;
	@%p28 bra 	$L__BB26_20;
	// begin inline asm
	mov.u32 %r61, %laneid;
	// end inline asm
	fns.b32 	%r62, %r47, %r61, 2;
	setp.gt.u32 	%p29, %r62, 31;
	selp.b32 	%r63, %r61, %r62, %p29;
	shfl.sync.idx.b32	%r72|%p13, %r30, %r63, 31, %r47;
	bra.uni 	$L__BB26_21;
$L__BB26_20:
	shfl.sync.down.b32	%r72|%p14, %r30, 1, 31, -1;
$L__BB26_21:
	add.s32 	%r34, %r72, %r30;
	setp.ne.s32 	%p30, %r1, 0;
	@%p30 bra 	$L__BB26_23;
	cvta.to.global.u64 	%rd8, %rd3;
	mul.wide.u32 	%rd9, %r2, 4;
	add.s64 	%rd10, %rd8, %rd9;
	st.global.u32 	[%rd10], %r34;
$L__BB26_23:
	ret;

}
	// .globl	_Z7reduce6IiLj64ELb1EEvPT_S1_j
.visible .entry _Z7reduce6IiLj64ELb1EEvPT_S1_j(
	.param .u64 .ptr .align 1 _Z7reduce6IiLj64ELb1EEvPT_S1_j_param_0,
	.param .u64 .ptr .align 1 _Z7reduce6IiLj64ELb1EEvPT_S1_j_param_1,
	.param .u32 _Z7reduce6IiLj64ELb1EEvPT_S1_j_param_2
)
{
	.reg .pred 	%p<30>;
	.reg .b32 	%r<69>;
	.reg .b64 	%rd<11>;

	ld.param.u64 	%rd2, [_Z7reduce6IiLj64ELb1EEvPT_S1_j_param_0];
	ld.param.u64 	%rd3, [_Z7reduce6IiLj64ELb1EEvPT_S1_j_param_1];
	ld.param.u32 	%r33, [_Z7reduce6IiLj64ELb1EEvPT_S1_j_param_2];
	mov.u32 	%r1, %tid.x;
	mov.u32 	%r2, %ctaid.x;
	shl.b32 	%r35, %r2, 7;
	add.s32 	%r61, %r35, %r1;
	setp.ge.u32 	%p16, %r61, %r33;
	mov.b32 	%r63, 0;
	@%p16 bra 	$L__BB27_3;
	cvta.to.global.u64 	%rd1, %rd2;
	mov.u32 	%r37, %nctaid.x;
	shl.b32 	%r4, %r37, 7;
	mov.b32 	%r63, 0;
$L__BB27_2:
	mul.wide.u32 	%rd4, %r61, 4;
	add.s64 	%rd5, %rd1, %rd4;
	ld.global.u32 	%r38, [%rd5];
	add.s32 	%r39, %r38, %r63;
	add.s32 	%r40, %r61, 64;
	mul.wide.u32 	%rd6, %r40, 4;
	add.s64 	%rd7, %rd1, %rd6;
	ld.global.u32 	%r41, [%rd7];
	add.s32 	%r63, %r39, %r41;
	add.s32 	%r61, %r61, %r4;
	setp.lt.u32 	%p17, %r61, %r33;
	@%p17 bra 	$L__BB27_2;
$L__BB27_3:
	shl.b32 	%r42, %r1, 2;
	mov.u32 	%r43, __smem;
	add.s32 	%r10, %r43, %r42;
	st.shared.u32 	[%r10], %r63;
	barrier.sync 	0;
	barrier.sync 	0;
	barrier.sync 	0;
	barrier.sync 	0;
	setp.gt.u32 	%p18, %r1, 31;
	@%p18 bra 	$L__BB27_21;
	// begin inline asm
	activemask.b32 %r44;
	// end inline asm
	ld.shared.u32 	%r45, [%r10+128];
	add.s32 	%r12, %r45, %r63;
	setp.ne.s32 	%p19, %r44, -1;
	@%p19 bra 	$L__BB27_6;
	shfl.sync.down.b32	%r64|%p1, %r12, 16, 31, -1;
	bra.uni 	$L__BB27_7;
$L__BB27_6:
	// begin inline asm
	mov.u32 %r46, %laneid;
	// end inline asm
	fns.b32 	%r47, %r44, %r46, 17;
	setp.gt.u32 	%p20, %r47, 31;
	selp.b32 	%r48, %r46, %r47, %p20;
	shfl.sync.idx.b32	%r64|%p2, %r12, %r48, 31, %r44;
$L__BB27_7:
	setp.eq.s32 	%p21, %r44, -1;
	add.s32 	%r16, %r64, %r12;
	@%p21 bra 	$L__BB27_9;
	// begin inline asm
	mov.u32 %r49, %laneid;
	// end inline asm
	fns.b32 	%r50, %r44, %r49, 9;
	setp.gt.u32 	%p22, %r50, 31;
	selp.b32 	%r51, %r49, %r50, %p22;
	shfl.sync.idx.b32	%r65|%p4, %r16, %r51, 31, %r44;
	bra.uni 	$L__BB27_10;
$L__BB27_9:
	shfl.sync.down.b32	%r65|%p5, %r16, 8, 31, -1;
$L__BB27_10:
	setp.eq.s32 	%p23, %r44, -1;
	add.s32 	%r20, %r65, %r16;
	@%p23 bra 	$L__BB27_12;
	// begin inline asm
	mov.u32 %r52, %laneid;
	// end inline asm
	fns.b32 	%r53, %r44, %r52, 5;
	setp.gt.u32 	%p24, %r53, 31;
	selp.b32 	%r54, %r52, %r53, %p24;
	shfl.sync.idx.b32	%r66|%p7, %r20, %r54, 31, %r44;
	bra.uni 	$L__BB27_13;
$L__BB27_12:
	shfl.sync.down.b32	%r66|%p8, %r20, 4, 31, -1;
$L__BB27_13:
	setp.eq.s32 	%p25, %r44, -1;
	add.s32 	%r24, %r66, %r20;
	@%p25 bra 	$L__BB27_15;
	// begin inline asm
	mov.u32 %r55, %laneid;
	// end inline asm
	fns.b32 	%r56, %r44, %r55, 3;
	setp.gt.u32 	%p26, %r56, 31;
	selp.b32 	%r57, %r55, %r56, %p26;
	shfl.sync.idx.b32	%r67|%p10, %r24, %r57, 31, %r44;
	bra.uni 	$L__BB27_16;
$L__BB27_15:
	shfl.sync.down.b32	%r67|%p11, %r24, 2, 31, -1;
$L__BB27_16:
	setp.eq.s32 	%p27, %r44, -1;
	add.s32 	%r28, %r67, %r24;
	@%p27 bra 	$L__BB27_18;
	// begin inline asm
	mov.u32 %r58, %laneid;
	// end inline asm
	fns.b32 	%r59, %r44, %r58, 2;
	setp.gt.u32 	%p28, %r59, 31;
	selp.b32 	%r60, %r58, %r59, %p28;
	shfl.sync.idx.b32	%r68|%p13, %r28, %r60, 31, %r44;
	bra.uni 	$L__BB27_19;
$L__BB27_18:
	shfl.sync.down.b32	%r68|%p14, %r28, 1, 31, -1;
$L__BB27_19:
	add.s32 	%r32, %r68, %r28;
	setp.ne.s32 	%p29, %r1, 0;
	@%p29 bra 	$L__BB27_21;
	cvta.to.global.u64 	%rd8, %rd3;
	mul.wide.u32 	%rd9, %r2, 4;
	add.s64 	%rd10, %rd8, %rd9;
	st.global.u32 	[%rd10], %r32;
$L__BB27_21:
	ret;

}
	// .globl	_Z7reduce6IiLj32ELb1EEvPT_S1_j
.visible .entry _Z7reduce6IiLj32ELb1EEvPT_S1_j(
	.param .u64 .ptr .align 1 _Z7reduce6IiLj32ELb1EEvPT_S1_j_param_0,
	.param .u64 .ptr .align 1 _Z7reduce6IiLj32ELb1EEvPT_S1_j_param_1,
	.param .u32 _Z7reduce6IiLj32ELb1EEvPT_S1_j_param_2
)
{
	.reg .pred 	%p<30>;
	.reg .b32 	%r<67>;
	.reg .b64 	%rd<11>;

	ld.param.u64 	%rd2, [_Z7reduce6IiLj32ELb1EEvPT_S1_j_param_0];
	ld.param.u64 	%rd3, [_Z7reduce6IiLj32ELb1EEvPT_S1_j_param_1];
	ld.param.u32 	%r31, [_Z7reduce6IiLj32ELb1EEvPT_S1_j_param_2];
	mov.u32 	%r1, %tid.x;
	mov.u32 	%r2, %ctaid.x;
	shl.b32 	%r33, %r2, 6;
	add.s32 	%r59, %r33, %r1;
	setp.ge.u32 	%p16, %r59, %r31;
	mov.b32 	%r61, 0;
	@%p16 bra 	$L__BB28_3;
	cvta.to.global.u64 	%rd1, %rd2;
	mov.u32 	%r35, %nctaid.x;
	shl.b32 	%r4, %r35, 6;
	mov.b32 	%r61, 0;
$L__BB28_2:
	mul.wide.u32 	%rd4, %r59, 4;
	add.s64 	%rd5, %rd1, %rd4;
	ld.global.u32 	%r36, [%rd5];
	add.s32 	%r37, %r36, %r61;
	add.s32 	%r38, %r59, 32;
	mul.wide.u32 	%rd6, %r38, 4;
	add.s64 	%rd7, %rd1, %rd6;
	ld.global.u32 	%r39, [%rd7];
	add.s32 	%r61, %r37, %r39;
	add.s32 	%r59, %r59, %r4;
	setp.lt.u32 	%p17, %r59, %r31;
	@%p17 bra 	$L__BB28_2;
$L__BB28_3:
	shl.b32 	%r40, %r1, 2;
	mov.u32 	%r41, __smem;
	add.s32 	%r42, %r41, %r40;
	st.shared.u32 	[%r42], %r61;
	barrier.sync 	0;
	barrier.sync 	0;
	barrier.sync 	0;
	barrier.sync 	0;
	setp.gt.u32 	%p18, %r1, 31;
	@%p18 bra 	$L__BB28_21;
	// begin inline asm
	activemask.b32 %r43;
	// end inline asm
	setp.ne.s32 	%p19, %r43, -1;
	@%p19 bra 	$L__BB28_6;
	shfl.sync.down.b32	%r62|%p1, %r61, 16, 31, -1;
	bra.uni 	$L__BB28_7;
$L__BB28_6:
	// begin inline asm
	mov.u32 %r44, %laneid;
	// end inline asm
	fns.b32 	%r45, %r43, %r44, 17;
	setp.gt.u32 	%p20, %r45, 31;
	selp.b32 	%r46, %r44, %r45, %p20;
	shfl.sync.idx.b32	%r62|%p2, %r61, %r46, 31, %r43;
$L__BB28_7:
	setp.eq.s32 	%p21, %r43, -1;
	add.s32 	%r14, %r62, %r61;
	@%p21 bra 	$L__BB28_9;
	// begin inline asm
	mov.u32 %r47, %laneid;
	// end inline asm
	fns.b32 	%r48, %r43, %r47, 9;
	setp.gt.u32 	%p22, %r48, 31;
	selp.b32 	%r49, %r47, %r48, %p22;
	shfl.sync.idx.b32	%r63|%p4, %r14, %r49, 31, %r43;
	bra.uni 	$L__BB28_10;
$L__BB28_9:
	shfl.sync.down.b32	%r63|%p5, %r14, 8, 31, -1;
$L__BB28_10:
	setp.eq.s32 	%p23, %r43, -1;
	add.s32 	%r18, %r63, %r14;
	@%p23 bra 	$L__BB28_12;
	// begin inline asm
	mov.u32 %r50, %laneid;
	// end inline asm
	fns.b32 	%r51, %r43, %r50, 5;
	setp.gt.u32 	%p24, %r51, 31;
	selp.b32 	%r52, %r50, %r51, %p24;
	shfl.sync.idx.b32	%r64|%p7, %r18, %r52, 31, %r43;
	bra.uni 	$L__BB28_13;
$L__BB28_12:
	shfl.sync.down.b32	%r64|%p8, %r18, 4, 31, -1;
$L__BB28_13:
	setp.eq.s32 	%p25, %r43, -1;
	add.s32 	%r22, %r64, %r18;
	@%p25 bra 	$L__BB28_15;
	// begin inline asm
	mov.u32 %r53, %laneid;
	// end inline asm
	fns.b32 	%r54, %r43, %r53, 3;
	setp.gt.u32 	%p26, %r54, 31;
	selp.b32 	%r55, %r53, %r54, %p26;
	shfl.sync.idx.b32	%r65|%p10, %r22, %r55, 31, %r43;
	bra.uni 	$L__BB28_16;
$L__BB28_15:
	shfl.sync.down.b32	%r65|%p11, %r22, 2, 31, -1;
$L__BB28_16:
	setp.eq.s32 	%p27, %r43, -1;
	add.s32 	%r26, %r65, %r22;
	@%p27 bra 	$L__BB28_18;
	// begin inline asm
	mov.u32 %r56, %laneid;
	// end inline asm
	fns.b32 	%r57, %r43, %r56, 2;
	setp.gt.u32 	%p28, %r57, 31;
	selp.b32 	%r58, %r56, %r57, %p28;
	shfl.sync.idx.b32	%r66|%p13, %r26, %r58, 31, %r43;
	bra.uni 	$L__BB28_19;
$L__BB28_18:
	shfl.sync.down.b32	%r66|%p14, %r26, 1, 31, -1;
$L__BB28_19:
	add.s32 	%r30, %r66, %r26;
	setp.ne.s32 	%p29, %r1, 0;
	@%p29 bra 	$L__BB28_21;
	cvta.to.global.u64 	%rd8, %rd3;
	mul.wide.u32 	%rd9, %r2, 4;
	add.s64 	%rd10, %rd8, %rd9;
	st.global.u32 	[%rd10], %r30;
$L__BB28_21:
	ret;

}
	// .globl	_Z7reduce6IiLj16ELb1EEvPT_S1_j
.visible .entry _Z7reduce6IiLj16ELb1EEvPT_S1_j(
	.param .u64 .ptr .align 1 _Z7reduce6IiLj16ELb1EEvPT_S1_j_param_0,
	.param .u64 .ptr .align 1 _Z7reduce6IiLj16ELb1EEvPT_S1_j_param_1,
	.param .u32 _Z7reduce6IiLj16ELb1EEvPT_S1_j_param_2
)
{
	.reg .pred 	%p<30>;
	.reg .b32 	%r<67>;
	.reg .b64 	%rd<11>;

	ld.param.u64 	%rd2, [_Z7reduce6IiLj16ELb1EEvPT_S1_j_param_0];
	ld.param.u64 	%rd3, [_Z7reduce6IiLj16ELb1EEvPT_S1_j_param_1];
	ld.param.u32 	%r31, [_Z7reduce6IiLj16ELb1EEvPT_S1_j_param_2];
	mov.u32 	%r1, %tid.x;
	mov.u32 	%r2, %ctaid.x;
	shl.b32 	%r33, %r2, 5;
	add.s32 	%r59, %r33, %r1;
	setp.ge.u32 	%p16, %r59, %r31;
	mov.b32 	%r61, 0;
	@%p16 bra 	$L__BB29_3;
	cvta.to.global.u64 	%rd1, %rd2;
	mov.u32 	%r35, %nctaid.x;
	shl.b32 	%r4, %r35, 5;
	mov.b32 	%r61, 0;
$L__BB29_2:
	mul.wide.u32 	%rd4, %r59, 4;
	add.s64 	%rd5, %rd1, %rd4;
	ld.global.u32 	%r36, [%rd5];
	add.s32 	%r37, %r36, %r61;
	add.s32 	%r38, %r59, 16;
	mul.wide.u32 	%rd6, %r38, 4;
	add.s64 	%rd7, %rd1, %rd6;
	ld.global.u32 	%r39, [%rd7];
	add.s32 	%r61, %r37, %r39;
	add.s32 	%r59, %r59, %r4;
	setp.lt.u32 	%p17, %r59, %r31;
	@%p17 bra 	$L__BB29_2;
$L__BB29_3:
	shl.b32 	%r40, %r1, 2;
	mov.u32 	%r41, __smem;
	add.s32 	%r42, %r41, %r40;
	st.shared.u32 	[%r42], %r61;
	barrier.sync 	0;
	barrier.sync 	0;
	barrier.sync 	0;
	barrier.sync 	0;
	setp.gt.u32 	%p18, %r1, 31;
	@%p18 bra 	$L__BB29_21;
	// begin inline asm
	activemask.b32 %r43;
	// end inline asm
	setp.ne.s32 	%p19, %r43, -1;
	@%p19 bra 	$L__BB29_6;
	shfl.sync.down.b32	%r62|%p1, %r61, 16, 31, -1;
	bra.uni 	$L__BB29_7;
$L__BB29_6:
	// begin inline asm
	mov.u32 %r44, %laneid;
	// end inline asm
	fns.b32 	%r45, %r43, %r44, 17;
	setp.gt.u32 	%p20, %r45, 31;
	selp.b32 	%r46, %r44, %r45, %p20;
	shfl.sync.idx.b32	%r62|%p2, %r61, %r46, 31, %r43;
$L__BB29_7:
	setp.eq.s32 	%p21, %r43, -1;
	add.s32 	%r14, %r62, %r61;
	@%p21 bra 	$L__BB29_9;
	// begin inline asm
	mov.u32 %r47, %laneid;
	// end inline asm
	fns.b32 	%r48, %r43, %r47, 9;
	setp.gt.u32 	%p22, %r48, 31;
	selp.b32 	%r49, %r47, %r48, %p22;
	shfl.sync.idx.b32	%r63|%p4, %r14, %r49, 31, %r43;
	bra.uni 	$L__BB29_10;
$L__BB29_9:
	shfl.sync.down.b32	%r63|%p5, %r14, 8, 31, -1;
$L__BB29_10:
	setp.eq.s32 	%p23, %r43, -1;
	add.s32 	%r18, %r63, %r14;
	@%p23 bra 	$L__BB29_12;
	// begin inline asm
	mov.u32 %r50, %laneid;
	// end inline asm
	fns.b32 	%r51, %r43, %r50, 5;
	setp.gt.u32 	%p24, %r51, 31;
	selp.b32 	%r52, %r50, %r51, %p24;
	shfl.sync.idx.b32	%r64|%p7, %r18, %r52, 31, %r43;
	bra.uni 	$L__BB29_13;
$L__BB29_12:
	shfl.sync.down.b32	%r64|%p8, %r18, 4, 31, -1;
$L__BB29_13:
	setp.eq.s32 	%p25, %r43, -1;
	add.s32 	%r22, %r64, %r18;
	@%p25 bra 	$L__BB29_15;
	// begin inline asm
	mov.u32 %r53, %laneid;
	// end inline asm
	fns.b32 	%r54, %r43, %r53, 3;
	setp.gt.u32 	%p26, %r54, 31;
	selp.b32 	%r55, %r53, %r54, %p26;
	shfl.sync.idx.b32	%r65|%p10, %r22, %r55, 31, %r43;
	bra.uni 	$L__BB29_16;
$L__BB29_15:
	shfl.sync.down.b32	%r65|%p11, %r22, 2, 31, -1;
$L__BB29_16:
	setp.eq.s32 	%p27, %r43, -1;
	add.s32 	%r26, %r65, %r22;
	@%p27 bra 	$L__BB29_18;
	// begin inline asm
	mov.u32 %r56, %laneid;
	// end inline asm
	fns.b32 	%r57, %r43, %r56, 2;
	setp.gt.u32 	%p28, %r57, 31;
	selp.b32 	%r58, %r56, %r57, %p28;
	shfl.sync.idx.b32	%r66|%p13, %r26, %r58, 31, %r43;
	bra.uni 	$L__BB29_19;
$L__BB29_18:
	shfl.sync.down.b32	%r66|%p14, %r26, 1, 31, -1;
$L__BB29_19:
	add.s32 	%r30, %r66, %r26;
	setp.ne.s32 	%p29, %r1, 0;
	@%p29 bra 	$L__BB29_21;
	cvta.to.global.u64 	%rd8, %rd3;
	mul.wide.u32 	%rd9, %r2, 4;
	add.s64 	%rd10, %rd8, %rd9;
	st.global.u32 	[%rd10], %r30;
$L__BB29_21:
	ret;

}
	// .globl	_Z7reduce6IiLj8ELb1EEvPT_S1_j
.visible .entry _Z7reduce6IiLj8ELb1EEvPT_S1_j(
	.param .u64 .ptr .align 1 _Z7reduce6IiLj8ELb1EEvPT_S1_j_param_0,
	.param .u64 .ptr .align 1 _Z7reduce6IiLj8ELb1EEvPT_S1_j_param_1,
	.param .u32 _Z7reduce6IiLj8ELb1EEvPT_S1_j_param_2
)
{
	.reg .pred 	%p<30>;
	.reg .b32 	%r<67>;
	.reg .b64 	%rd<11>;

	ld.param.u64 	%rd2, [_Z7reduce6IiLj8ELb1EEvPT_S1_j_param_0];
	ld.param.u64 	%rd3, [_Z7reduce6IiLj8ELb1EEvPT_S1_j_param_1];
	ld.param.u32 	%r31, [_Z7reduce6IiLj8ELb1EEvPT_S1_j_param_2];
	mov.u32 	%r1, %tid.x;
	mov.u32 	%r2, %ctaid.x;
	shl.b32 	%r33, %r2, 4;
	add.s32 	%r59, %r33, %r1;
	setp.ge.u32 	%p16, %r59, %r31;
	mov.b32 	%r61, 0;
	@%p16 bra 	$L__BB30_3;
	cvta.to.global.u64 	%rd1, %rd2;
	mov.u32 	%r35, %nctaid.x;
	shl.b32 	%r4, %r35, 4;
	mov.b32 	%r61, 0;
$L__BB30_2:
	mul.wide.u32 	%rd4, %r59, 4;
	add.s64 	%rd5, %rd1, %rd4;
	ld.global.u32 	%r36, [%rd5];
	add.s32 	%r37, %r36, %r61;
	add.s32 	%r38, %r59, 8;
	mul.wide.u32 	%rd6, %r38, 4;
	add.s64 	%rd7, %rd1, %rd6;
	ld.global.u32 	%r39, [%rd7];
	add.s32 	%r61, %r37, %r39;
	add.s32 	%r59, %r59, %r4;
	setp.lt.u32 	%p17, %r59, %r31;
	@%p17 bra 	$L__BB30_2;
$L__BB30_3:
	shl.b32 	%r40, %r1, 2;
	mov.u32 	%r41, __smem;
	add.s32 	%r42, %r41, %r40;
	st.shared.u32 	[%r42], %r61;
	barrier.sync 	0;
	barrier.sync 	0;
	barrier.sync 	0;
	barrier.sync 	0;
	setp.gt.u32 	%p18, %r1, 31;
	@%p18 bra 	$L__BB30_21;
	// begin inline asm
	activemask.b32 %r43;
	// end inline asm
	setp.ne.s32 	%p19, %r43, -1;
	@%p19 bra 	$L__BB30_6;
	shfl.sync.down.b32	%r62|%p1, %r61, 16, 31, -1;
	bra.uni 	$L__BB30_7;
$L__BB30_6:
	// begin inline asm
	mov.u32 %r44, %laneid;
	// end inline asm
	fns.b32 	%r45, %r43, %r44, 17;
	setp.gt.u32 	%p20, %r45, 31;
	selp.b32 	%r46, %r44, %r45, %p20;
	shfl.sync.idx.b32	%r62|%p2, %r61, %r46, 31, %r43;
$L__BB30_7:
	setp.eq.s32 	%p21, %r43, -1;
	add.s32 	%r14, %r62, %r61;
	@%p21 bra 	$L__BB30_9;
	// begin inline asm
	mov.u32 %r47, %laneid;
	// end inline asm
	fns.b32 	%r48, %r43, %r47, 9;
	setp.gt.u32 	%p22, %r48, 31;
	selp.b32 	%r49, %r47, %r48, %p22;
	shfl.sync.idx.b32	%r63|%p4, %r14, %r49, 31, %r43;
	bra.uni 	$L__BB30_10;
$L__BB30_9:
	shfl.sync.down.b32	%r63|%p5, %r14, 8, 31, -1;
$L__BB30_10:
	setp.eq.s32 	%p23, %r43, -1;
	add.s32 	%r18, %r63, %r14;
	@%p23 bra 	$L__BB30_12;
	// begin inline asm
	mov.u32 %r50, %laneid;
	// end inline asm
	fns.b32 	%r51, %r43, %r50, 5;
	setp.gt.u32 	%p24, %r51, 31;
	selp.b32 	%r52, %r50, %r51, %p24;
	shfl.sync.idx.b32	%r64|%p7, %r18, %r52, 31, %r43;
	bra.uni 	$L__BB30_13;
$L__BB30_12:
	shfl.sync.down.b32	%r64|%p8, %r18, 4, 31, -1;
$L__BB30_13:
	setp.eq.s32 	%p25, %r43, -1;
	add.s32 	%r22, %r64, %r18;
	@%p25 bra 	$L__BB30_15;
	// begin inline asm
	mov.u32 %r53, %laneid;
	// end inline asm
	fns.b32 	%r54, %r43, %r53, 3;
	setp.gt.u32 	%p26, %r54, 31;
	selp.b32 	%r55, %r53, %r54, %p26;
	shfl.sync.idx.b32	%r65|%p10, %r22, %r55, 31, %r43;
	bra.uni 	$L__BB30_16;
$L__BB30_15:
	shfl.sync.down.b32	%r65|%p11, %r22, 2, 31, -1;
$L__BB30_16:
	setp.eq.s32 	%p27, %r43, -1;
	add.s32 	%r26, %r65, %r22;
	@%p27 bra 	$L__BB30_18;
	// begin inline asm
	mov.u32 %r56, %laneid;
	// end inline asm
	fns.b32 	%r57, %r43, %r56, 2;
	setp.gt.u32 	%p28, %r57, 31;
	selp.b32 	%r58, %r56, %r57, %p28;
	shfl.sync.idx.b32	%r66|%p13, %r26, %r58, 31, %r43;
	bra.uni 	$L__BB30_19;
$L__BB30_18:
	shfl.sync.down.b32	%r66|%p14, %r26, 1, 31, -1;
$L__BB30_19:
	add.s32 	%r30, %r66, %r26;
	setp.ne.s32 	%p29, %r1, 0;
	@%p29 bra 	$L__BB30_21;
	cvta.to.global.u64 	%rd8, %rd3;
	mul.wide.u32 	%rd9, %r2, 4;
	add.s64 	%rd10, %rd8, %rd9;
	st.global.u32 	[%rd10], %r30;
$L__BB30_21:
	ret;

}
	// .globl	_Z7reduce6IiLj4ELb1EEvPT_S1_j
.visible .entry _Z7reduce6IiLj4ELb1EEvPT_S1_j(
	.param .u64 .ptr .align 1 _Z7reduce6IiLj4ELb1EEvPT_S1_j_param_0,
	.param .u64 .ptr .align 1 _Z7reduce6IiLj4ELb1EEvPT_S1_j_param_1,
	.param .u32 _Z7reduce6IiLj4ELb1EEvPT_S1_j_param_2
)
{
	.reg .pred 	%p<30>;
	.reg .b32 	%r<67>;
	.reg .b64 	%rd<11>;

	ld.param.u64 	%rd2, [_Z7reduce6IiLj4ELb1EEvPT_S1_j_param_0];
	ld.param.u64 	%rd3, [_Z7reduce6IiLj4ELb1EEvPT_S1_j_param_1];
	ld.param.u32 	%r31, [_Z7reduce6IiLj4ELb1EEvPT_S1_j_param_2];
	mov.u32 	%r1, %tid.x;
	mov.u32 	%r2, %ctaid.x;
	shl.b32 	%r33, %r2, 3;
	add.s32 	%r59, %r33, %r1;
	setp.ge.u32 	%p16, %r59, %r31;
	mov.b32 	%r61, 0;
	@%p16 bra 	$L__BB31_3;
	cvta.to.global.u64 	%rd1, %rd2;
	mov.u32 	%r35, %nctaid.x;
	shl.b32 	%r4, %r35, 3;
	mov.b32 	%r61, 0;
$L__BB31_2:
	mul.wide.u32 	%rd4, %r59, 4;
	add.s64 	%rd5, %rd1, %rd4;
	ld.global.u32 	%r36, [%rd5];
	add.s32 	%r37, %r36, %r61;
	add.s32 	%r38, %r59, 4;
	mul.wide.u32 	%rd6, %r38, 4;
	add.s64 	%rd7, %rd1, %rd6;
	ld.global.u32 	%r39, [%rd7];
	add.s32 	%r61, %r37, %r39;
	add.s32 	%r59, %r59, %r4;
	setp.lt.u32 	%p17, %r59, %r31;
	@%p17 bra 	$L__BB31_2;
$L__BB31_3:
	shl.b32 	%r40, %r1, 2;
	mov.u32 	%r41, __smem;
	add.s32 	%r42, %r41, %r40;
	st.shared.u32 	[%r42], %r61;
	barrier.sync 	0;
	barrier.sync 	0;
	barrier.sync 	0;
	barrier.sync 	0;
	setp.gt.u32 	%p18, %r1, 31;
	@%p18 bra 	$L__BB31_21;
	// begin inline asm
	activemask.b32 %r43;
	// end inline asm
	setp.ne.s32 	%p19, %r43, -1;
	@%p19 bra 	$L__BB31_6;
	shfl.sync.down.b32	%r62|%p1, %r61, 16, 31, -1;
	bra.uni 	$L__BB31_7;
$L__BB31_6:
	// begin inline asm
	mov.u32 %r44, %laneid;
	// end inline asm
	fns.b32 	%r45, %r43, %r44, 17;
	setp.gt.u32 	%p20, %r45, 31;
	selp.b32 	%r46, %r44, %r45, %p20;
	shfl.sync.idx.b32	%r62|%p2, %r61, %r46, 31, %r43;
$L__BB31_7:
	setp.eq.s32 	%p21, %r43, -1;
	add.s32 	%r14, %r62, %r61;
	@%p21 bra 	$L__BB31_9;
	// begin inline asm
	mov.u32 %r47, %laneid;
	// end inline asm
	fns.b32 	%r48, %r43, %r47, 9;
	setp.gt.u32 	%p22, %r48, 31;
	selp.b32 	%r49, %r47, %r48, %p22;
	shfl.sync.idx.b32	%r63|%p4, %r14, %r49, 31, %r43;
	bra.uni 	$L__BB31_10;
$L__BB31_9:
	shfl.sync.down.b32	%r63|%p5, %r14, 8, 31, -1;
$L__BB31_10:
	setp.eq.s32 	%p23, %r43, -1;
	add.s32 	%r18, %r63, %r14;
	@%p23 bra 	$L__BB31_12;
	// begin inline asm
	mov.u32 %r50, %laneid;
	// end inline asm
	fns.b32 	%r51, %r43, %r50, 5;
	setp.gt.u32 	%p24, %r51, 31;
	selp.b32 	%r52, %r50, %r51, %p24;
	shfl.sync.idx.b32	%r64|%p7, %r18, %r52, 31, %r43;
	bra.uni 	$L__BB31_13;
$L__BB31_12:
	shfl.sync.down.b32	%r64|%p8, %r18, 4, 31, -1;
$L__BB31_13:
	setp.eq.s32 	%p25, %r43, -1;
	add.s32 	%r22, %r64, %r18;
	@%p25 bra 	$L__BB31_15;
	// begin inline asm
	mov.u32 %r53, %laneid;
	// end inline asm
	fns.b32 	%r54, %r43, %r53, 3;
	setp.gt.u32 	%p26, %r54, 31;
	selp.b32 	%r55, %r53, %r54, %p26;
	shfl.sync.idx.b32	%r65|%p10, %r22, %r55, 31, %r43;
	bra.uni 	$L__BB31_16;
$L__BB31_15:
	shfl.sync.down.b32	%r65|%p11, %r22, 2, 31, -1;
$L__BB31_16:
	setp.eq.s32 	%p27, %r43, -1;
	add.s32 	%r26, %r65, %r22;
	@%p27 bra 	$L__BB31_18;
	// begin inline asm
	mov.u32 %r56, %laneid;
	// end inline asm
	fns.b32 	%r57, %r43, %r56, 2;
	setp.gt.u32 	%p28, %r57, 31;
	selp.b32 	%r58, %r56, %r57, %p28;
	shfl.sync.idx.b32	%r66|%p13, %r26, %r58, 31, %r43;
	bra.uni 	$L__BB31_19;
$L__BB31_18:
	shfl.sync.down.b32	%r66|%p14, %r26, 1, 31, -1;
$L__BB31_19:
	add.s32 	%r30, %r66, %r26;
	setp.ne.s32 	%p29, %r1, 0;
	@%p29 bra 	$L__BB31_21;
	cvta.to.global.u64 	%rd8, %rd3;
	mul.wide.u32 	%rd9, %r2, 4;
	add.s64 	%rd10, %rd8, %rd9;
	st.global.u32 	[%rd10], %r30;
$L__BB31_21:
	ret;

}
	// .globl	_Z7reduce6IiLj2ELb1EEvPT_S1_j
.visible .entry _Z7reduce6IiLj2ELb1EEvPT_S1_j(
	.param .u64 .ptr .align 1 _Z7reduce6IiLj2ELb1EEvPT_S1_j_param_0,
	.param .u64 .ptr .align 1 _Z7reduce6IiLj2ELb1EEvPT_S1_j_param_1,
	.param .u32 _Z7reduce6IiLj2ELb1EEvPT_S1_j_param_2
)
{
	.reg .pred 	%p<30>;
	.reg .b32 	%r<67>;
	.reg .b64 	%rd<11>;

	ld.param.u64 	%rd2, [_Z7reduce6IiLj2ELb1EEvPT_S1_j_param_0];
	ld.param.u64 	%rd3, [_Z7reduce6IiLj2ELb1EEvPT_S1_j_param_1];
	ld.param.u32 	%r31, [_Z7reduce6IiLj2ELb1EEvPT_S1_j_param_2];
	mov.u32 	%r1, %tid.x;
	mov.u32 	%r2, %ctaid.x;
	shl.b32 	%r33, %r2, 2;
	add.s32 	%r59, %r33, %r1;
	setp.ge.u32 	%p16, %r59, %r31;
	mov.b32 	%r61, 0;
	@%p16 bra 	$L__BB32_3;
	cvta.to.global.u64 	%rd1, %rd2;
	mov.u32 	%r35, %nctaid.x;
	shl.b32 	%r4, %r35, 2;
	mov.b32 	%r61, 0;
$L__BB32_2:
	mul.wide.u32 	%rd4, %r59, 4;
	add.s64 	%rd5, %rd1, %rd4;
	ld.global.u32 	%r36, [%rd5];
	add.s32 	%r37, %r36, %r61;
	add.s32 	%r38, %r59, 2;
	mul.wide.u32 	%rd6, %r38, 4;
	add.s64 	%rd7, %rd1, %rd6;
	ld.global.u32 	%r39, [%rd7];
	add.s32 	%r61, %r37, %r39;
	add.s32 	%r59, %r59, %r4;
	setp.lt.u32 	%p17, %r59, %r31;
	@%p17 bra 	$L__BB32_2;
$L__BB32_3:
	shl.b32 	%r40, %r1, 2;
	mov.u32 	%r41, __smem;
	add.s32 	%r42, %r41, %r40;
	st.shared.u32 	[%r42], %r61;
	barrier.sync 	0;
	barrier.sync 	0;
	barrier.sync 	0;
	barrier.sync 	0;
	setp.gt.u32 	%p18, %r1, 31;
	@%p18 bra 	$L__BB32_21;
	// begin inline asm
	activemask.b32 %r43;
	// end inline asm
	setp.ne.s32 	%p19, %r43, -1;
	@%p19 bra 	$L__BB32_6;
	shfl.sync.down.b32	%r62|%p1, %r61, 16, 31, -1;
	bra.uni 	$L__BB32_7;
$L__BB32_6:
	// begin inline asm
	mov.u32 %r44, %laneid;
	// end inline asm
	fns.b32 	%r45, %r43, %r44, 17;
	setp.gt.u32 	%p20, %r45, 31;
	selp.b32 	%r46, %r44, %r45, %p20;
	shfl.sync.idx.b32	%r62|%p2, %r61, %r46, 31, %r43;
$L__BB32_7:
	setp.eq.s32 	%p21, %r43, -1;
	add.s32 	%r14, %r62, %r61;
	@%p21 bra 	$L__BB32_9;
	// begin inline asm
	mov.u32 %r47, %laneid;
	// end inline asm
	fns.b32 	%r48, %r43, %r47, 9;
	setp.gt.u32 	%p22, %r48, 31;
	selp.b32 	%r49, %r47, %r48, %p22;
	shfl.sync.idx.b32	%r63|%p4, %r14, %r49, 31, %r43;
	bra.uni 	$L__BB32_10;
$L__BB32_9:
	shfl.sync.down.b32	%r63|%p5, %r14, 8, 31, -1;
$L__BB32_10:
	setp.eq.s32 	%p23, %r43, -1;
	add.s32 	%r18, %r63, %r14;
	@%p23 bra 	$L__BB32_12;
	// begin inline asm
	mov.u32 %r50, %laneid;
	// end inline asm
	fns.b32 	%r51, %r43, %r50, 5;
	setp.gt.u32 	%p24, %r51, 31;
	selp.b32 	%r52, %r50, %r51, %p24;
	shfl.sync.idx.b32	%r64|%p7, %r18, %r52, 31, %r43;
	bra.uni 	$L__BB32_13;
$L__BB32_12:
	shfl.sync.down.b32	%r64|%p8, %r18, 4, 31, -1;
$L__BB32_13:
	setp.eq.s32 	%p25, %r43, -1;
	add.s32 	%r22, %r64, %r18;
	@%p25 bra 	$L__BB32_15;
	// begin inline asm
	mov.u32 %r53, %laneid;
	// end inline asm
	fns.b32 	%r54, %r43, %r53, 3;
	setp.gt.u32 	%p26, %r54, 31;
	selp.b32 	%r55, %r53, %r54, %p26;
	shfl.sync.idx.b32	%r65|%p10, %r22, %r55, 31, %r43;
	bra.uni 	$L__BB32_16;
$L__BB32_15:
	shfl.sync.down.b32	%r65|%p11, %r22, 2, 31, -1;
$L__BB32_16:
	setp.eq.s32 	%p27, %r43, -1;
	add.s32 	%r26, %r65, %r22;
	@%p27 bra 	$L__BB32_18;
	// begin inline asm
	mov.u32 %r56, %laneid;
	// end inline asm
	fns.b32 	%r57, %r43, %r56, 2;
	setp.gt.u32 	%p28, %r57, 31;
	selp.b32 	%r58, %r56, %r57, %p28;
	shfl.sync.idx.b32	%r66|%p13, %r26, %r58, 31, %r43;
	bra.uni 	$L__BB32_19;
$L__BB32_18:
	shfl.sync.down.b32	%r66|%p14, %r26, 1, 31, -1;
$L__BB32_19:
	add.s32 	%r30, %r66, %r26;
	setp.ne.s32 	%p29, %r1, 0;
	@%p29 bra 	$L__BB32_21;
	cvta.to.global.u64 	%rd8, %rd3;
	mul.wide.u32 	%rd9, %r2, 4;
	add.s64 	%rd10, %rd8, %rd9;
	st.global.u32 	[%rd10], %r30;
$L__BB32_21:
	ret;

}
	// .globl	_Z7reduce6IiLj1ELb1EEvPT_S1_j
.visible .entry _Z7reduce6IiLj1ELb1EEvPT_S1_j(
	.param .u64 .ptr .align 1 _Z7reduce6IiLj1ELb1EEvPT_S1_j_param_0,
	.param .u64 .ptr .align 1 _Z7reduce6IiLj1ELb1EEvPT_S1_j_param_1,
	.param .u32 _Z7reduce6IiLj1ELb1EEvPT_S1_j_param_2
)
{
	.reg .pred 	%p<30>;
	.reg .b32 	%r<66>;
	.reg .b64 	%rd<9>;

	ld.param.u64 	%rd2, [_Z7reduce6IiLj1ELb1EEvPT_S1_j_param_0];
	ld.param.u64 	%rd3, [_Z7reduce6IiLj1ELb1EEvPT_S1_j_param_1];
	ld.param.u32 	%r31, [_Z7reduce6IiLj1ELb1EEvPT_S1_j_param_2];
	mov.u32 	%r1, %tid.x;
	mov.u32 	%r2, %ctaid.x;
	shl.b32 	%r33, %r2, 1;
	add.s32 	%r58, %r33, %r1;
	setp.ge.u32 	%p16, %r58, %r31;
	mov.b32 	%r60, 0;
	@%p16 bra 	$L__BB33_3;
	mov.u32 	%r35, %nctaid.x;
	shl.b32 	%r4, %r35, 1;
	cvta.to.global.u64 	%rd1, %rd2;
	mov.b32 	%r60, 0;
$L__BB33_2:
	mul.wide.u32 	%rd4, %r58, 4;
	add.s64 	%rd5, %rd1, %rd4;
	ld.global.u32 	%r36, [%rd5];
	add.s32 	%r37, %r36, %r60;
	ld.global.u32 	%r38, [%rd5+4];
	add.s32 	%r60, %r37, %r38;
	add.s32 	%r58, %r58, %r4;
	setp.lt.u32 	%p17, %r58, %r31;
	@%p17 bra 	$L__BB33_2;
$L__BB33_3:
	shl.b32 	%r39, %r1, 2;
	mov.u32 	%r40, __smem;
	add.s32 	%r41, %r40, %r39;
	st.shared.u32 	[%r41], %r60;
	barrier.sync 	0;
	barrier.sync 	0;
	barrier.sync 	0;
	barrier.sync 	0;
	setp.gt.u32 	%p18, %r1, 31;
	@%p18 bra 	$L__BB33_21;
	// begin inline asm
	activemask.b32 %r42;
	// end inline asm
	setp.ne.s32 	%p19, %r42, -1;
	@%p19 bra 	$L__BB33_6;
	shfl.sync.down.b32	%r61|%p1, %r60, 16, 31, -1;
	bra.uni 	$L__BB33_7;
$L__BB33_6:
	// begin inline asm
	mov.u32 %r43, %laneid;
	// end inline asm
	fns.b32 	%r44, %r42, %r43, 17;
	setp.gt.u32 	%p20, %r44, 31;
	selp.b32 	%r45, %r43, %r44, %p20;
	shfl.sync.idx.b32	%r61|%p2, %r60, %r45, 31, %r42;
$L__BB33_7:
	setp.eq.s32 	%p21, %r42, -1;
	add.s32 	%r14, %r61, %r60;
	@%p21 bra 	$L__BB33_9;
	// begin inline asm
	mov.u32 %r46, %laneid;
	// end inline asm
	fns.b32 	%r47, %r42, %r46, 9;
	setp.gt.u32 	%p22, %r47, 31;
	selp.b32 	%r48, %r46, %r47, %p22;
	shfl.sync.idx.b32	%r62|%p4, %r14, %r48, 31, %r42;
	bra.uni 	$L__BB33_10;
$L__BB33_9:
	shfl.sync.down.b32	%r62|%p5, %r14, 8, 31, -1;
$L__BB33_10:
	setp.eq.s32 	%p23, %r42, -1;
	add.s32 	%r18, %r62, %r14;
	@%p23 bra 	$L__BB33_12;
	// begin inline asm
	mov.u32 %r49, %laneid;
	// end inline asm
	fns.b32 	%r50, %r42, %r49, 5;
	setp.gt.u32 	%p24, %r50, 31;
	selp.b32 	%r51, %r49, %r50, %p24;
	shfl.sync.idx.b32	%r63|%p7, %r18, %r51, 31, %r42;
	bra.uni 	$L__BB33_13;
$L__BB33_12:
	shfl.sync.down.b32	%r63|%p8, %r18, 4, 31, -1;
$L__BB33_13:
	setp.eq.s32 	%p25, %r42, -1;
	add.s32 	%r22, %r63, %r18;
	@%p25 bra 	$L__BB33_15;
	// begin inline asm
	mov.u32 %r52, %laneid;
	// end inline asm
	fns.b32 	%r53, %r42, %r52, 3;
	setp.gt.u32 	%p26, %r53, 31;
	selp.b32 	%r54, %r52, %r53, %p26;
	shfl.sync.idx.b32	%r64|%p10, %r22, %r54, 31, %r42;
	bra.uni 	$L__BB33_16;
$L__BB33_15:
	shfl.sync.down.b32	%r64|%p11, %r22, 2, 31, -1;
$L__BB33_16:
	setp.eq.s32 	%p27, %r42, -1;
	add.s32 	%r26, %r64, %r22;
	@%p27 bra 	$L__BB33_18;
	// begin inline asm
	mov.u32 %r55, %laneid;
	// end inline asm
	fns.b32 	%r56, %r42, %r55, 2;
	setp.gt.u32 	%p28, %r56, 31;
	selp.b32 	%r57, %r55, %r56, %p28;
	shfl.sync.idx.b32	%r65|%p13, %r26, %r57, 31, %r42;
	bra.uni 	$L__BB33_19;
$L__BB33_18:
	shfl.sync.down.b32	%r65|%p14, %r26, 1, 31, -1;
$L__BB33_19:
	add.s32 	%r30, %r65, %r26;
	setp.ne.s32 	%p29, %r1, 0;
	@%p29 bra 	$L__BB33_21;
	cvta.to.global.u64 	%rd6, %rd3;
	mul.wide.u32 	%rd7, %r2, 4;
	add.s64 	%rd8, %rd6, %rd7;
	st.global.u32 	[%rd8], %r30;
$L__BB33_21:
	ret;

}
	// .globl	_Z7reduce6IiLj512ELb0EEvPT_S1_j
.visible .entry _Z7reduce6IiLj512ELb0EEvPT_S1_j(
	.param .u64 .ptr .align 1 _Z7reduce6IiLj512ELb0EEvPT_S1_j_param_0,
	.param .u64 .ptr .align 1 _Z7reduce6IiLj512ELb0EEvPT_S1_j_param_1,
	.param .u32 _Z7reduce6IiLj512ELb0EEvPT_S1_j_param_2
)
{
	.reg .pred 	%p<34>;
	.reg .b32 	%r<83>;
	.reg .b64 	%rd<11>;

	ld.param.u64 	%rd3, [_Z7reduce6IiLj512ELb0EEvPT_S1_j_param_0];
	ld.param.u64 	%rd2, [_Z7reduce6IiLj512ELb0EEvPT_S1_j_param_1];
	ld.param.u32 	%r42, [_Z7reduce6IiLj512ELb0EEvPT_S1_j_param_2];
	cvta.to.global.u64 	%rd1, %rd3;
	mov.u32 	%r1, %tid.x;
	mov.u32 	%r2, %ctaid.x;
	shl.b32 	%r44, %r2, 10;
	or.b32  	%r71, %r44, %r1;
	setp.ge.u32 	%p16, %r71, %r42;
	mov.b32 	%r72, 0;
	@%p16 bra 	$L__BB34_5;
	mov.u32 	%r46, %nctaid.x;
	shl.b32 	%r4, %r46, 10;
	mov.b32 	%r72, 0;
$L__BB34_2:
	mul.wide.u32 	%rd4, %r71, 4;
	add.s64 	%rd5, %rd1, %rd4;
	ld.global.u32 	%r47, [%rd5];
	add.s32 	%r72, %r47, %r72;
	add.s32 	%r8, %r71, 512;
	setp.ge.u32 	%p17, %r8, %r42;
	@%p17 bra 	$L__BB34_4;
	mul.wide.u32 	%rd6, %r8, 4;
	add.s64 	%rd7, %rd1, %rd6;
	ld.global.u32 	%r48, [%rd7];
	add.s32 	%r72, %r48, %r72;
$L__BB34_4:
	add.s32 	%r71, %r71, %r4;
	setp.lt.u32 	%p18, %r71, %r42;
	@%p18 bra 	$L__BB34_2;
$L__BB34_5:
	shl.b32 	%r49, %r1, 2;
	mov.u32 	%r50, __smem;
	add.s32 	%r13, %r50, %r49;
	st.shared.u32 	[%r13], %r72;
	barrier.sync 	0;
	setp.gt.u32 	%p19, %r1, 255;
	@%p19 bra 	$L__BB34_7;
	ld.shared.u32 	%r51, [%r13+1024];
	add.s32 	%r72, %r51, %r72;
	st.shared.u32 	[%r13], %r72;
$L__BB34_7:
	barrier.sync 	0;
	setp.gt.u32 	%p20, %r1, 127;
	@%p20 bra 	$L__BB34_9;
	ld.shared.u32 	%r52, [%r13+512];
	add.s32 	%r72, %r52, %r72;
	st.shared.u32 	[%r13], %r72;
$L__BB34_9:
	barrier.sync 	0;
	setp.gt.u32 	%p21, %r1, 63;
	@%p21 bra 	$L__BB34_11;
	ld.shared.u32 	%r53, [%r13+256];
	add.s32 	%r72, %r53, %r72;
	st.shared.u32 	[%r13], %r72;
$L__BB34_11:
	barrier.sync 	0;
	setp.gt.u32 	%p22, %r1, 31;
	@%p22 bra 	$L__BB34_29;
	// begin inline asm
	activemask.b32 %r54;
	// end inline asm
	ld.shared.u32 	%r55, [%r13+128];
	add.s32 	%r21, %r55, %r72;
	setp.ne.s32 	%p23, %r54, -1;
	@%p23 bra 	$L__BB34_14;
	shfl.sync.down.b32	%r78|%p1, %r21, 16, 31, -1;
	bra.uni 	$L__BB34_15;
$L__BB34_14:
	// begin inline asm
	mov.u32 %r56, %laneid;
	// end inline asm
	fns.b32 	%r57, %r54, %r56, 17;
	setp.gt.u32 	%p24, %r57, 31;
	selp.b32 	%r58, %r56, %r57, %p24;
	shfl.sync.idx.b32	%r78|%p2, %r21, %r58, 31, %r54;
$L__BB34_15:
	setp.eq.s32 	%p25, %r54, -1;
	add.s32 	%r25, %r78, %r21;
	@%p25 bra 	$L__BB34_17;
	// begin inline asm
	mov.u32 %r59, %laneid;
	// end inline asm
	fns.b32 	%r60, %r54, %r59, 9;
	setp.gt.u32 	%p26, %r60, 31;
	selp.b32 	%r61, %r59, %r60, %p26;
	shfl.sync.idx.b32	%r79|%p4, %r25, %r61, 31, %r54;
	bra.uni 	$L__BB34_18;
$L__BB34_17:
	shfl.sync.down.b32	%r79|%p5, %r25, 8, 31, -1;
$L__BB34_18:
	setp.eq.s32 	%p27, %r54, -1;
	add.s32 	%r29, %r79, %r25;
	@%p27 bra 	$L__BB34_20;
	// begin inline asm
	mov.u32 %r62, %laneid;
	// end inline asm
	fns.b32 	%r63, %r54, %r62, 5;
	setp.gt.u32 	%p28, %r63, 31;
	selp.b32 	%r64, %r62, %r63, %p28;
	shfl.sync.idx.b32	%r80|%p7, %r29, %r64, 31, %r54;
	bra.uni 	$L__BB34_21;
$L__BB34_20:
	shfl.sync.down.b32	%r80|%p8, %r29, 4, 31, -1;
$L__BB34_21:
	setp.eq.s32 	%p29, %r54, -1;
	add.s32 	%r33, %r80, %r29;
	@%p29 bra 	$L__BB34_23;
	// begin inline asm
	mov.u32 %r65, %laneid;
	// end inline asm
	fns.b32 	%r66, %r54, %r65, 3;
	setp.gt.u32 	%p30, %r66, 31;
	selp.b32 	%r67, %r65, %r66, %p30;
	shfl.sync.idx.b32	%r81|%p10, %r33, %r67, 31, %r54;
	bra.uni 	$L__BB34_24;
$L__BB34_23:
	shfl.sync.down.b32	%r81|%p11, %r33, 2, 31, -1;
$L__BB34_24:
	setp.eq.s32 	%p31, %r54, -1;
	add.s32 	%r37, %r81, %r33;
	@%p31 bra 	$L__BB34_26;
	// begin inline asm
	mov.u32 %r68, %laneid;
	// end inline asm
	fns.b32 	%r69, %r54, %r68, 2;
	setp.gt.u32 	%p32, %r69, 31;
	selp.b32 	%r70, %r68, %r69, %p32;
	shfl.sync.idx.b32	%r82|%p13, %r37, %r70, 31, %r54;
	bra.uni 	$L__BB34_27;
$L__BB34_26:
	shfl.sync.down.b32	%r82|%p14, %r37, 1, 31, -1;
$L__BB34_27:
	add.s32 	%r41, %r82, %r37;
	setp.ne.s32 	%p33, %r1, 0;
	@%p33 bra 	$L__BB34_29;
	cvta.to.global.u64 	%rd8, %rd2;
	mul.wide.u32 	%rd9, %r2, 4;
	add.s64 	%rd10, %rd8, %rd9;
	st.global.u32 	[%rd10], %r41;
$L__BB34_29:
	ret;

}
	// .globl	_Z7reduce6IiLj256ELb0EEvPT_S1_j
.visible .entry _Z7reduce6IiLj256ELb0EEvPT_S1_j(
	.param .u64 .ptr .align 1 _Z7reduce6IiLj256ELb0EEvPT_S1_j_param_0,
	.param .u64 .ptr .align 1 _Z7reduce6IiLj256ELb0EEvPT_S1_j_param_1,
	.param .u32 _Z7reduce6IiLj256ELb0EEvPT_S1_j_param_2
)
{
	.reg .pred 	%p<33>;
	.reg .b32 	%r<79>;
	.reg .b64 	%rd<11>;

	ld.param.u64 	%rd3, [_Z7reduce6IiLj256ELb0EEvPT_S1_j_param_0];
	ld.param.u64 	%rd2, [_Z7reduce6IiLj256ELb0EEvPT_S1_j_param_1];
	ld.param.u32 	%r40, [_Z7reduce6IiLj256ELb0EEvPT_S1_j_param_2];
	cvta.to.global.u64 	%rd1, %rd3;
	mov.u32 	%r1, %tid.x;
	mov.u32 	%r2, %ctaid.x;
	shl.b32 	%r42, %r2, 9;
	add.s32 	%r68, %r42, %r1;
	setp.ge.u32 	%p16, %r68, %r40;
	mov.b32 	%r69, 0;
	@%p16 bra 	$L__BB35_5;
	mov.u32 	%r44, %nctaid.x;
	shl.b32 	%r4, %r44, 9;
	mov.b32 	%r69, 0;
$L__BB35_2:
	mul.wide.u32 	%rd4, %r68, 4;
	add.s64 	%rd5, %rd1, %rd4;
	ld.global.u32 	%r45, [%rd5];
	add.s32 	%r69, %r45, %r69;
	add.s32 	%r8, %r68, 256;
	setp.ge.u32 	%p17, %r8, %r40;
	@%p17 bra 	$L__BB35_4;
	mul.wide.u32 	%rd6, %r8, 4;
	add.s64 	%rd7, %rd1, %rd6;
	ld.global.u32 	%r46, [%rd7];
	add.s32 	%r69, %r46, %r69;
$L__BB35_4:
	add.s32 	%r68, %r68, %r4;
	setp.lt.u32 	%p18, %r68, %r40;
	@%p18 bra 	$L__BB35_2;
$L__BB35_5:
	shl.b32 	%r47, %r1, 2;
	mov.u32 	%r48, __smem;
	add.s32 	%r13, %r48, %r47;
	st.shared.u32 	[%r13], %r69;
	barrier.sync 	0;
	barrier.sync 	0;
	setp.gt.u32 	%p19, %r1, 127;
	@%p19 bra 	$L__BB35_7;
	ld.shared.u32 	%r49, [%r13+512];
	add.s32 	%r69, %r49, %r69;
	st.shared.u32 	[%r13], %r69;
$L__BB35_7:
	barrier.sync 	0;
	setp.gt.u32 	%p20, %r1, 63;
	@%p20 bra 	$L__BB35_9;
	ld.shared.u32 	%r50, [%r13+256];
	add.s32 	%r69, %r50, %r69;
	st.shared.u32 	[%r13], %r69;
$L__BB35_9:
	barrier.sync 	0;
	setp.gt.u32 	%p21, %r1, 31;
	@%p21 bra 	$L__BB35_27;
	// begin inline asm
	activemask.b32 %r51;
	// end inline asm
	ld.shared.u32 	%r52, [%r13+128];
	add.s32 	%r19, %r52, %r69;
	setp.ne.s32 	%p22, %r51, -1;
	@%p22 bra 	$L__BB35_12;
	shfl.sync.down.b32	%r74|%p1, %r19, 16, 31, -1;
	bra.uni 	$L__BB35_13;
$L__BB35_12:
	// begin inline asm
	mov.u32 %r53, %laneid;
	// end inline asm
	fns.b32 	%r54, %r51, %r53, 17;
	setp.gt.u32 	%p23, %r54, 31;
	selp.b32 	%r55, %r53, %r54, %p23;
	shfl.sync.idx.b32	%r74|%p2, %r19, %r55, 31, %r51;
$L__BB35_13:
	setp.eq.s32 	%p24, %r51, -1;
	add.s32 	%r23, %r74, %r19;
	@%p24 bra 	$L__BB35_15;
	// begin inline asm
	mov.u32 %r56, %laneid;
	// end inline asm
	fns.b32 	%r57, %r51, %r56, 9;
	setp.gt.u32 	%p25, %r57, 31;
	selp.b32 	%r58, %r56, %r57, %p25;
	shfl.sync.idx.b32	%r75|%p4, %r23, %r58, 31, %r51;
	bra.uni 	$L__BB35_16;
$L__BB35_15:
	shfl.sync.down.b32	%r75|%p5, %r23, 8, 31, -1;
$L__BB35_16:
	setp.eq.s32 	%p26, %r51, -1;
	add.s32 	%r27, %r75, %r23;
	@%p26 bra 	$L__BB35_18;
	// begin inline asm
	mov.u32 %r59, %laneid;
	// end inline asm
	fns.b32 	%r60, %r51, %r59, 5;
	setp.gt.u32 	%p27, %r60, 31;
	selp.b32 	%r61, %r59, %r60, %p27;
	shfl.sync.idx.b32	%r76|%p7, %r27, %r61, 31, %r51;
	bra.uni 	$L__BB35_19;
$L__BB35_18:
	shfl.sync.down.b32	%r76|%p8, %r27, 4, 31, -1;
$L__BB35_19:
	setp.eq.s32 	%p28, %r51, -1;
	add.s32 	%r31, %r76, %r27;
	@%p28 bra 	$L__BB35_21;
	// begin inline asm
	mov.u32 %r62, %laneid;
	// end inline asm
	fns.b32 	%r63, %r51, %r62, 3;
	setp.gt.u32 	%p29, %r63, 31;
	selp.b32 	%r64, %r62, %r63, %p29;
	shfl.sync.idx.b32	%r77|%p10, %r31, %r64, 31, %r51;
	bra.uni 	$L__BB35_22;
$L__BB35_21:
	shfl.sync.down.b32	%r77|%p11, %r31, 2, 31, -1;
$L__BB35_22:
	setp.eq.s32 	%p30, %r51, -1;
	add.s32 	%r35, %r77, %r31;
	@%p30 bra 	$L__BB35_24;
	// begin inline asm
	mov.u32 %r65, %laneid;
	// end inline asm
	fns.b32 	%r66, %r51, %r65, 2;
	setp.gt.u32 	%p31, %r66, 31;
	selp.b32 	%r67, %r65, %r66, %p31;
	shfl.sync.idx.b32	%r78|%p13, %r35, %r67, 31, %r51;
	bra.uni 	$L__BB35_25;
$L__BB35_24:
	shfl.sync.down.b32	%r78|%p14, %r35, 1, 31, -1;
$L__BB35_25:
	add.s32 	%r39, %r78, %r35;
	setp.ne.s32 	%p32, %r1, 0;
	@%p32 bra 	$L__BB35_27;
	cvta.to.global.u64 	%rd8, %rd2;
	mul.wide.u32 	%rd9, %r2, 4;
	add.s64 	%rd10, %rd8, %rd9;
	st.global.u32 	[%rd10], %r39;
$L__BB35_27:
	ret;

}
	// .globl	_Z7reduce6IiLj128ELb0EEvPT_S1_j
.visible .entry _Z7reduce6IiLj128ELb0EEvPT_S1_j(
	.param .u64 .ptr .align 1 _Z7reduce6IiLj128ELb0EEvPT_S1_j_param_0,
	.param .u64 .ptr .align 1 _Z7reduce6IiLj128ELb0EEvPT_S1_j_param_1,
	.param .u32 _Z7reduce6IiLj128ELb0EEvPT_S1_j_param_2
)
{
	.reg .pred 	%p<32>;
	.reg .b32 	%r<75>;
	.reg .b64 	%rd<11>;

	ld.param.u64 	%rd3, [_Z7reduce6IiLj128ELb0EEvPT_S1_j_param_0];
	ld.param.u64 	%rd2, [_Z7reduce6IiLj128ELb0EEvPT_S1_j_param_1];
	ld.param.u32 	%r38, [_Z7reduce6IiLj128ELb0EEvPT_S1_j_param_2];
	cvta.to.global.u64 	%rd1, %rd3;
	mov.u32 	%r1, %tid.x;
	mov.u32 	%r2, %ctaid.x;
	shl.b32 	%r40, %r2, 8;
	add.s32 	%r65, %r40, %r1;
	setp.ge.u32 	%p16, %r65, %r38;
	mov.b32 	%r66, 0;
	@%p16 bra 	$L__BB36_5;
	mov.u32 	%r42, %nctaid.x;
	shl.b32 	%r4, %r42, 8;
	mov.b32 	%r66, 0;
$L__BB36_2:
	mul.wide.u32 	%rd4, %r65, 4;
	add.s64 	%rd5, %rd1, %rd4;
	ld.global.u32 	%r43, [%rd5];
	add.s32 	%r66, %r43, %r66;
	add.s32 	%r8, %r65, 128;
	setp.ge.u32 	%p17, %r8, %r38;
	@%p17 bra 	$L__BB36_4;
	mul.wide.u32 	%rd6, %r8, 4;
	add.s64 	%rd7, %rd1, %rd6;
	ld.global.u32 	%r44, [%rd7];
	add.s32 	%r66, %r44, %r66;
$L__BB36_4:
	add.s32 	%r65, %r65, %r4;
	setp.lt.u32 	%p18, %r65, %r38;
	@%p18 bra 	$L__BB36_2;
$L__BB36_5:
	shl.b32 	%r45, %r1, 2;
	mov.u32 	%r46, __smem;
	add.s32 	%r13, %r46, %r45;
	st.shared.u32 	[%r13], %r66;
	barrier.sync 	0;
	barrier.sync 	0;
	barrier.sync 	0;
	setp.gt.u32 	%p19, %r1, 63;
	@%p19 bra 	$L__BB36_7;
	ld.shared.u32 	%r47, [%r13+256];
	add.s32 	%r66, %r47, %r66;
	st.shared.u32 	[%r13], %r66;
$L__BB36_7:
	barrier.sync 	0;
	setp.gt.u32 	%p20, %r1, 31;
	@%p20 bra 	$L__BB36_25;
	// begin inline asm
	activemask.b32 %r48;
	// end inline asm
	ld.shared.u32 	%r49, [%r13+128];
	add.s32 	%r17, %r49, %r66;
	setp.ne.s32 	%p21, %r48, -1;
	@%p21 bra 	$L__BB36_10;
	shfl.sync.down.b32	%r70|%p1, %r17, 16, 31, -1;
	bra.uni 	$L__BB36_11;
$L__BB36_10:
	// begin inline asm
	mov.u32 %r50, %laneid;
	// end inline asm
	fns.b32 	%r51, %r48, %r50, 17;
	setp.gt.u32 	%p22, %r51, 31;
	selp.b32 	%r52, %r50, %r51, %p22;
	shfl.sync.idx.b32	%r70|%p2, %r17, %r52, 31, %r48;
$L__BB36_11:
	setp.eq.s32 	%p23, %r48, -1;
	add.s32 	%r21, %r70, %r17;
	@%p23 bra 	$L__BB36_13;
	// begin inline asm
	mov.u32 %r53, %laneid;
	// end inline asm
	fns.b32 	%r54, %r48, %r53, 9;
	setp.gt.u32 	%p24, %r54, 31;
	selp.b32 	%r55, %r53, %r54, %p24;
	shfl.sync.idx.b32	%r71|%p4, %r21, %r55, 31, %r48;
	bra.uni 	$L__BB36_14;
$L__BB36_13:
	shfl.sync.down.b32	%r71|%p5, %r21, 8, 31, -1;
$L__BB36_14:
	setp.eq.s32 	%p25, %r48, -1;
	add.s32 	%r25, %r71, %r21;
	@%p25 bra 	$L__BB36_16;
	// begin inline asm
	mov.u32 %r56, %laneid;
	// end inline asm
	fns.b32 	%r57, %r48, %r56, 5;
	setp.gt.u32 	%p26, %r57, 31;
	selp.b32 	%r58, %r56, %r57, %p26;
	shfl.sync.idx.b32	%r72|%p7, %r25, %r58, 31, %r48;
	bra.uni 	$L__BB36_17;
$L__BB36_16:
	shfl.sync.down.b32	%r72|%p8, %r25, 4, 31, -1;
$L__BB36_17:
	setp.eq.s32 	%p27, %r48, -1;
	add.s32 	%r29, %r72, %r25;
	@%p27 bra 	$L__BB36_19;
	// begin inline asm
	mov.u32 %r59, %laneid;
	// end inline asm
	fns.b32 	%r60, %r48, %r59, 3;
	setp.gt.u32 	%p28, %r60, 31;
	selp.b32 	%r61, %r59, %r60, %p28;
	shfl.sync.idx.b32	%r73|%p10, %r29, %r61, 31, %r48;
	bra.uni 	$L__BB36_20;
$L__BB36_19:
	shfl.sync.down.b32	%r73|%p11, %r29, 2, 31, -1;
$L__BB36_20:
	setp.eq.s32 	%p29, %r48, -1;
	add.s32 	%r33, %r73, %r29;
	@%p29 bra 	$L__BB36_22;
	// begin inline asm
	mov.u32 %r62, %laneid;
	// end inline asm
	fns.b32 	%r63, %r48, %r62, 2;
	setp.gt.u32 	%p30, %r63, 31;
	selp.b32 	%r64, %r62, %r63, %p30;
	shfl.sync.idx.b32	%r74|%p13, %r33, %r64, 31, %r48;
	bra.uni 	$L__BB36_23;
$L__BB36_22:
	shfl.sync.down.b32	%r74|%p14, %r33, 1, 31, -1;
$L__BB36_23:
	add.s32 	%r37, %r74, %r33;
	setp.ne.s32 	%p31, %r1, 0;
	@%p31 bra 	$L__BB36_25;
	cvta.to.global.u64 	%rd8, %rd2;
	mul.wide.u32 	%rd9, %r2, 4;
	add.s64 	%rd10, %rd8, %rd9;
	st.global.u32 	[%rd10], %r37;
$L__BB36_25:
	ret;

}
	// .globl	_Z7reduce6IiLj64ELb0EEvPT_S1_j
.visible .entry _Z7reduce6IiLj64ELb0EEvPT_S1_j(
	.param .u64 .ptr .align 1 _Z7reduce6IiLj64ELb0EEvPT_S1_j_param_0,
	.param .u64 .ptr .align 1 _Z7reduce6IiLj64ELb0EEvPT_S1_j_param_1,
	.param .u32 _Z7reduce6IiLj64ELb0EEvPT_S1_j_param_2
)
{
	.reg .pred 	%p<31>;
	.reg .b32 	%r<71>;
	.reg .b64 	%rd<11>;

	ld.param.u64 	%rd3, [_Z7reduce6IiLj64ELb0EEvPT_S1_j_param_0];
	ld.param.u64 	%rd2, [_Z7reduce6IiLj64ELb0EEvPT_S1_j_param_1];
	ld.param.u32 	%r36, [_Z7reduce6IiLj64ELb0EEvPT_S1_j_param_2];
	cvta.to.global.u64 	%rd1, %rd3;
	mov.u32 	%r1, %tid.x;
	mov.u32 	%r2, %ctaid.x;
	shl.b32 	%r38, %r2, 7;
	add.s32 	%r62, %r38, %r1;
	setp.ge.u32 	%p16, %r62, %r36;
	mov.b32 	%r63, 0;
	@%p16 bra 	$L__BB37_5;
	mov.u32 	%r40, %nctaid.x;
	shl.b32 	%r4, %r40, 7;
	mov.b32 	%r63, 0;
$L__BB37_2:
	mul.wide.u32 	%rd4, %r62, 4;
	add.s64 	%rd5, %rd1, %rd4;
	ld.global.u32 	%r41, [%rd5];
	add.s32 	%r63, %r41, %r63;
	add.s32 	%r8, %r62, 64;
	setp.ge.u32 	%p17, %r8, %r36;
	@%p17 bra 	$L__BB37_4;
	mul.wide.u32 	%rd6, %r8, 4;
	add.s64 	%rd7, %rd1, %rd6;
	ld.global.u32 	%r42, [%rd7];
	add.s32 	%r63, %r42, %r63;
$L__BB37_4:
	add.s32 	%r62, %r62, %r4;
	setp.lt.u32 	%p18, %r62, %r36;
	@%p18 bra 	$L__BB37_2;
$L__BB37_5:
	shl.b32 	%r43, %r1, 2;
	mov.u32 	%r44, __smem;
	add.s32 	%r13, %r44, %r43;
	st.shared.u32 	[%r13], %r63;
	barrier.sync 	0;
	barrier.sync 	0;
	barrier.sync 	0;
	barrier.sync 	0;
	setp.gt.u32 	%p19, %r1, 31;
	@%p19 bra 	$L__BB37_23;
	// begin inline asm
	activemask.b32 %r45;
	// end inline asm
	ld.shared.u32 	%r46, [%r13+128];
	add.s32 	%r15, %r46, %r63;
	setp.ne.s32 	%p20, %r45, -1;
	@%p20 bra 	$L__BB37_8;
	shfl.sync.down.b32	%r66|%p1, %r15, 16, 31, -1;
	bra.uni 	$L__BB37_9;
$L__BB37_8:
	// begin inline asm
	mov.u32 %r47, %laneid;
	// end inline asm
	fns.b32 	%r48, %r45, %r47, 17;
	setp.gt.u32 	%p21, %r48, 31;
	selp.b32 	%r49, %r47, %r48, %p21;
	shfl.sync.idx.b32	%r66|%p2, %r15, %r49, 31, %r45;
$L__BB37_9:
	setp.eq.s32 	%p22, %r45, -1;
	add.s32 	%r19, %r66, %r15;
	@%p22 bra 	$L__BB37_11;
	// begin inline asm
	mov.u32 %r50, %laneid;
	// end inline asm
	fns.b32 	%r51, %r45, %r50, 9;
	setp.gt.u32 	%p23, %r51, 31;
	selp.b32 	%r52, %r50, %r51, %p23;
	shfl.sync.idx.b32	%r67|%p4, %r19, %r52, 31, %r45;
	bra.uni 	$L__BB37_12;
$L__BB37_11:
	shfl.sync.down.b32	%r67|%p5, %r19, 8, 31, -1;
$L__BB37_12:
	setp.eq.s32 	%p24, %r45, -1;
	add.s32 	%r23, %r67, %r19;
	@%p24 bra 	$L__BB37_14;
	// begin inline asm
	mov.u32 %r53, %laneid;
	// end inline asm
	fns.b32 	%r54, %r45, %r53, 5;
	setp.gt.u32 	%p25, %r54, 31;
	selp.b32 	%r55, %r53, %r54, %p25;
	shfl.sync.idx.b32	%r68|%p7, %r23, %r55, 31, %r45;
	bra.uni 	$L__BB37_15;
$L__BB37_14:
	shfl.sync.down.b32	%r68|%p8, %r23, 4, 31, -1;
$L__BB37_15:
	setp.eq.s32 	%p26, %r45, -1;
	add.s32 	%r27, %r68, %r23;
	@%p26 bra 	$L__BB37_17;
	// begin inline asm
	mov.u32 %r56, %laneid;
	// end inline asm
	fns.b32 	%r57, %r45, %r56, 3;
	setp.gt.u32 	%p27, %r57, 31;
	selp.b32 	%r58, %r56, %r57, %p27;
	shfl.sync.idx.b32	%r69|%p10, %r27, %r58, 31, %r45;
	bra.uni 	$L__BB37_18;
$L__BB37_17:
	shfl.sync.down.b32	%r69|%p11, %r27, 2, 31, -1;
$L__BB37_18:
	setp.eq.s32 	%p28, %r45, -1;
	add.s32 	%r31, %r69, %r27;
	@%p28 bra 	$L__BB37_20;
	// begin inline asm
	mov.u32 %r59, %laneid;
	// end inline asm
	fns.b32 	%r60, %r45, %r59, 2;
	setp.gt.u32 	%p29, %r60, 31;
	selp.b32 	%r61, %r59, %r60, %p29;
	shfl.sync.idx.b32	%r70|%p13, %r31, %r61, 31, %r45;
	bra.uni 	$L__BB37_21;
$L__BB37_20:
	shfl.sync.down.b32	%r70|%p14, %r31, 1, 31, -1;
$L__BB37_21:
	add.s32 	%r35, %r70, %r31;
	setp.ne.s32 	%p30, %r1, 0;
	@%p30 bra 	$L__BB37_23;
	cvta.to.global.u64 	%rd8, %rd2;
	mul.wide.u32 	%rd9, %r2, 4;
	add.s64 	%rd10, %rd8, %rd9;
	st.global.u32 	[%rd10], %r35;
$L__BB37_23:
	ret;

}
	// .globl	_Z7reduce6IiLj32ELb0EEvPT_S1_j
.visible .entry _Z7reduce6IiLj32ELb0EEvPT_S1_j(
	.param .u64 .ptr .align 1 _Z7reduce6IiLj32ELb0EEvPT_S1_j_param_0,
	.param .u64 .ptr .align 1 _Z7reduce6IiLj32ELb0EEvPT_S1_j_param_1,
	.param .u32 _Z7reduce6IiLj32ELb0EEvPT_S1_j_param_2
)
{
	.reg .pred 	%p<31>;
	.reg .b32 	%r<69>;
	.reg .b64 	%rd<11>;

	ld.param.u64 	%rd3, [_Z7reduce6IiLj32ELb0EEvPT_S1_j_param_0];
	ld.param.u64 	%rd2, [_Z7reduce6IiLj32ELb0EEvPT_S1_j_param_1];
	ld.param.u32 	%r34, [_Z7reduce6IiLj32ELb0EEvPT_S1_j_param_2];
	cvta.to.global.u64 	%rd1, %rd3;
	mov.u32 	%r1, %tid.x;
	mov.u32 	%r2, %ctaid.x;
	shl.b32 	%r36, %r2, 6;
	add.s32 	%r60, %r36, %r1;
	setp.ge.u32 	%p16, %r60, %r34;
	mov.b32 	%r61, 0;
	@%p16 bra 	$L__BB38_5;
	mov.u32 	%r38, %nctaid.x;
	shl.b32 	%r4, %r38, 6;
	mov.b32 	%r61, 0;
$L__BB38_2:
	mul.wide.u32 	%rd4, %r60, 4;
	add.s64 	%rd5, %rd1, %rd4;
	ld.global.u32 	%r39, [%rd5];
	add.s32 	%r61, %r39, %r61;
	add.s32 	%r8, %r60, 32;
	setp.ge.u32 	%p17, %r8, %r34;
	@%p17 bra 	$L__BB38_4;
	mul.wide.u32 	%rd6, %r8, 4;
	add.s64 	%rd7, %rd1, %rd6;
	ld.global.u32 	%r40, [%rd7];
	add.s32 	%r61, %r40, %r61;
$L__BB38_4:
	add.s32 	%r60, %r60, %r4;
	setp.lt.u32 	%p18, %r60, %r34;
	@%p18 bra 	$L__BB38_2;
$L__BB38_5:
	shl.b32 	%r41, %r1, 2;
	mov.u32 	%r42, __smem;
	add.s32 	%r43, %r42, %r41;
	st.shared.u32 	[%r43], %r61;
	barrier.sync 	0;
	barrier.sync 	0;
	barrier.sync 	0;
	barrier.sync 	0;
	setp.gt.u32 	%p19, %r1, 31;
	@%p19 bra 	$L__BB38_23;
	// begin inline asm
	activemask.b32 %r44;
	// end inline asm
	setp.ne.s32 	%p20, %r44, -1;
	@%p20 bra 	$L__BB38_8;
	shfl.sync.down.b32	%r64|%p1, %r61, 16, 31, -1;
	bra.uni 	$L__BB38_9;
$L__BB38_8:
	// begin inline asm
	mov.u32 %r45, %laneid;
	// end inline asm
	fns.b32 	%r46, %r44, %r45, 17;
	setp.gt.u32 	%p21, %r46, 31;
	selp.b32 	%r47, %r45, %r46, %p21;
	shfl.sync.idx.b32	%r64|%p2, %r61, %r47, 31, %r44;
$L__BB38_9:
	setp.eq.s32 	%p22, %r44, -1;
	add.s32 	%r17, %r64, %r61;
	@%p22 bra 	$L__BB38_11;
	// begin inline asm
	mov.u32 %r48, %laneid;
	// end inline asm
	fns.b32 	%r49, %r44, %r48, 9;
	setp.gt.u32 	%p23, %r49, 31;
	selp.b32 	%r50, %r48, %r49, %p23;
	shfl.sync.idx.b32	%r65|%p4, %r17, %r50, 31, %r44;
	bra.uni 	$L__BB38_12;
$L__BB38_11:
	shfl.sync.down.b32	%r65|%p5, %r17, 8, 31, -1;
$L__BB38_12:
	setp.eq.s32 	%p24, %r44, -1;
	add.s32 	%r21, %r65, %r17;
	@%p24 bra 	$L__BB38_14;
	// begin inline asm
	mov.u32 %r51, %laneid;
	// end inline asm
	fns.b32 	%r52, %r44, %r51, 5;
	setp.gt.u32 	%p25, %r52, 31;
	selp.b32 	%r53, %r51, %r52, %p25;
	shfl.sync.idx.b32	%r66|%p7, %r21, %r53, 31, %r44;
	bra.uni 	$L__BB38_15;
$L__BB38_14:
	shfl.sync.down.b32	%r66|%p8, %r21, 4, 31, -1;
$L__BB38_15:
	setp.eq.s32 	%p26, %r44, -1;
	add.s32 	%r25, %r66, %r21;
	@%p26 bra 	$L__BB38_17;
	// begin inline asm
	mov.u32 %r54, %laneid;
	// end inline asm
	fns.b32 	%r55, %r44, %r54, 3;
	setp.gt.u32 	%p27, %r55, 31;
	selp.b32 	%r56, %r54, %r55, %p27;
	shfl.sync.idx.b32	%r67|%p10, %r25, %r56, 31, %r44;
	bra.uni 	$L__BB38_18;
$L__BB38_17:
	shfl.sync.down.b32	%r67|%p11, %r25, 2, 31, -1;
$L__BB38_18:
	setp.eq.s32 	%p28, %r44, -1;
	add.s32 	%r29, %r67, %r25;
	@%p28 bra 	$L__BB38_20;
	// begin inline asm
	mov.u32 %r57, %laneid;
	// end inline asm
	fns.b32 	%r58, %r44, %r57, 2;
	setp.gt.u32 	%p29, %r58, 31;
	selp.b32 	%r59, %r57, %r58, %p29;
	shfl.sync.idx.b32	%r68|%p13, %r29, %r59, 31, %r44;
	bra.uni 	$L__BB38_21;
$L__BB38_20:
	shfl.sync.down.b32	%r68|%p14, %r29, 1, 31, -1;
$L__BB38_21:
	add.s32 	%r33, %r68, %r29;
	setp.ne.s32 	%p30, %r1, 0;
	@%p30 bra 	$L__BB38_23;
	cvta.to.global.u64 	%rd8, %rd2;
	mul.wide.u32 	%rd9, %r2, 4;
	add.s64 	%rd10, %rd8, %rd9;
	st.global.u32 	[%rd10], %r33;
$L__BB38_23:
	ret;

}
	// .globl	_Z7reduce6IiLj16ELb0EEvPT_S1_j
.visible .entry _Z7reduce6IiLj16ELb0EEvPT_S1_j(
	.param .u64 .ptr .align 1 _Z7reduce6IiLj16ELb0EEvPT_S1_j_param_0,
	.param .u64 .ptr .align 1 _Z7reduce6IiLj16ELb0EEvPT_S1_j_param_1,
	.param .u32 _Z7reduce6IiLj16ELb0EEvPT_S1_j_param_2
)
{
	.reg .pred 	%p<31>;
	.reg .b32 	%r<69>;
	.reg .b64 	%rd<11>;

	ld.param.u64 	%rd3, [_Z7reduce6IiLj16ELb0EEvPT_S1_j_param_0];
	ld.param.u64 	%rd2, [_Z7reduce6IiLj16ELb0EEvPT_S1_j_param_1];
	ld.param.u32 	%r34, [_Z7reduce6IiLj16ELb0EEvPT_S1_j_param_2];
	cvta.to.global.u64 	%rd1, %rd3;
	mov.u32 	%r1, %tid.x;
	mov.u32 	%r2, %ctaid.x;
	shl.b32 	%r36, %r2, 5;
	add.s32 	%r60, %r36, %r1;
	setp.ge.u32 	%p16, %r60, %r34;
	mov.b32 	%r61, 0;
	@%p16 bra 	$L__BB39_5;
	mov.u32 	%r38, %nctaid.x;
	shl.b32 	%r4, %r38, 5;
	mov.b32 	%r61, 0;
$L__BB39_2:
	mul.wide.u32 	%rd4, %r60, 4;
	add.s64 	%rd5, %rd1, %rd4;
	ld.global.u32 	%r39, [%rd5];
	add.s32 	%r61, %r39, %r61;
	add.s32 	%r8, %r60, 16;
	setp.ge.u32 	%p17, %r8, %r34;
	@%p17 bra 	$L__BB39_4;
	mul.wide.u32 	%rd6, %r8, 4;
	add.s64 	%rd7, %rd1, %rd6;
	ld.global.u32 	%r40, [%rd7];
	add.s32 	%r61, %r40, %r61;
$L__BB39_4:
	add.s32 	%r60, %r60, %r4;
	setp.lt.u32 	%p18, %r60, %r34;
	@%p18 bra 	$L__BB39_2;
$L__BB39_5:
	shl.b32 	%r41, %r1, 2;
	mov.u32 	%r42, __smem;
	add.s32 	%r43, %r42, %r41;
	st.shared.u32 	[%r43], %r61;
	barrier.sync 	0;
	barrier.sync 	0;
	barrier.sync 	0;
	barrier.sync 	0;
	setp.gt.u32 	%p19, %r1, 31;
	@%p19 bra 	$L__BB39_23;
	// begin inline asm
	activemask.b32 %r44;
	// end inline asm
	setp.ne.s32 	%p20, %r44, -1;
	@%p20 bra 	$L__BB39_8;
	shfl.sync.down.b32	%r64|%p1, %r61, 16, 31, -1;
	bra.uni 	$L__BB39_9;
$L__BB39_8:
	// begin inline asm
	mov.u32 %r45, %laneid;
	// end inline asm
	fns.b32 	%r46, %r44, %r45, 17;
	setp.gt.u32 	%p21, %r46, 31;
	selp.b32 	%r47, %r45, %r46, %p21;
	shfl.sync.idx.b32	%r64|%p2, %r61, %r47, 31, %r44;
$L__BB39_9:
	setp.eq.s32 	%p22, %r44, -1;
	add.s32 	%r17, %r64, %r61;
	@%p22 bra 	$L__BB39_11;
	// begin inline asm
	mov.u32 %r48, %laneid;
	// end inline asm
	fns.b32 	%r49, %r44, %r48, 9;
	setp.gt.u32 	%p23, %r49, 31;
	selp.b32 	%r50, %r48, %r49, %p23;
	shfl.sync.idx.b32	%r65|%p4, %r17, %r50, 31, %r44;
	bra.uni 	$L__BB39_12;
$L__BB39_11:
	shfl.sync.down.b32	%r65|%p5, %r17, 8, 31, -1;
$L__BB39_12:
	setp.eq.s32 	%p24, %r44, -1;
	add.s32 	%r21, %r65, %r17;
	@%p24 bra 	$L__BB39_14;
	// begin inline asm
	mov.u32 %r51, %laneid;
	// end inline asm
	fns.b32 	%r52, %r44, %r51, 5;
	setp.gt.u32 	%p25, %r52, 31;
	selp.b32 	%r53, %r51, %r52, %p25;
	shfl.sync.idx.b32	%r66|%p7, %r21, %r53, 31, %r44;
	bra.uni 	$L__BB39_15;
$L__BB39_14:
	shfl.sync.down.b32	%r66|%p8, %r21, 4, 31, -1;
$L__BB39_15:
	setp.eq.s32 	%p26, %r44, -1;
	add.s32 	%r25, %r66, %r21;
	@%p26 bra 	$L__BB39_17;
	// begin inline asm
	mov.u32 %r54, %laneid;
	// end inline asm
	fns.b32 	%r55, %r44, %r54, 3;
	setp.gt.u32 	%p27, %r55, 31;
	selp.b32 	%r56, %r54, %r55, %p27;
	shfl.sync.idx.b32	%r67|%p10, %r25, %r56, 31, %r44;
	bra.uni 	$L__BB39_18;
$L__BB39_17:
	shfl.sync.down.b32	%r67|%p11, %r25, 2, 31, -1;
$L__BB39_18:
	setp.eq.s32 	%p28, %r44, -1;
	add.s32 	%r29, %r67, %r25;
	@%p28 bra 	$L__BB39_20;
	// begin inline asm
	mov.u32 %r57, %laneid;
	// end inline asm
	fns.b32 	%r58, %r44, %r57, 2;
	setp.gt.u32 	%p29, %r58, 31;
	selp.b32 	%r59, %r57, %r58, %p29;
	shfl.sync.idx.b32	%r68|%p13, %r29, %r59, 31, %r44;
	bra.uni 	$L__BB39_21;
$L__BB39_20:
	shfl.sync.down.b32	%r68|%p14, %r29, 1, 31, -1;
$L__BB39_21:
	add.s32 	%r33, %r68, %r29;
	setp.ne.s32 	%p30, %r1, 0;
	@%p30 bra 	$L__BB39_23;
	cvta.to.global.u64 	%rd8, %rd2;
	mul.wide.u32 	%rd9, %r2, 4;
	add.s64 	%rd10, %rd8, %rd9;
	st.global.u32 	[%rd10], %r33;
$L__BB39_23:
	ret;

}
	// .globl	_Z7reduce6IiLj8ELb0EEvPT_S1_j
.visible .entry _Z7reduce6IiLj8ELb0EEvPT_S1_j(
	.param .u64 .ptr .align 1 _Z7reduce6IiLj8ELb0EEvPT_S1_j_param_0,
	.param .u64 .ptr .align 1 _Z7reduce6IiLj8ELb0EEvPT_S1_j_param_1,
	.param .u32 _Z7reduce6IiLj8ELb0EEvPT_S1_j_param_2
)
{
	.reg .pred 	%p<31>;
	.reg .b32 	%r<69>;
	.reg .b64 	%rd<11>;

	ld.param.u64 	%rd3, [_Z7reduce6IiLj8ELb0EEvPT_S1_j_param_0];
	ld.param.u64 	%rd2, [_Z7reduce6IiLj8ELb0EEvPT_S1_j_param_1];
	ld.param.u32 	%r34, [_Z7reduce6IiLj8ELb0EEvPT_S1_j_param_2];
	cvta.to.global.u64 	%rd1, %rd3;
	mov.u32 	%r1, %tid.x;
	mov.u32 	%r2, %ctaid.x;
	shl.b32 	%r36, %r2, 4;
	add.s32 	%r60, %r36, %r1;
	setp.ge.u32 	%p16, %r60, %r34;
	mov.b32 	%r61, 0;
	@%p16 bra 	$L__BB40_5;
	mov.u32 	%r38, %nctaid.x;
	shl.b32 	%r4, %r38, 4;
	mov.b32 	%r61, 0;
$L__BB40_2:
	mul.wide.u32 	%rd4, %r60, 4;
	add.s64 	%rd5, %rd1, %rd4;
	ld.global.u32 	%r39, [%rd5];
	add.s32 	%r61, %r39, %r61;
	add.s32 	%r8, %r60, 8;
	setp.ge.u32 	%p17, %r8, %r34;
	@%p17 bra 	$L__BB40_4;
	mul.wide.u32 	%rd6, %r8, 4;
	add.s64 	%rd7, %rd1, %rd6;
	ld.global.u32 	%r40, [%rd7];
	add.s32 	%r61, %r40, %r61;
$L__BB40_4:
	add.s32 	%r60, %r60, %r4;
	setp.lt.u32 	%p18, %r60, %r34;
	@%p18 bra 	$L__BB40_2;
$L__BB40_5:
	shl.b32 	%r41, %r1, 2;
	mov.u32 	%r42, __smem;
	add.s32 	%r43, %r42, %r41;
	st.shared.u32 	[%r43], %r61;
	barrier.sync 	0;
	barrier.sync 	0;
	barrier.sync 	0;
	barrier.sync 	0;
	setp.gt.u32 	%p19, %r1, 31;
	@%p19 bra 	$L__BB40_23;
	// begin inline asm
	activemask.b32 %r44;
	// end inline asm
	setp.ne.s32 	%p20, %r44, -1;
	@%p20 bra 	$L__BB40_8;
	shfl.sync.down.b32	%r64|%p1, %r61, 16, 31, -1;
	bra.uni 	$L__BB40_9;
$L__BB40_8:
	// begin inline asm
	mov.u32 %r45, %laneid;
	// end inline asm
	fns.b32 	%r46, %r44, %r45, 17;
	setp.gt.u32 	%p21, %r46, 31;
	selp.b32 	%r47, %r45, %r46, %p21;
	shfl.sync.idx.b32	%r64|%p2, %r61, %r47, 31, %r44;
$L__BB40_9:
	setp.eq.s32 	%p22, %r44, -1;
	add.s32 	%r17, %r64, %r61;
	@%p22 bra 	$L__BB40_11;
	// begin inline asm
	mov.u32 %r48, %laneid;
	// end inline asm
	fns.b32 	%r49, %r44, %r48, 9;
	setp.gt.u32 	%p23, %r49, 31;
	selp.b32 	%r50, %r48, %r49, %p23;
	shfl.sync.idx.b32	%r65|%p4, %r17, %r50, 31, %r44;
	bra.uni 	$L__BB40_12;
$L__BB40_11:
	shfl.sync.down.b32	%r65|%p5, %r17, 8, 31, -1;
$L__BB40_12:
	setp.eq.s32 	%p24, %r44, -1;
	add.s32 	%r21, %r65, %r17;
	@%p24 bra 	$L__BB40_14;
	// begin inline asm
	mov.u32 %r51, %laneid;
	// end inline asm
	fns.b32 	%r52, %r44, %r51, 5;
	setp.gt.u32 	%p25, %r52, 31;
	selp.b32 	%r53, %r51, %r52, %p25;
	shfl.sync.idx.b32	%r66|%p7, %r21, %r53, 31, %r44;
	bra.uni 	$L__BB40_15;
$L__BB40_14:
	shfl.sync.down.b32	%r66|%p8, %r21, 4, 31, -1;
$L__BB40_15:
	setp.eq.s32 	%p26, %r44, -1;
	add.s32 	%r25, %r66, %r21;
	@%p26 bra 	$L__BB40_17;
	// begin inline asm
	mov.u32 %r54, %laneid;
	// end inline asm
	fns.b32 	%r55, %r44, %r54, 3;
	setp.gt.u32 	%p27, %r55, 31;
	selp.b32 	%r56, %r54, %r55, %p27;
	shfl.sync.idx.b32	%r67|%p10, %r25, %r56, 31, %r44;
	bra.uni 	$L__BB40_18;
$L__BB40_17:
	shfl.sync.down.b32	%r67|%p11, %r25, 2, 31, -1;
$L__BB40_18:
	setp.eq.s32 	%p28, %r44, -1;
	add.s32 	%r29, %r67, %r25;
	@%p28 bra 	$L__BB40_20;
	// begin inline asm
	mov.u32 %r57, %laneid;
	// end inline asm
	fns.b32 	%r58, %r44, %r57, 2;
	setp.gt.u32 	%p29, %r58, 31;
	selp.b32 	%r59, %r57, %r58, %p29;
	shfl.sync.idx.b32	%r68|%p13, %r29, %r59, 31, %r44;
	bra.uni 	$L__BB40_21;
$L__BB40_20:
	shfl.sync.down.b32	%r68|%p14, %r29, 1, 31, -1;
$L__BB40_21:
	add.s32 	%r33, %r68, %r29;
	setp.ne.s32 	%p30, %r1, 0;
	@%p30 bra 	$L__BB40_23;
	cvta.to.global.u64 	%rd8, %rd2;
	mul.wide.u32 	%rd9, %r2, 4;
	add.s64 	%rd10, %rd8, %rd9;
	st.global.u32 	[%rd10], %r33;
$L__BB40_23:
	ret;

}
	// .globl	_Z7reduce6IiLj4ELb0EEvPT_S1_j
.visible .entry _Z7reduce6IiLj4ELb0EEvPT_S1_j(
	.param .u64 .ptr .align 1 _Z7reduce6IiLj4ELb0EEvPT_S1_j_param_0,
	.param .u64 .ptr .align 1 _Z7reduce6IiLj4ELb0EEvPT_S1_j_param_1,
	.param .u32 _Z7reduce6IiLj4ELb0EEvPT_S1_j_param_2
)
{
	.reg .pred 	%p<31>;
	.reg .b32 	%r<69>;
	.reg .b64 	%rd<11>;

	ld.param.u64 	%rd3, [_Z7reduce6IiLj4ELb0EEvPT_S1_j_param_0];
	ld.param.u64 	%rd2, [_Z7reduce6IiLj4ELb0EEvPT_S1_j_param_1];
	ld.param.u32 	%r34, [_Z7reduce6IiLj4ELb0EEvPT_S1_j_param_2];
	cvta.to.global.u64 	%rd1, %rd3;
	mov.u32 	%r1, %tid.x;
	mov.u32 	%r2, %ctaid.x;
	shl.b32 	%r36, %r2, 3;
	add.s32 	%r60, %r36, %r1;
	setp.ge.u32 	%p16, %r60, %r34;
	mov.b32 	%r61, 0;
	@%p16 bra 	$L__BB41_5;
	mov.u32 	%r38, %nctaid.x;
	shl.b32 	%r4, %r38, 3;
	mov.b32 	%r61, 0;
$L__BB41_2:
	mul.wide.u32 	%rd4, %r60, 4;
	add.s64 	%rd5, %rd1, %rd4;
	ld.global.u32 	%r39, [%rd5];
	add.s32 	%r61, %r39, %r61;
	add.s32 	%r8, %r60, 4;
	setp.ge.u32 	%p17, %r8, %r34;
	@%p17 bra 	$L__BB41_4;
	mul.wide.u32 	%rd6, %r8, 4;
	add.s64 	%rd7, %rd1, %rd6;
	ld.global.u32 	%r40, [%rd7];
	add.s32 	%r61, %r40, %r61;
$L__BB41_4:
	add.s32 	%r60, %r60, %r4;
	setp.lt.u32 	%p18, %r60, %r34;
	@%p18 bra 	$L__BB41_2;
$L__BB41_5:
	shl.b32 	%r41, %r1, 2;
	mov.u32 	%r42, __smem;
	add.s32 	%r43, %r42, %r41;
	st.shared.u32 	[%r43], %r61;
	barrier.sync 	0;
	barrier.sync 	0;
	barrier.sync 	0;
	barrier.sync 	0;
	setp.gt.u32 	%p19, %r1, 31;
	@%p19 bra 	$L__BB41_23;
	// begin inline asm
	activemask.b32 %r44;
	// end inline asm
	setp.ne.s32 	%p20, %r44, -1;
	@%p20 bra 	$L__BB41_8;
	shfl.sync.down.b32	%r64|%p1, %r61, 16, 31, -1;
	bra.uni 	$L__BB41_9;
$L__BB41_8:
	// begin inline asm
	mov.u32 %r45, %laneid;
	// end inline asm
	fns.b32 	%r46, %r44, %r45, 17;
	setp.gt.u32 	%p21, %r46, 31;
	selp.b32 	%r47, %r45, %r46, %p21;
	shfl.sync.idx.b32	%r64|%p2, %r61, %r47, 31, %r44;
$L__BB41_9:
	setp.eq.s32 	%p22, %r44, -1;
	add.s32 	%r17, %r64, %r61;
	@%p22 bra 	$L__BB41_11;
	// begin inline asm
	mov.u32 %r48, %laneid;
	// end inline asm
	fns.b32 	%r49, %r44, %r48, 9;
	setp.gt.u32 	%p23, %r49, 31;
	selp.b32 	%r50, %r48, %r49, %p23;
	shfl.sync.idx.b32	%r65|%p4, %r17, %r50, 31, %r44;
	bra.uni 	$L__BB41_12;
$L__BB41_11:
	shfl.sync.down.b32	%r65|%p5, %r17, 8, 31, -1;
$L__BB41_12:
	setp.eq.s32 	%p24, %r44, -1;
	add.s32 	%r21, %r65, %r17;
	@%p24 bra 	$L__BB41_14;
	// begin inline asm
	mov.u32 %r51, %laneid;
	// end inline asm
	fns.b32 	%r52, %r44, %r51, 5;
	setp.gt.u32 	%p25, %r52, 31;
	selp.b32 	%r53, %r51, %r52, %p25;
	shfl.sync.idx.b32	%r66|%p7, %r21, %r53, 31, %r44;
	bra.uni 	$L__BB41_15;
$L__BB41_14:
	shfl.sync.down.b32	%r66|%p8, %r21, 4, 31, -1;
$L__BB41_15:
	setp.eq.s32 	%p26, %r44, -1;
	add.s32 	%r25, %r66, %r21;
	@%p26 bra 	$L__BB41_17;
	// begin inline asm
	mov.u32 %r54, %laneid;
	// end inline asm
	fns.b32 	%r55, %r44, %r54, 3;
	setp.gt.u32 	%p27, %r55, 31;
	selp.b32 	%r56, %r54, %r55, %p27;
	shfl.sync.idx.b32	%r67|%p10, %r25, %r56, 31, %r44;
	bra.uni 	$L__BB41_18;
$L__BB41_17:
	shfl.sync.down.b32	%r67|%p11, %r25, 2, 31, -1;
$L__BB41_18:
	setp.eq.s32 	%p28, %r44, -1;
	add.s32 	%r29, %r67, %r25;
	@%p28 bra 	$L__BB41_20;
	// begin inline asm
	mov.u32 %r57, %laneid;
	// end inline asm
	fns.b32 	%r58, %r44, %r57, 2;
	setp.gt.u32 	%p29, %r58, 31;
	selp.b32 	%r59, %r57, %r58, %p29;
	shfl.sync.idx.b32	%r68|%p13, %r29, %r59, 31, %r44;
	bra.uni 	$L__BB41_21;
$L__BB41_20:
	shfl.sync.down.b32	%r68|%p14, %r29, 1, 31, -1;
$L__BB41_21:
	add.s32 	%r33, %r68, %r29;
	setp.ne.s32 	%p30, %r1, 0;
	@%p30 bra 	$L__BB41_23;
	cvta.to.global.u64 	%rd8, %rd2;
	mul.wide.u32 	%rd9, %r2, 4;
	add.s64 	%rd10, %rd8, %rd9;
	st.global.u32 	[%rd10], %r33;
$L__BB41_23:
	ret;

}
	// .globl	_Z7reduce6IiLj2ELb0EEvPT_S1_j
.visible .entry _Z7reduce6IiLj2ELb0EEvPT_S1_j(
	.param .u64 .ptr .align 1 _Z7reduce6IiLj2ELb0EEvPT_S1_j_param_0,
	.param .u64 .ptr .align 1 _Z7reduce6IiLj2ELb0EEvPT_S1_j_param_1,
	.param .u32 _Z7reduce6IiLj2ELb0EEvPT_S1_j_param_2
)
{
	.reg .pred 	%p<31>;
	.reg .b32 	%r<69>;
	.reg .b64 	%rd<11>;

	ld.param.u64 	%rd3, [_Z7reduce6IiLj2ELb0EEvPT_S1_j_param_0];
	ld.param.u64 	%rd2, [_Z7reduce6IiLj2ELb0EEvPT_S1_j_param_1];
	ld.param.u32 	%r34, [_Z7reduce6IiLj2ELb0EEvPT_S1_j_param_2];
	cvta.to.global.u64 	%rd1, %rd3;
	mov.u32 	%r1, %tid.x;
	mov.u32 	%r2, %ctaid.x;
	shl.b32 	%r36, %r2, 2;
	add.s32 	%r60, %r36, %r1;
	setp.ge.u32 	%p16, %r60, %r34;
	mov.b32 	%r61, 0;
	@%p16 bra 	$L__BB42_5;
	mov.u32 	%r38, %nctaid.x;
	shl.b32 	%r4, %r38, 2;
	mov.b32 	%r61, 0;
$L__BB42_2:
	mul.wide.u32 	%rd4, %r60, 4;
	add.s64 	%rd5, %rd1, %rd4;
	ld.global.u32 	%r39, [%rd5];
	add.s32 	%r61, %r39, %r61;
	add.s32 	%r8, %r60, 2;
	setp.ge.u32 	%p17, %r8, %r34;
	@%p17 bra 	$L__BB42_4;
	mul.wide.u32 	%rd6, %r8, 4;
	add.s64 	%rd7, %rd1, %rd6;
	ld.global.u32 	%r40, [%rd7];
	add.s32 	%r61, %r40, %r61;
$L__BB42_4:
	add.s32 	%r60, %r60, %r4;
	setp.lt.u32 	%p18, %r60, %r34;
	@%p18 bra 	$L__BB42_2;
$L__BB42_5:
	shl.b32 	%r41, %r1, 2;
	mov.u32 	%r42, __smem;
	add.s32 	%r43, %r42, %r41;
	st.shared.u32 	[%r43], %r61;
	barrier.sync 	0;
	barrier.sync 	0;
	barrier.sync 	0;
	barrier.sync 	0;
	setp.gt.u32 	%p19, %r1, 31;
	@%p19 bra 	$L__BB42_23;
	// begin inline asm
	activemask.b32 %r44;
	// end inline asm
	setp.ne.s32 	%p20, %r44, -1;
	@%p20 bra 	$L__BB42_8;
	shfl.sync.down.b32	%r64|%p1, %r61, 16, 31, -1;
	bra.uni 	$L__BB42_9;
$L__BB42_8:
	// begin inline asm
	mov.u32 %r45, %laneid;
	// end inline asm
	fns.b32 	%r46, %r44, %r45, 17;
	setp.gt.u32 	%p21, %r46, 31;
	selp.b32 	%r47, %r45, %r46, %p21;
	shfl.sync.idx.b32	%r64|%p2, %r61, %r47, 31, %r44;
$L__BB42_9:
	setp.eq.s32 	%p22, %r44, -1;
	add.s32 	%r17, %r64, %r61;
	@%p22 bra 	$L__BB42_11;
	// begin inline asm
	mov.u32 %r48, %laneid;
	// end inline asm
	fns.b32 	%r49, %r44, %r48, 9;
	setp.gt.u32 	%p23, %r49, 31;
	selp.b32 	%r50, %r48, %r49, %p23;
	shfl.sync.idx.b32	%r65|%p4, %r17, %r50, 31, %r44;
	bra.uni 	$L__BB42_12;
$L__BB42_11:
	shfl.sync.down.b32	%r65|%p5, %r17, 8, 31, -1;
$L__BB42_12:
	setp.eq.s32 	%p24, %r44, -1;
	add.s32 	%r21, %r65, %r17;
	@%p24 bra 	$L__BB42_14;
	// begin inline asm
	mov.u32 %r51, %laneid;
	// end inline asm
	fns.b32 	%r52, %r44, %r51, 5;
	setp.gt.u32 	%p25, %r52, 31;
	selp.b32 	%r53, %r51, %r52, %p25;
	shfl.sync.idx.b32	%r66|%p7, %r21, %r53, 31, %r44;
	bra.uni 	$L__BB42_15;
$L__BB42_14:
	shfl.sync.down.b32	%r66|%p8, %r21, 4, 31, -1;
$L__BB42_15:
	setp.eq.s32 	%p26, %r44, -1;
	add.s32 	%r25, %r66, %r21;
	@%p26 bra 	$L__BB42_17;
	// begin inline asm
	mov.u32 %r54, %laneid;
	// end inline asm
	fns.b32 	%r55, %r44, %r54, 3;
	setp.gt.u32 	%p27, %r55, 31;
	selp.b32 	%r56, %r54, %r55, %p27;
	shfl.sync.idx.b32	%r67|%p10, %r25, %r56, 31, %r44;
	bra.uni 	$L__BB42_18;
$L__BB42_17:
	shfl.sync.down.b32	%r67|%p11, %r25, 2, 31, -1;
$L__BB42_18:
	setp.eq.s32 	%p28, %r44, -1;
	add.s32 	%r29, %r67, %r25;
	@%p28 bra 	$L__BB42_20;
	// begin inline asm
	mov.u32 %r57, %laneid;
	// end inline asm
	fns.b32 	%r58, %r44, %r57, 2;
	setp.gt.u32 	%p29, %r58, 31;
	selp.b32 	%r59, %r57, %r58, %p29;
	shfl.sync.idx.b32	%r68|%p13, %r29, %r59, 31, %r44;
	bra.uni 	$L__BB42_21;
$L__BB42_20:
	shfl.sync.down.b32	%r68|%p14, %r29, 1, 31, -1;
$L__BB42_21:
	add.s32 	%r33, %r68, %r29;
	setp.ne.s32 	%p30, %r1, 0;
	@%p30 bra 	$L__BB42_23;
	cvta.to.global.u64 	%rd8, %rd2;
	mul.wide.u32 	%rd9, %r2, 4;
	add.s64 	%rd10, %rd8, %rd9;
	st.global.u32 	[%rd10], %r33;
$L__BB42_23:
	ret;

}
	// .globl	_Z7reduce6IiLj1ELb0EEvPT_S1_j
.visible .entry _Z7reduce6IiLj1ELb0EEvPT_S1_j(
	.param .u64 .ptr .align 1 _Z7reduce6IiLj1ELb0EEvPT_S1_j_param_0,
	.param .u64 .ptr .align 1 _Z7reduce6IiLj1ELb0EEvPT_S1_j_param_1,
	.param .u32 _Z7reduce6IiLj1ELb0EEvPT_S1_j_param_2
)
{
	.reg .pred 	%p<31>;
	.reg .b32 	%r<69>;
	.reg .b64 	%rd<9>;

	ld.param.u64 	%rd3, [_Z7reduce6IiLj1ELb0EEvPT_S1_j_param_0];
	ld.param.u64 	%rd4, [_Z7reduce6IiLj1ELb0EEvPT_S1_j_param_1];
	ld.param.u32 	%r33, [_Z7reduce6IiLj1ELb0EEvPT_S1_j_param_2];
	mov.u32 	%r1, %tid.x;
	mov.u32 	%r2, %ctaid.x;
	shl.b32 	%r35, %r2, 1;
	add.s32 	%r60, %r35, %r1;
	setp.ge.u32 	%p16, %r60, %r33;
	mov.b32 	%r61, 0;
	@%p16 bra 	$L__BB43_5;
	mov.u32 	%r37, %nctaid.x;
	shl.b32 	%r4, %r37, 1;
	cvta.to.global.u64 	%rd1, %rd3;
	mov.b32 	%r61, 0;
$L__BB43_2:
	mul.wide.u32 	%rd5, %r60, 4;
	add.s64 	%rd2, %rd1, %rd5;
	ld.global.u32 	%r38, [%rd2];
	add.s32 	%r61, %r38, %r61;
	add.s32 	%r39, %r60, 1;
	setp.ge.u32 	%p17, %r39, %r33;
	@%p17 bra 	$L__BB43_4;
	ld.global.u32 	%r40, [%rd2+4];
	add.s32 	%r61, %r40, %r61;
$L__BB43_4:
	add.s32 	%r60, %r60, %r4;
	setp.lt.u32 	%p18, %r60, %r33;
	@%p18 bra 	$L__BB43_2;
$L__BB43_5:
	shl.b32 	%r41, %r1, 2;
	mov.u32 	%r42, __smem;
	add.s32 	%r43, %r42, %r41;
	st.shared.u32 	[%r43], %r61;
	barrier.sync 	0;
	barrier.sync 	0;
	barrier.sync 	0;
	barrier.sync 	0;
	setp.gt.u32 	%p19, %r1, 31;
	@%p19 bra 	$L__BB43_23;
	// begin inline asm
	activemask.b32 %r44;
	// end inline asm
	setp.ne.s32 	%p20, %r44, -1;
	@%p20 bra 	$L__BB43_8;
	shfl.sync.down.b32	%r64|%p1, %r61, 16, 31, -1;
	bra.uni 	$L__BB43_9;
$L__BB43_8:
	// begin inline asm
	mov.u32 %r45, %laneid;
	// end inline asm
	fns.b32 	%r46, %r44, %r45, 17;
	setp.gt.u32 	%p21, %r46, 31;
	selp.b32 	%r47, %r45, %r46, %p21;
	shfl.sync.idx.b32	%r64|%p2, %r61, %r47, 31, %r44;
$L__BB43_9:
	setp.eq.s32 	%p22, %r44, -1;
	add.s32 	%r16, %r64, %r61;
	@%p22 bra 	$L__BB43_11;
	// begin inline asm
	mov.u32 %r48, %laneid;
	// end inline asm
	fns.b32 	%r49, %r44, %r48, 9;
	setp.gt.u32 	%p23, %r49, 31;
	selp.b32 	%r50, %r48, %r49, %p23;
	shfl.sync.idx.b32	%r65|%p4, %r16, %r50, 31, %r44;
	bra.uni 	$L__BB43_12;
$L__BB43_11:
	shfl.sync.down.b32	%r65|%p5, %r16, 8, 31, -1;
$L__BB43_12:
	setp.eq.s32 	%p24, %r44, -1;
	add.s32 	%r20, %r65, %r16;
	@%p24 bra 	$L__BB43_14;
	// begin inline asm
	mov.u32 %r51, %laneid;
	// end inline asm
	fns.b32 	%r52, %r44, %r51, 5;
	setp.gt.u32 	%p25, %r52, 31;
	selp.b32 	%r53, %r51, %r52, %p25;
	shfl.sync.idx.b32	%r66|%p7, %r20, %r53, 31, %r44;
	bra.uni 	$L__BB43_15;
$L__BB43_14:
	shfl.sync.down.b32	%r66|%p8, %r20, 4, 31, -1;
$L__BB43_15:
	setp.eq.s32 	%p26, %r44, -1;
	add.s32 	%r24, %r66, %r20;
	@%p26 bra 	$L__BB43_17;
	// begin inline asm
	mov.u32 %r54, %laneid;
	// end inline asm
	fns.b32 	%r55, %r44, %r54, 3;
	setp.gt.u32 	%p27, %r55, 31;
	selp.b32 	%r56, %r54, %r55, %p27;
	shfl.sync.idx.b32	%r67|%p10, %r24, %r56, 31, %r44;
	bra.uni 	$L__BB43_18;
$L__BB43_17:
	shfl.sync.down.b32	%r67|%p11, %r24, 2, 31, -1;
$L__BB43_18:
	setp.eq.s32 	%p28, %r44, -1;
	add.s32 	%r28, %r67, %r24;
	@%p28 bra 	$L__BB43_20;
	// begin inline asm
	mov.u32 %r57, %laneid;
	// end inline asm
	fns.b32 	%r58, %r44, %r57, 2;
	setp.gt.u32 	%p29, %r58, 31;
	selp.b32 	%r59, %r57, %r58, %p29;
	shfl.sync.idx.b32	%r68|%p13, %r28, %r59, 31, %r44;
	bra.uni 	$L__BB43_21;
$L__BB43_20:
	shfl.sync.down.b32	%r68|%p14, %r28, 1, 31, -1;
$L__BB43_21:
	add.s32 	%r32, %r68, %r28;
	setp.ne.s32 	%p30, %r1, 0;
	@%p30 bra 	$L__BB43_23;
	cvta.to.global.u64 	%rd6, %rd4;
	mul.wide.u32 	%rd7, %r2, 4;
	add.s64 	%rd8, %rd6, %rd7;
	st.global.u32 	[%rd8], %r32;
$L__BB43_23:
	ret;

}
	// .globl	_Z7reduce0IfEvPT_S1_j
.visible .entry _Z7reduce0IfEvPT_S1_j(
	.param .u64 .ptr .align 1 _Z7reduce0IfEvPT_S1_j_param_0,
	.param .u64 .ptr .align 1 _Z7reduce0IfEvPT_S1_j_param_1,
	.param .u32 _Z7reduce0IfEvPT_S1_j_param_2
)
{
	.reg .pred 	%p<6>;
	.reg .b32 	%r<17>;
	.reg .b32 	%f<9>;
	.reg .b64 	%rd<9>;

	ld.param.u64 	%rd1, [_Z7reduce0IfEvPT_S1_j_param_0];
	ld.param.u64 	%rd2, [_Z7reduce0IfEvPT_S1_j_param_1];
	ld.param.u32 	%r8, [_Z7reduce0IfEvPT_S1_j_param_2];
	mov.u32 	%r1, %tid.x;
	mov.u32 	%r2, %ctaid.x;
	mov.u32 	%r3, %ntid.x;
	mad.lo.s32 	%r4, %r2, %r3, %r1;
	setp.ge.u32 	%p1, %r4, %r8;
	mov.f32 	%f8, 0f00000000;
	@%p1 bra 	$L__BB44_2;
	cvta.to.global.u64 	%rd3, %rd1;
	mul.wide.u32 	%rd4, %r4, 4;
	add.s64 	%rd5, %rd3, %rd4;
	ld.global.f32 	%f8, [%rd5];
$L__BB44_2:
	shl.b32 	%r9, %r1, 2;
	mov.u32 	%r10, __smem;
	add.s32 	%r5, %r10, %r9;
	st.shared.f32 	[%r5], %f8;
	barrier.sync 	0;
	setp.lt.u32 	%p2, %r3, 2;
	@%p2 bra 	$L__BB44_7;
	mov.b32 	%r16, 1;
$L__BB44_4:
	shl.b32 	%r7, %r16, 1;
	add.s32 	%r12, %r7, -1;
	and.b32  	%r13, %r12, %r1;
	setp.ne.s32 	%p3, %r13, 0;
	@%p3 bra 	$L__BB44_6;
	shl.b32 	%r14, %r16, 2;
	add.s32 	%r15, %r5, %r14;
	ld.shared.f32 	%f4, [%r15];
	ld.shared.f32 	%f5, [%r5];
	add.f32 	%f6, %f4, %f5;
	st.shared.f32 	[%r5], %f6;
$L__BB44_6:
	barrier.sync 	0;
	setp.lt.u32 	%p4, %r7, %r3;
	mov.u32 	%r16, %r7;
	@%p4 bra 	$L__BB44_4;
$L__BB44_7:
	setp.ne.s32 	%p5, %r1, 0;
	@%p5 bra 	$L__BB44_9;
	ld.shared.f32 	%f7, [__smem];
	cvta.to.global.u64 	%rd6, %rd2;
	mul.wide.u32 	%rd7, %r2, 4;
	add.s64 	%rd8, %rd6, %rd7;
	st.global.f32 	[%rd8], %f7;
$L__BB44_9:
	ret;

}
	// .globl	_Z7reduce1IfEvPT_S1_j
.visible .entry _Z7reduce1IfEvPT_S1_j(
	.param .u64 .ptr .align 1 _Z7reduce1IfEvPT_S1_j_param_0,
	.param .u64 .ptr .align 1 _Z7reduce1IfEvPT_S1_j_param_1,
	.param .u32 _Z7reduce1IfEvPT_S1_j_param_2
)
{
	.reg .pred 	%p<6>;
	.reg .b32 	%r<20>;
	.reg .b32 	%f<9>;
	.reg .b64 	%rd<9>;

	ld.param.u64 	%rd1, [_Z7reduce1IfEvPT_S1_j_param_0];
	ld.param.u64 	%rd2, [_Z7reduce1IfEvPT_S1_j_param_1];
	ld.param.u32 	%r8, [_Z7reduce1IfEvPT_S1_j_param_2];
	mov.u32 	%r1, %tid.x;
	mov.u32 	%r2, %ctaid.x;
	mov.u32 	%r3, %ntid.x;
	mad.lo.s32 	%r4, %r2, %r3, %r1;
	setp.ge.u32 	%p1, %r4, %r8;
	mov.f32 	%f8, 0f00000000;
	@%p1 bra 	$L__BB45_2;
	cvta.to.global.u64 	%rd3, %rd1;
	mul.wide.u32 	%rd4, %r4, 4;
	add.s64 	%rd5, %rd3, %rd4;
	ld.global.f32 	%f8, [%rd5];
$L__BB45_2:
	shl.b32 	%r9, %r1, 2;
	mov.u32 	%r10, __smem;
	add.s32 	%r11, %r10, %r9;
	st.shared.f32 	[%r11], %f8;
	barrier.sync 	0;
	setp.lt.u32 	%p2, %r3, 2;
	@%p2 bra 	$L__BB45_7;
	mov.b32 	%r19, 1;
$L__BB45_4:
	shl.b32 	%r6, %r19, 1;
	mul.lo.s32 	%r7, %r6, %r1;
	setp.ge.u32 	%p3, %r7, %r3;
	@%p3 bra 	$L__BB45_6;
	add.s32 	%r13, %r7, %r19;
	shl.b32 	%r14, %r13, 2;
	add.s32 	%r16, %r10, %r14;
	ld.shared.f32 	%f4, [%r16];
	shl.b32 	%r17, %r7, 2;
	add.s32 	%r18, %r10, %r17;
	ld.shared.f32 	%f5, [%r18];
	add.f32 	%f6, %f4, %f5;
	st.shared.f32 	[%r18], %f6;
$L__BB45_6:
	barrier.sync 	0;
	setp.lt.u32 	%p4, %r6, %r3;
	mov.u32 	%r19, %r6;
	@%p4 bra 	$L__BB45_4;
$L__BB45_7:
	setp.ne.s32 	%p5, %r1, 0;
	@%p5 bra 	$L__BB45_9;
	ld.shared.f32 	%f7, [__smem];
	cvta.to.global.u64 	%rd6, %rd2;
	mul.wide.u32 	%rd7, %r2, 4;
	add.s64 	%rd8, %rd6, %rd7;
	st.global.f32 	[%rd8], %f7;
$L__BB45_9:
	ret;

}
	// .globl	_Z7reduce2IfEvPT_S1_j
.visible .entry _Z7reduce2IfEvPT_S1_j(
	.param .u64 .ptr .align 1 _Z7reduce2IfEvPT_S1_j_param_0,
	.param .u64 .ptr .align 1 _Z7reduce2IfEvPT_S1_j_param_1,
	.param .u32 _Z7reduce2IfEvPT_S1_j_param_2
)
{
	.reg .pred 	%p<6>;
	.reg .b32 	%r<14>;
	.reg .b32 	%f<9>;
	.reg .b64 	%rd<9>;

	ld.param.u64 	%rd1, [_Z7reduce2IfEvPT_S1_j_param_0];
	ld.param.u64 	%rd2, [_Z7reduce2IfEvPT_S1_j_param_1];
	ld.param.u32 	%r8, [_Z7reduce2IfEvPT_S1_j_param_2];
	mov.u32 	%r1, %tid.x;
	mov.u32 	%r2, %ctaid.x;
	mov.u32 	%r13, %ntid.x;
	mad.lo.s32 	%r4, %r2, %r13, %r1;
	setp.ge.u32 	%p1, %r4, %r8;
	mov.f32 	%f8, 0f00000000;
	@%p1 bra 	$L__BB46_2;
	cvta.to.global.u64 	%rd3, %rd1;
	mul.wide.u32 	%rd4, %r4, 4;
	add.s64 	%rd5, %rd3, %rd4;
	ld.global.f32 	%f8, [%rd5];
$L__BB46_2:
	shl.b32 	%r9, %r1, 2;
	mov.u32 	%r10, __smem;
	add.s32 	%r5, %r10, %r9;
	st.shared.f32 	[%r5], %f8;
	barrier.sync 	0;
	setp.lt.u32 	%p2, %r13, 2;
	@%p2 bra 	$L__BB46_6;
$L__BB46_3:
	shr.u32 	%r7, %r13, 1;
	setp.ge.u32 	%p3, %r1, %r7;
	@%p3 bra 	$L__BB46_5;
	shl.b32 	%r11, %r7, 2;
	add.s32 	%r12, %r5, %r11;
	ld.shared.f32 	%f4, [%r12];
	ld.shared.f32 	%f5, [%r5];
	add.f32 	%f6, %f4, %f5;
	st.shared.f32 	[%r5], %f6;
$L__BB46_5:
	barrier.sync 	0;
	setp.gt.u32 	%p4, %r13, 3;
	mov.u32 	%r13, %r7;
	@%p4 bra 	$L__BB46_3;
$L__BB46_6:
	setp.ne.s32 	%p5, %r1, 0;
	@%p5 bra 	$L__BB46_8;
	ld.shared.f32 	%f7, [__smem];
	cvta.to.global.u64 	%rd6, %rd2;
	mul.wide.u32 	%rd7, %r2, 4;
	add.s64 	%rd8, %rd6, %rd7;
	st.global.f32 	[%rd8], %f7;
$L__BB46_8:
	ret;

}
	// .globl	_Z7reduce3IfEvPT_S1_j
.visible .entry _Z7reduce3IfEvPT_S1_j(
	.param .u64 .ptr .align 1 _Z7reduce3IfEvPT_S1_j_param_0,
	.param .u64 .ptr .align 1 _Z7reduce3IfEvPT_S1_j_param_1,
	.param .u32 _Z7reduce3IfEvPT_S1_j_param_2
)
{
	.reg .pred 	%p<7>;
	.reg .b32 	%r<17>;
	.reg .b32 	%f<17>;
	.reg .b64 	%rd<11>;

	ld.param.u64 	%rd3, [_Z7reduce3IfEvPT_S1_j_param_0];
	ld.param.u64 	%rd2, [_Z7reduce3IfEvPT_S1_j_param_1];
	ld.param.u32 	%r9, [_Z7reduce3IfEvPT_S1_j_param_2];
	cvta.to.global.u64 	%rd1, %rd3;
	mov.u32 	%r1, %tid.x;
	mov.u32 	%r2, %ctaid.x;
	mov.u32 	%r16, %ntid.x;
	mul.lo.s32 	%r10, %r16, %r2;
	shl.b32 	%r11, %r10, 1;
	add.s32 	%r4, %r11, %r1;
	setp.ge.u32 	%p1, %r4, %r9;
	mov.f32 	%f15, 0f00000000;
	@%p1 bra 	$L__BB47_2;
	mul.wide.u32 	%rd4, %r4, 4;
	add.s64 	%rd5, %rd1, %rd4;
	ld.global.f32 	%f15, [%rd5];
$L__BB47_2:
	add.s32 	%r5, %r4, %r16;
	setp.ge.u32 	%p2, %r5, %r9;
	@%p2 bra 	$L__BB47_4;
	mul.wide.u32 	%rd6, %r5, 4;
	add.s64 	%rd7, %rd1, %rd6;
	ld.global.f32 	%f10, [%rd7];
	add.f32 	%f15, %f15, %f10;
$L__BB47_4:
	shl.b32 	%r12, %r1, 2;
	mov.u32 	%r13, __smem;
	add.s32 	%r6, %r13, %r12;
	st.shared.f32 	[%r6], %f15;
	barrier.sync 	0;
	setp.lt.u32 	%p3, %r16, 2;
	@%p3 bra 	$L__BB47_8;
$L__BB47_5:
	shr.u32 	%r8, %r16, 1;
	setp.ge.u32 	%p4, %r1, %r8;
	@%p4 bra 	$L__BB47_7;
	shl.b32 	%r14, %r8, 2;
	add.s32 	%r15, %r6, %r14;
	ld.shared.f32 	%f11, [%r15];
	add.f32 	%f15, %f15, %f11;
	st.shared.f32 	[%r6], %f15;
$L__BB47_7:
	barrier.sync 	0;
	setp.gt.u32 	%p5, %r16, 3;
	mov.u32 	%r16, %r8;
	@%p5 bra 	$L__BB47_5;
$L__BB47_8:
	setp.ne.s32 	%p6, %r1, 0;
	@%p6 bra 	$L__BB47_10;
	cvta.to.global.u64 	%rd8, %rd2;
	mul.wide.u32 	%rd9, %r2, 4;
	add.s64 	%rd10, %rd8, %rd9;
	st.global.f32 	[%rd10], %f15;
$L__BB47_10:
	ret;

}
	// .globl	_Z7reduce4IfLj512EEvPT_S1_j
.visible .entry _Z7reduce4IfLj512EEvPT_S1_j(
	.param .u64 .ptr .align 1 _Z7reduce4IfLj512EEvPT_S1_j_param_0,
	.param .u64 .ptr .align 1 _Z7reduce4IfLj512EEvPT_S1_j_param_1,
	.param .u32 _Z7reduce4IfLj512EEvPT_S1_j_param_2
)
{
	.reg .pred 	%p<33>;
	.reg .b32 	%r<64>;
	.reg .b32 	%f<29>;
	.reg .b64 	%rd<11>;

	ld.param.u64 	%rd3, [_Z7reduce4IfLj512EEvPT_S1_j_param_0];
	ld.param.u64 	%rd2, [_Z7reduce4IfLj512EEvPT_S1_j_param_1];
	ld.param.u32 	%r25, [_Z7reduce4IfLj512EEvPT_S1_j_param_2];
	cvta.to.global.u64 	%rd1, %rd3;
	mov.u32 	%r1, %tid.x;
	mov.u32 	%r2, %ctaid.x;
	mov.u32 	%r58, %ntid.x;
	mul.lo.s32 	%r26, %r58, %r2;
	shl.b32 	%r27, %r26, 1;
	add.s32 	%r4, %r27, %r1;
	setp.ge.u32 	%p16, %r4, %r25;
	mov.f32 	%f27, 0f00000000;
	@%p16 bra 	$L__BB48_2;
	mul.wide.u32 	%rd4, %r4, 4;
	add.s64 	%rd5, %rd1, %rd4;
	ld.global.f32 	%f27, [%rd5];
$L__BB48_2:
	add.s32 	%r5, %r4, 512;
	setp.ge.u32 	%p17, %r5, %r25;
	@%p17 bra 	$L__BB48_4;
	mul.wide.u32 	%rd6, %r5, 4;
	add.s64 	%rd7, %rd1, %rd6;
	ld.global.f32 	%f16, [%rd7];
	add.f32 	%f27, %f27, %f16;
$L__BB48_4:
	shl.b32 	%r28, %r1, 2;
	mov.u32 	%r29, __smem;
	add.s32 	%r6, %r29, %r28;
	st.shared.f32 	[%r6], %f27;
	barrier.sync 	0;
	setp.lt.u32 	%p18, %r58, 66;
	@%p18 bra 	$L__BB48_8;
$L__BB48_5:
	shr.u32 	%r8, %r58, 1;
	setp.ge.u32 	%p19, %r1, %r8;
	@%p19 bra 	$L__BB48_7;
	shl.b32 	%r30, %r8, 2;
	add.s32 	%r31, %r6, %r30;
	ld.shared.f32 	%f17, [%r31];
	add.f32 	%f27, %f27, %f17;
	st.shared.f32 	[%r6], %f27;
$L__BB48_7:
	barrier.sync 	0;
	setp.gt.u32 	%p20, %r58, 131;
	mov.u32 	%r58, %r8;
	@%p20 bra 	$L__BB48_5;
$L__BB48_8:
	setp.gt.u32 	%p21, %r1, 31;
	@%p21 bra 	$L__BB48_26;
	// begin inline asm
	activemask.b32 %r32;
	// end inline asm
	ld.shared.f32 	%f18, [%r6+128];
	add.f32 	%f9, %f27, %f18;
	setp.ne.s32 	%p22, %r32, -1;
	@%p22 bra 	$L__BB48_11;
	mov.b32 	%r37, %f9;
	shfl.sync.down.b32	%r59|%p1, %r37, 16, 31, -1;
	bra.uni 	$L__BB48_12;
$L__BB48_11:
	// begin inline asm
	mov.u32 %r33, %laneid;
	// end inline asm
	fns.b32 	%r34, %r32, %r33, 17;
	setp.gt.u32 	%p23, %r34, 31;
	selp.b32 	%r35, %r33, %r34, %p23;
	mov.b32 	%r36, %f9;
	shfl.sync.idx.b32	%r59|%p2, %r36, %r35, 31, %r32;
$L__BB48_12:
	setp.eq.s32 	%p24, %r32, -1;
	mov.b32 	%f19, %r59;
	add.f32 	%f10, %f9, %f19;
	@%p24 bra 	$L__BB48_14;
	// begin inline asm
	mov.u32 %r38, %laneid;
	// end inline asm
	fns.b32 	%r39, %r32, %r38, 9;
	setp.gt.u32 	%p25, %r39, 31;
	selp.b32 	%r40, %r38, %r39, %p25;
	mov.b32 	%r41, %f10;
	shfl.sync.idx.b32	%r60|%p4, %r41, %r40, 31, %r32;
	bra.uni 	$L__BB48_15;
$L__BB48_14:
	mov.b32 	%r42, %f10;
	shfl.sync.down.b32	%r60|%p5, %r42, 8, 31, -1;
$L__BB48_15:
	setp.eq.s32 	%p26, %r32, -1;
	mov.b32 	%f20, %r60;
	add.f32 	%f11, %f10, %f20;
	@%p26 bra 	$L__BB48_17;
	// begin inline asm
	mov.u32 %r43, %laneid;
	// end inline asm
	fns.b32 	%r44, %r32, %r43, 5;
	setp.gt.u32 	%p27, %r44, 31;
	selp.b32 	%r45, %r43, %r44, %p27;
	mov.b32 	%r46, %f11;
	shfl.sync.idx.b32	%r61|%p7, %r46, %r45, 31, %r32;
	bra.uni 	$L__BB48_18;
$L__BB48_17:
	mov.b32 	%r47, %f11;
	shfl.sync.down.b32	%r61|%p8, %r47, 4, 31, -1;
$L__BB48_18:
	setp.eq.s32 	%p28, %r32, -1;
	mov.b32 	%f21, %r61;
	add.f32 	%f12, %f11, %f21;
	@%p28 bra 	$L__BB48_20;
	// begin inline asm
	mov.u32 %r48, %laneid;
	// end inline asm
	fns.b32 	%r49, %r32, %r48, 3;
	setp.gt.u32 	%p29, %r49, 31;
	selp.b32 	%r50, %r48, %r49, %p29;
	mov.b32 	%r51, %f12;
	shfl.sync.idx.b32	%r62|%p10, %r51, %r50, 31, %r32;
	bra.uni 	$L__BB48_21;
$L__BB48_20:
	mov.b32 	%r52, %f12;
	shfl.sync.down.b32	%r62|%p11, %r52, 2, 31, -1;
$L__BB48_21:
	setp.eq.s32 	%p30, %r32, -1;
	mov.b32 	%f22, %r62;
	add.f32 	%f13, %f12, %f22;
	@%p30 bra 	$L__BB48_23;
	// begin inline asm
	mov.u32 %r53, %laneid;
	// end inline asm
	fns.b32 	%r54, %r32, %r53, 2;
	setp.gt.u32 	%p31, %r54, 31;
	selp.b32 	%r55, %r53, %r54, %p31;
	mov.b32 	%r56, %f13;
	shfl.sync.idx.b32	%r63|%p13, %r56, %r55, 31, %r32;
	bra.uni 	$L__BB48_24;
$L__BB48_23:
	mov.b32 	%r57, %f13;
	shfl.sync.down.b32	%r63|%p14, %r57, 1, 31, -1;
$L__BB48_24:
	mov.b32 	%f23, %r63;
	add.f32 	%f14, %f13, %f23;
	setp.ne.s32 	%p32, %r1, 0;
	@%p32 bra 	$L__BB48_26;
	cvta.to.global.u64 	%rd8, %rd2;
	mul.wide.u32 	%rd9, %r2, 4;
	add.s64 	%rd10, %rd8, %rd9;
	st.global.f32 	[%rd10], %f14;
$L__BB48_26:
	ret;

}
	// .globl	_Z7reduce4IfLj256EEvPT_S1_j
.visible .entry _Z7reduce4IfLj256EEvPT_S1_j(
	.param .u64 .ptr .align 1 _Z7reduce4IfLj256EEvPT_S1_j_param_0,
	.param .u64 .ptr .align 1 _Z7reduce4IfLj256EEvPT_S1_j_param_1,
	.param .u32 _Z7reduce4IfLj256EEvPT_S1_j_param_2
)
{
	.reg .pred 	%p<33>;
	.reg .b32 	%r<64>;
	.reg .b32 	%f<29>;
	.reg .b64 	%rd<11>;

	ld.param.u64 	%rd3, [_Z7reduce4IfLj256EEvPT_S1_j_param_0];
	ld.param.u64 	%rd2, [_Z7reduce4IfLj256EEvPT_S1_j_param_1];
	ld.param.u32 	%r25, [_Z7reduce4IfLj256EEvPT_S1_j_param_2];
	cvta.to.global.u64 	%rd1, %rd3;
	mov.u32 	%r1, %tid.x;
	mov.u32 	%r2, %ctaid.x;
	mov.u32 	%r58, %ntid.x;
	mul.lo.s32 	%r26, %r58, %r2;
	shl.b32 	%r27, %r26, 1;
	add.s32 	%r4, %r27, %r1;
	setp.ge.u32 	%p16, %r4, %r25;
	mov.f32 	%f27, 0f00000000;
	@%p16 bra 	$L__BB49_2;
	mul.wide.u32 	%rd4, %r4, 4;
	add.s64 	%rd5, %rd1, %rd4;
	ld.global.f32 	%f27, [%rd5];
$L__BB49_2:
	add.s32 	%r5, %r4, 256;
	setp.ge.u32 	%p17, %r5, %r25;
	@%p17 bra 	$L__BB49_4;
	mul.wide.u32 	%rd6, %r5, 4;
	add.s64 	%rd7, %rd1, %rd6;
	ld.global.f32 	%f16, [%rd7];
	add.f32 	%f27, %f27, %f16;
$L__BB49_4:
	shl.b32 	%r28, %r1, 2;
	mov.u32 	%r29, __smem;
	add.s32 	%r6, %r29, %r28;
	st.shared.f32 	[%r6], %f27;
	barrier.sync 	0;
	setp.lt.u32 	%p18, %r58, 66;
	@%p18 bra 	$L__BB49_8;
$L__BB49_5:
	shr.u32 	%r8, %r58, 1;
	setp.ge.u32 	%p19, %r1, %r8;
	@%p19 bra 	$L__BB49_7;
	shl.b32 	%r30, %r8, 2;
	add.s32 	%r31, %r6, %r30;
	ld.shared.f32 	%f17, [%r31];
	add.f32 	%f27, %f27, %f17;
	st.shared.f32 	[%r6], %f27;
$L__BB49_7:
	barrier.sync 	0;
	setp.gt.u32 	%p20, %r58, 131;
	mov.u32 	%r58, %r8;
	@%p20 bra 	$L__BB49_5;
$L__BB49_8:
	setp.gt.u32 	%p21, %r1, 31;
	@%p21 bra 	$L__BB49_26;
	// begin inline asm
	activemask.b32 %r32;
	// end inline asm
	ld.shared.f32 	%f18, [%r6+128];
	add.f32 	%f9, %f27, %f18;
	setp.ne.s32 	%p22, %r32, -1;
	@%p22 bra 	$L__BB49_11;
	mov.b32 	%r37, %f9;
	shfl.sync.down.b32	%r59|%p1, %r37, 16, 31, -1;
	bra.uni 	$L__BB49_12;
$L__BB49_11:
	// begin inline asm
	mov.u32 %r33, %laneid;
	// end inline asm
	fns.b32 	%r34, %r32, %r33, 17;
	setp.gt.u32 	%p23, %r34, 31;
	selp.b32 	%r35, %r33, %r34, %p23;
	mov.b32 	%r36, %f9;
	shfl.sync.idx.b32	%r59|%p2, %r36, %r35, 31, %r32;
$L__BB49_12:
	setp.eq.s32 	%p24, %r32, -1;
	mov.b32 	%f19, %r59;
	add.f32 	%f10, %f9, %f19;
	@%p24 bra 	$L__BB49_14;
	// begin inline asm
	mov.u32 %r38, %laneid;
	// end inline asm
	fns.b32 	%r39, %r32, %r38, 9;
	setp.gt.u32 	%p25, %r39, 31;
	selp.b32 	%r40, %r38, %r39, %p25;
	mov.b32 	%r41, %f10;
	shfl.sync.idx.b32	%r60|%p4, %r41, %r40, 31, %r32;
	bra.uni 	$L__BB49_15;
$L__BB49_14:
	mov.b32 	%r42, %f10;
	shfl.sync.down.b32	%r60|%p5, %r42, 8, 31, -1;
$L__BB49_15:
	setp.eq.s32 	%p26, %r32, -1;
	mov.b32 	%f20, %r60;
	add.f32 	%f11, %f10, %f20;
	@%p26 bra 	$L__BB49_17;
	// begin inline asm
	mov.u32 %r43, %laneid;
	// end inline asm
	fns.b32 	%r44, %r32, %r43, 5;
	setp.gt.u32 	%p27, %r44, 31;
	selp.b32 	%r45, %r43, %r44, %p27;
	mov.b32 	%r46, %f11;
	shfl.sync.idx.b32	%r61|%p7, %r46, %r45, 31, %r32;
	bra.uni 	$L__BB49_18;
$L__BB49_17:
	mov.b32 	%r47, %f11;
	shfl.sync.down.b32	%r61|%p8, %r47, 4, 31, -1;
$L__BB49_18:
	setp.eq.s32 	%p28, %r32, -1;
	mov.b32 	%f21, %r61;
	add.f32 	%f12, %f11, %f21;
	@%p28 bra 	$L__BB49_20;
	// begin inline asm
	mov.u32 %r48, %laneid;
	// end inline asm
	fns.b32 	%r49, %r32, %r48, 3;
	setp.gt.u32 	%p29, %r49, 31;
	selp.b32 	%r50, %r48, %r49, %p29;
	mov.b32 	%r51, %f12;
	shfl.sync.idx.b32	%r62|%p10, %r51, %r50, 31, %r32;
	bra.uni 	$L__BB49_21;
$L__BB49_20:
	mov.b32 	%r52, %f12;
	shfl.sync.down.b32	%r62|%p11, %r52, 2, 31, -1;
$L__BB49_21:
	setp.eq.s32 	%p30, %r32, -1;
	mov.b32 	%f22, %r62;
	add.f32 	%f13, %f12, %f22;
	@%p30 bra 	$L__BB49_23;
	// begin inline asm
	mov.u32 %r53, %laneid;
	// end inline asm
	fns.b32 	%r54, %r32, %r53, 2;
	setp.gt.u32 	%p31, %r54, 31;
	selp.b32 	%r55, %r53, %r54, %p31;
	mov.b32 	%r56, %f13;
	shfl.sync.idx.b32	%r63|%p13, %r56, %r55, 31, %r32;
	bra.uni 	$L__BB49_24;
$L__BB49_23:
	mov.b32 	%r57, %f13;
	shfl.sync.down.b32	%r63|%p14, %r57, 1, 31, -1;
$L__BB49_24:
	mov.b32 	%f23, %r63;
	add.f32 	%f14, %f13, %f23;
	setp.ne.s32 	%p32, %r1, 0;
	@%p32 bra 	$L__BB49_26;
	cvta.to.global.u64 	%rd8, %rd2;
	mul.wide.u32 	%rd9, %r2, 4;
	add.s64 	%rd10, %rd8, %rd9;
	st.global.f32 	[%rd10], %f14;
$L__BB49_26:
	ret;

}
	// .globl	_Z7reduce4IfLj128EEvPT_S1_j
.visible .entry _Z7reduce4IfLj128EEvPT_S1_j(
	.param .u64 .ptr .align 1 _Z7reduce4IfLj128EEvPT_S1_j_param_0,
	.param .u64 .ptr .align 1 _Z7reduce4IfLj128EEvPT_S1_j_param_1,
	.param .u32 _Z7reduce4IfLj128EEvPT_S1_j_param_2
)
{
	.reg .pred 	%p<33>;
	.reg .b32 	%r<64>;
	.reg .b32 	%f<29>;
	.reg .b64 	%rd<11>;

	ld.param.u64 	%rd3, [_Z7reduce4IfLj128EEvPT_S1_j_param_0];
	ld.param.u64 	%rd2, [_Z7reduce4IfLj128EEvPT_S1_j_param_1];
	ld.param.u32 	%r25, [_Z7reduce4IfLj128EEvPT_S1_j_param_2];
	cvta.to.global.u64 	%rd1, %rd3;
	mov.u32 	%r1, %tid.x;
	mov.u32 	%r2, %ctaid.x;
	mov.u32 	%r58, %ntid.x;
	mul.lo.s32 	%r26, %r58, %r2;
	shl.b32 	%r27, %r26, 1;
	add.s32 	%r4, %r27, %r1;
	setp.ge.u32 	%p16, %r4, %r25;
	mov.f32 	%f27, 0f00000000;
	@%p16 bra 	$L__BB50_2;
	mul.wide.u32 	%rd4, %r4, 4;
	add.s64 	%rd5, %rd1, %rd4;
	ld.global.f32 	%f27, [%rd5];
$L__BB50_2:
	add.s32 	%r5, %r4, 128;
	setp.ge.u32 	%p17, %r5, %r25;
	@%p17 bra 	$L__BB50_4;
	mul.wide.u32 	%rd6, %r5, 4;
	add.s64 	%rd7, %rd1, %rd6;
	ld.global.f32 	%f16, [%rd7];
	add.f32 	%f27, %f27, %f16;
$L__BB50_4:
	shl.b32 	%r28, %r1, 2;
	mov.u32 	%r29, __smem;
	add.s32 	%r6, %r29, %r28;
	st.shared.f32 	[%r6], %f27;
	barrier.sync 	0;
	setp.lt.u32 	%p18, %r58, 66;
	@%p18 bra 	$L__BB50_8;
$L__BB50_5:
	shr.u32 	%r8, %r58, 1;
	setp.ge.u32 	%p19, %r1, %r8;
	@%p19 bra 	$L__BB50_7;
	shl.b32 	%r30, %r8, 2;
	add.s32 	%r31, %r6, %r30;
	ld.shared.f32 	%f17, [%r31];
	add.f32 	%f27, %f27, %f17;
	st.shared.f32 	[%r6], %f27;
$L__BB50_7:
	barrier.sync 	0;
	setp.gt.u32 	%p20, %r58, 131;
	mov.u32 	%r58, %r8;
	@%p20 bra 	$L__BB50_5;
$L__BB50_8:
	setp.gt.u32 	%p21, %r1, 31;
	@%p21 bra 	$L__BB50_26;
	// begin inline asm
	activemask.b32 %r32;
	// end inline asm
	ld.shared.f32 	%f18, [%r6+128];
	add.f32 	%f9, %f27, %f18;
	setp.ne.s32 	%p22, %r32, -1;
	@%p22 bra 	$L__BB50_11;
	mov.b32 	%r37, %f9;
	shfl.sync.down.b32	%r59|%p1, %r37, 16, 31, -1;
	bra.uni 	$L__BB50_12;
$L__BB50_11:
	// begin inline asm
	mov.u32 %r33, %laneid;
	// end inline asm
	fns.b32 	%r34, %r32, %r33, 17;
	setp.gt.u32 	%p23, %r34, 31;
	selp.b32 	%r35, %r33, %r34, %p23;
	mov.b32 	%r36, %f9;
	shfl.sync.idx.b32	%r59|%p2, %r36, %r35, 31, %r32;
$L__BB50_12:
	setp.eq.s32 	%p24, %r32, -1;
	mov.b32 	%f19, %r59;
	add.f32 	%f10, %f9, %f19;
	@%p24 bra 	$L__BB50_14;
	// begin inline asm
	mov.u32 %r38, %laneid;
	// end inline asm
	fns.b32 	%r39, %r32, %r38, 9;
	setp.gt.u32 	%p25, %r39, 31;
	selp.b32 	%r40, %r38, %r39, %p25;
	mov.b32 	%r41, %f10;
	shfl.sync.idx.b32	%r60|%p4, %r41, %r40, 31, %r32;
	bra.uni 	$L__BB50_15;
$L__BB50_14:
	mov.b32 	%r42, %f10;
	shfl.sync.down.b32	%r60|%p5, %r42, 8, 31, -1;
$L__BB50_15:
	setp.eq.s32 	%p26, %r32, -1;
	mov.b32 	%f20, %r60;
	add.f32 	%f11, %f10, %f20;
	@%p26 bra 	$L__BB50_17;
	// begin inline asm
	mov.u32 %r43, %laneid;
	// end inline asm
	fns.b32 	%r44, %r32, %r43, 5;
	setp.gt.u32 	%p27, %r44, 31;
	selp.b32 	%r45, %r43, %r44, %p27;
	mov.b32 	%r46, %f11;
	shfl.sync.idx.b32	%r61|%p7, %r46, %r45, 31, %r32;
	bra.uni 	$L__BB50_18;
$L__BB50_17:
	mov.b32 	%r47, %f11;
	shfl.sync.down.b32	%r61|%p8, %r47, 4, 31, -1;
$L__BB50_18:
	setp.eq.s32 	%p28, %r32, -1;
	mov.b32 	%f21, %r61;
	add.f32 	%f12, %f11, %f21;
	@%p28 bra 	$L__BB50_20;
	// begin inline asm
	mov.u32 %r48, %laneid;
	// end inline asm
	fns.b32 	%r49, %r32, %r48, 3;
	setp.gt.u32 	%p29, %r49, 31;
	selp.b32 	%r50, %r48, %r49, %p29;
	mov.b32 	%r51, %f12;
	shfl.sync.idx.b32	%r62|%p10, %r51, %r50, 31, %r32;
	bra.uni 	$L__BB50_21;
$L__BB50_20:
	mov.b32 	%r52, %f12;
	shfl.sync.down.b32	%r62|%p11, %r52, 2, 31, -1;
$L__BB50_21:
	setp.eq.s32 	%p30, %r32, -1;
	mov.b32 	%f22, %r62;
	add.f32 	%f13, %f12, %f22;
	@%p30 bra 	$L__BB50_23;
	// begin inline asm
	mov.u32 %r53, %laneid;
	// end inline asm
	fns.b32 	%r54, %r32, %r53, 2;
	setp.gt.u32 	%p31, %r54, 31;
	selp.b32 	%r55, %r53, %r54, %p31;
	mov.b32 	%r56, %f13;
	shfl.sync.idx.b32	%r63|%p13, %r56, %r55, 31, %r32;
	bra.uni 	$L__BB50_24;
$L__BB50_23:
	mov.b32 	%r57, %f13;
	shfl.sync.down.b32	%r63|%p14, %r57, 1, 31, -1;
$L__BB50_24:
	mov.b32 	%f23, %r63;
	add.f32 	%f14, %f13, %f23;
	setp.ne.s32 	%p32, %r1, 0;
	@%p32 bra 	$L__BB50_26;
	cvta.to.global.u64 	%rd8, %rd2;
	mul.wide.u32 	%rd9, %r2, 4;
	add.s64 	%rd10, %rd8, %rd9;
	st.global.f32 	[%rd10], %f14;
$L__BB50_26:
	ret;

}
	// .globl	_Z7reduce4IfLj64EEvPT_S1_j
.visible .entry _Z7reduce4IfLj64EEvPT_S1_j(
	.param .u64 .ptr .align 1 _Z7reduce4IfLj64EEvPT_S1_j_param_0,
	.param .u64 .ptr .align 1 _Z7reduce4IfLj64EEvPT_S1_j_param_1,
	.param .u32 _Z7reduce4IfLj64EEvPT_S1_j_param_2
)
{
	.reg .pred 	%p<33>;
	.reg .b32 	%r<64>;
	.reg .b32 	%f<29>;
	.reg .b64 	%rd<11>;

	ld.param.u64 	%rd3, [_Z7reduce4IfLj64EEvPT_S1_j_param_0];
	ld.param.u64 	%rd2, [_Z7reduce4IfLj64EEvPT_S1_j_param_1];
	ld.param.u32 	%r25, [_Z7reduce4IfLj64EEvPT_S1_j_param_2];
	cvta.to.global.u64 	%rd1, %rd3;
	mov.u32 	%r1, %tid.x;
	mov.u32 	%r2, %ctaid.x;
	mov.u32 	%r58, %ntid.x;
	mul.lo.s32 	%r26, %r58, %r2;
	shl.b32 	%r27, %r26, 1;
	add.s32 	%r4, %r27, %r1;
	setp.ge.u32 	%p16, %r4, %r25;
	mov.f32 	%f27, 0f00000000;
	@%p16 bra 	$L__BB51_2;
	mul.wide.u32 	%rd4, %r4, 4;
	add.s64 	%rd5, %rd1, %rd4;
	ld.global.f32 	%f27, [%rd5];
$L__BB51_2:
	add.s32 	%r5, %r4, 64;
	setp.ge.u32 	%p17, %r5, %r25;
	@%p17 bra 	$L__BB51_4;
	mul.wide.u32 	%rd6, %r5, 4;
	add.s64 	%rd7, %rd1, %rd6;
	ld.global.f32 	%f16, [%rd7];
	add.f32 	%f27, %f27, %f16;
$L__BB51_4:
	shl.b32 	%r28, %r1, 2;
	mov.u32 	%r29, __smem;
	add.s32 	%r6, %r29, %r28;
	st.shared.f32 	[%r6], %f27;
	barrier.sync 	0;
	setp.lt.u32 	%p18, %r58, 66;
	@%p18 bra 	$L__BB51_8;
$L__BB51_5:
	shr.u32 	%r8, %r58, 1;
	setp.ge.u32 	%p19, %r1, %r8;
	@%p19 bra 	$L__BB51_7;
	shl.b32 	%r30, %r8, 2;
	add.s32 	%r31, %r6, %r30;
	ld.shared.f32 	%f17, [%r31];
	add.f32 	%f27, %f27, %f17;
	st.shared.f32 	[%r6], %f27;
$L__BB51_7:
	barrier.sync 	0;
	setp.gt.u32 	%p20, %r58, 131;
	mov.u32 	%r58, %r8;
	@%p20 bra 	$L__BB51_5;
$L__BB51_8:
	setp.gt.u32 	%p21, %r1, 31;
	@%p21 bra 	$L__BB51_26;
	// begin inline asm
	activemask.b32 %r32;
	// end inline asm
	ld.shared.f32 	%f18, [%r6+128];
	add.f32 	%f9, %f27, %f18;
	setp.ne.s32 	%p22, %r32, -1;
	@%p22 bra 	$L__BB51_11;
	mov.b32 	%r37, %f9;
	shfl.sync.down.b32	%r59|%p1, %r37, 16, 31, -1;
	bra.uni 	$L__BB51_12;
$L__BB51_11:
	// begin inline asm
	mov.u32 %r33, %laneid;
	// end inline asm
	fns.b32 	%r34, %r32, %r33, 17;
	setp.gt.u32 	%p23, %r34, 31;
	selp.b32 	%r35, %r33, %r34, %p23;
	mov.b32 	%r36, %f9;
	shfl.sync.idx.b32	%r59|%p2, %r36, %r35, 31, %r32;
$L__BB51_12:
	setp.eq.s32 	%p24, %r32, -1;
	mov.b32 	%f19, %r59;
	add.f32 	%f10, %f9, %f19;
	@%p24 bra 	$L__BB51_14;
	// begin inline asm
	mov.u32 %r38, %laneid;
	// end inline asm
	fns.b32 	%r39, %r32, %r38, 9;
	setp.gt.u32 	%p25, %r39, 31;
	selp.b32 	%r40, %r38, %r39, %p25;
	mov.b32 	%r41, %f10;
	shfl.sync.idx.b32	%r60|%p4, %r41, %r40, 31, %r32;
	bra.uni 	$L__BB51_15;
$L__BB51_14:
	mov.b32 	%r42, %f10;
	shfl.sync.down.b32	%r60|%p5, %r42, 8, 31, -1;
$L__BB51_15:
	setp.eq.s32 	%p26, %r32, -1;
	mov.b32 	%f20, %r60;
	add.f32 	%f11, %f10, %f20;
	@%p26 bra 	$L__BB51_17;
	// begin inline asm
	mov.u32 %r43, %laneid;
	// end inline asm
	fns.b32 	%r44, %r32, %r43, 5;
	setp.gt.u32 	%p27, %r44, 31;
	selp.b32 	%r45, %r43, %r44, %p27;
	mov.b32 	%r46, %f11;
	shfl.sync.idx.b32	%r61|%p7, %r46, %r45, 31, %r32;
	bra.uni 	$L__BB51_18;
$L__BB51_17:
	mov.b32 	%r47, %f11;
	shfl.sync.down.b32	%r61|%p8, %r47, 4, 31, -1;
$L__BB51_18:
	setp.eq.s32 	%p28, %r32, -1;
	mov.b32 	%f21, %r61;
	add.f32 	%f12, %f11, %f21;
	@%p28 bra 	$L__BB51_20;
	// begin inline asm
	mov.u32 %r48, %laneid;
	// end inline asm
	fns.b32 	%r49, %r32, %r48, 3;
	setp.gt.u32 	%p29, %r49, 31;
	selp.b32 	%r50, %r48, %r49, %p29;
	mov.b32 	%r51, %f12;
	shfl.sync.idx.b32	%r62|%p10, %r51, %r50, 31, %r32;
	bra.uni 	$L__BB51_21;
$L__BB51_20:
	mov.b32 	%r52, %f12;
	shfl.sync.down.b32	%r62|%p11, %r52, 2, 31, -1;
$L__BB51_21:
	setp.eq.s32 	%p30, %r32, -1;
	mov.b32 	%f22, %r62;
	add.f32 	%f13, %f12, %f22;
	@%p30 bra 	$L__BB51_23;
	// begin inline asm
	mov.u32 %r53, %laneid;
	// end inline asm
	fns.b32 	%r54, %r32, %r53, 2;
	setp.gt.u32 	%p31, %r54, 31;
	selp.b32 	%r55, %r53, %r54, %p31;
	mov.b32 	%r56, %f13;
	shfl.sync.idx.b32	%r63|%p13, %r56, %r55, 31, %r32;
	bra.uni 	$L__BB51_24;
$L__BB51_23:
	mov.b32 	%r57, %f13;
	shfl.sync.down.b32	%r63|%p14, %r57, 1, 31, -1;
$L__BB51_24:
	mov.b32 	%f23, %r63;
	add.f32 	%f14, %f13, %f23;
	setp.ne.s32 	%p32, %r1, 0;
	@%p32 bra 	$L__BB51_26;
	cvta.to.global.u64 	%rd8, %rd2;
	mul.wide.u32 	%rd9, %r2, 4;
	add.s64 	%rd10, %rd8, %rd9;
	st.global.f32 	[%rd10], %f14;
$L__BB51_26:
	ret;

}
	// .globl	_Z7reduce4IfLj32EEvPT_S1_j
.visible .entry _Z7reduce4IfLj32EEvPT_S1_j(
	.param .u64 .ptr .align 1 _Z7reduce4IfLj32EEvPT_S1_j_param_0,
	.param .u64 .ptr .align 1 _Z7reduce4IfLj32EEvPT_S1_j_param_1,
	.param .u32 _Z7reduce4IfLj32EEvPT_S1_j_param_2
)
{
	.reg .pred 	%p<33>;
	.reg .b32 	%r<64>;
	.reg .b32 	%f<27>;
	.reg .b64 	%rd<11>;

	ld.param.u64 	%rd3, [_Z7reduce4IfLj32EEvPT_S1_j_param_0];
	ld.param.u64 	%rd2, [_Z7reduce4IfLj32EEvPT_S1_j_param_1];
	ld.param.u32 	%r25, [_Z7reduce4IfLj32EEvPT_S1_j_param_2];
	cvta.to.global.u64 	%rd1, %rd3;
	mov.u32 	%r1, %tid.x;
	mov.u32 	%r2, %ctaid.x;
	mov.u32 	%r58, %ntid.x;
	mul.lo.s32 	%r26, %r58, %r2;
	shl.b32 	%r27, %r26, 1;
	add.s32 	%r4, %r27, %r1;
	setp.ge.u32 	%p16, %r4, %r25;
	mov.f32 	%f25, 0f00000000;
	@%p16 bra 	$L__BB52_2;
	mul.wide.u32 	%rd4, %r4, 4;
	add.s64 	%rd5, %rd1, %rd4;
	ld.global.f32 	%f25, [%rd5];
$L__BB52_2:
	add.s32 	%r5, %r4, 32;
	setp.ge.u32 	%p17, %r5, %r25;
	@%p17 bra 	$L__BB52_4;
	mul.wide.u32 	%rd6, %r5, 4;
	add.s64 	%rd7, %rd1, %rd6;
	ld.global.f32 	%f15, [%rd7];
	add.f32 	%f25, %f25, %f15;
$L__BB52_4:
	shl.b32 	%r28, %r1, 2;
	mov.u32 	%r29, __smem;
	add.s32 	%r6, %r29, %r28;
	st.shared.f32 	[%r6], %f25;
	barrier.sync 	0;
	setp.lt.u32 	%p18, %r58, 66;
	@%p18 bra 	$L__BB52_8;
$L__BB52_5:
	shr.u32 	%r8, %r58, 1;
	setp.ge.u32 	%p19, %r1, %r8;
	@%p19 bra 	$L__BB52_7;
	shl.b32 	%r30, %r8, 2;
	add.s32 	%r31, %r6, %r30;
	ld.shared.f32 	%f16, [%r31];
	add.f32 	%f25, %f25, %f16;
	st.shared.f32 	[%r6], %f25;
$L__BB52_7:
	barrier.sync 	0;
	setp.gt.u32 	%p20, %r58, 131;
	mov.u32 	%r58, %r8;
	@%p20 bra 	$L__BB52_5;
$L__BB52_8:
	setp.gt.u32 	%p21, %r1, 31;
	@%p21 bra 	$L__BB52_26;
	// begin inline asm
	activemask.b32 %r32;
	// end inline asm
	setp.ne.s32 	%p22, %r32, -1;
	@%p22 bra 	$L__BB52_11;
	mov.b32 	%r37, %f25;
	shfl.sync.down.b32	%r59|%p1, %r37, 16, 31, -1;
	bra.uni 	$L__BB52_12;
$L__BB52_11:
	// begin inline asm
	mov.u32 %r33, %laneid;
	// end inline asm
	fns.b32 	%r34, %r32, %r33, 17;
	setp.gt.u32 	%p23, %r34, 31;
	selp.b32 	%r35, %r33, %r34, %p23;
	mov.b32 	%r36, %f25;
	shfl.sync.idx.b32	%r59|%p2, %r36, %r35, 31, %r32;
$L__BB52_12:
	setp.eq.s32 	%p24, %r32, -1;
	mov.b32 	%f17, %r59;
	add.f32 	%f9, %f25, %f17;
	@%p24 bra 	$L__BB52_14;
	// begin inline asm
	mov.u32 %r38, %laneid;
	// end inline asm
	fns.b32 	%r39, %r32, %r38, 9;
	setp.gt.u32 	%p25, %r39, 31;
	selp.b32 	%r40, %r38, %r39, %p25;
	mov.b32 	%r41, %f9;
	shfl.sync.idx.b32	%r60|%p4, %r41, %r40, 31, %r32;
	bra.uni 	$L__BB52_15;
$L__BB52_14:
	mov.b32 	%r42, %f9;
	shfl.sync.down.b32	%r60|%p5, %r42, 8, 31, -1;
$L__BB52_15:
	setp.eq.s32 	%p26, %r32, -1;
	mov.b32 	%f18, %r60;
	add.f32 	%f10, %f9, %f18;
	@%p26 bra 	$L__BB52_17;
	// begin inline asm
	mov.u32 %r43, %laneid;
	// end inline asm
	fns.b32 	%r44, %r32, %r43, 5;
	setp.gt.u32 	%p27, %r44, 31;
	selp.b32 	%r45, %r43, %r44, %p27;
	mov.b32 	%r46, %f10;
	shfl.sync.idx.b32	%r61|%p7, %r46, %r45, 31, %r32;
	bra.uni 	$L__BB52_18;
$L__BB52_17:
	mov.b32 	%r47, %f10;
	shfl.sync.down.b32	%r61|%p8, %r47, 4, 31, -1;
$L__BB52_18:
	setp.eq.s32 	%p28, %r32, -1;
	mov.b32 	%f19, %r61;
	add.f32 	%f11, %f10, %f19;
	@%p28 bra 	$L__BB52_20;
	// begin inline asm
	mov.u32 %r48, %laneid;
	// end inline asm
	fns.b32 	%r49, %r32, %r48, 3;
	setp.gt.u32 	%p29, %r49, 31;
	selp.b32 	%r50, %r48, %r49, %p29;
	mov.b32 	%r51, %f11;
	shfl.sync.idx.b32	%r62|%p10, %r51, %r50, 31, %r32;
	bra.uni 	$L__BB52_21;
$L__BB52_20:
	mov.b32 	%r52, %f11;
	shfl.sync.down.b32	%r62|%p11, %r52, 2, 31, -1;
$L__BB52_21:
	setp.eq.s32 	%p30, %r32, -1;
	mov.b32 	%f20, %r62;
	add.f32 	%f12, %f11, %f20;
	@%p30 bra 	$L__BB52_23;
	// begin inline asm
	mov.u32 %r53, %laneid;
	// end inline asm
	fns.b32 	%r54, %r32, %r53, 2;
	setp.gt.u32 	%p31, %r54, 31;
	selp.b32 	%r55, %r53, %r54, %p31;
	mov.b32 	%r56, %f12;
	shfl.sync.idx.b32	%r63|%p13, %r56, %r55, 31, %r32;
	bra.uni 	$L__BB52_24;
$L__BB52_23:
	mov.b32 	%r57, %f12;
	shfl.sync.down.b32	%r63|%p14, %r57, 1, 31, -1;
$L__BB52_24:
	mov.b32 	%f21, %r63;
	add.f32 	%f13, %f12, %f21;
	setp.ne.s32 	%p32, %r1, 0;
	@%p32 bra 	$L__BB52_26;
	cvta.to.global.u64 	%rd8, %rd2;
	mul.wide.u32 	%rd9, %r2, 4;
	add.s64 	%rd10, %rd8, %rd9;
	st.global.f32 	[%rd10], %f13;
$L__BB52_26:
	ret;

}
	// .globl	_Z7reduce4IfLj16EEvPT_S1_j
.visible .entry _Z7reduce4IfLj16EEvPT_S1_j(
	.param .u64 .ptr .align 1 _Z7reduce4IfLj16EEvPT_S1_j_param_0,
	.param .u64 .ptr .align 1 _Z7reduce4IfLj16EEvPT_S1_j_param_1,
	.param .u32 _Z7reduce4IfLj16EEvPT_S1_j_param_2
)
{
	.reg .pred 	%p<33>;
	.reg .b32 	%r<64>;
	.reg .b32 	%f<27>;
	.reg .b64 	%rd<11>;

	ld.param.u64 	%rd3, [_Z7reduce4IfLj16EEvPT_S1_j_param_0];
	ld.param.u64 	%rd2, [_Z7reduce4IfLj16EEvPT_S1_j_param_1];
	ld.param.u32 	%r25, [_Z7reduce4IfLj16EEvPT_S1_j_param_2];
	cvta.to.global.u64 	%rd1, %rd3;
	mov.u32 	%r1, %tid.x;
	mov.u32 	%r2, %ctaid.x;
	mov.u32 	%r58, %ntid.x;
	mul.lo.s32 	%r26, %r58, %r2;
	shl.b32 	%r27, %r26, 1;
	add.s32 	%r4, %r27, %r1;
	setp.ge.u32 	%p16, %r4, %r25;
	mov.f32 	%f25, 0f00000000;
	@%p16 bra 	$L__BB53_2;
	mul.wide.u32 	%rd4, %r4, 4;
	add.s64 	%rd5, %rd1, %rd4;
	ld.global.f32 	%f25, [%rd5];
$L__BB53_2:
	add.s32 	%r5, %r4, 16;
	setp.ge.u32 	%p17, %r5, %r25;
	@%p17 bra 	$L__BB53_4;
	mul.wide.u32 	%rd6, %r5, 4;
	add.s64 	%rd7, %rd1, %rd6;
	ld.global.f32 	%f15, [%rd7];
	add.f32 	%f25, %f25, %f15;
$L__BB53_4:
	shl.b32 	%r28, %r1, 2;
	mov.u32 	%r29, __smem;
	add.s32 	%r6, %r29, %r28;
	st.shared.f32 	[%r6], %f25;
	barrier.sync 	0;
	setp.lt.u32 	%p18, %r58, 66;
	@%p18 bra 	$L__BB53_8;
$L__BB53_5:
	shr.u32 	%r8, %r58, 1;
	setp.ge.u32 	%p19, %r1, %r8;
	@%p19 bra 	$L__BB53_7;
	shl.b32 	%r30, %r8, 2;
	add.s32 	%r31, %r6, %r30;
	ld.shared.f32 	%f16, [%r31];
	add.f32 	%f25, %f25, %f16;
	st.shared.f32 	[%r6], %f25;
$L__BB53_7:
	barrier.sync 	0;
	setp.gt.u32 	%p20, %r58, 131;
	mov.u32 	%r58, %r8;
	@%p20 bra 	$L__BB53_5;
$L__BB53_8:
	setp.gt.u32 	%p21, %r1, 31;
	@%p21 bra 	$L__BB53_26;
	// begin inline asm
	activemask.b32 %r32;
	// end inline asm
	setp.ne.s32 	%p22, %r32, -1;
	@%p22 bra 	$L__BB53_11;
	mov.b32 	%r37, %f25;
	shfl.sync.down.b32	%r59|%p1, %r37, 16, 31, -1;
	bra.uni 	$L__BB53_12;
$L__BB53_11:
	// begin inline asm
	mov.u32 %r33, %laneid;
	// end inline asm
	fns.b32 	%r34, %r32, %r33, 17;
	setp.gt.u32 	%p23, %r34, 31;
	selp.b32 	%r35, %r33, %r34, %p23;
	mov.b32 	%r36, %f25;
	shfl.sync.idx.b32	%r59|%p2, %r36, %r35, 31, %r32;
$L__BB53_12:
	setp.eq.s32 	%p24, %r32, -1;
	mov.b32 	%f17, %r59;
	add.f32 	%f9, %f25, %f17;
	@%p24 bra 	$L__BB53_14;
	// begin inline asm
	mov.u32 %r38, %laneid;
	// end inline asm
	fns.b32 	%r39, %r32, %r38, 9;
	setp.gt.u32 	%p25, %r39, 31;
	selp.b32 	%r40, %r38, %r39, %p25;
	mov.b32 	%r41, %f9;
	shfl.sync.idx.b32	%r60|%p4, %r41, %r40, 31, %r32;
	bra.uni 	$L__BB53_15;
$L__BB53_14:
	mov.b32 	%r42, %f9;
	shfl.sync.down.b32	%r60|%p5, %r42, 8, 31, -1;
$L__BB53_15:
	setp.eq.s32 	%p26, %r32, -1;
	mov.b32 	%f18, %r60;
	add.f32 	%f10, %f9, %f18;
	@%p26 bra 	$L__BB53_17;
	// begin inline asm
	mov.u32 %r43, %laneid;
	// end inline asm
	fns.b32 	%r44, %r32, %r43, 5;
	setp.gt.u32 	%p27, %r44, 31;
	selp.b32 	%r45, %r43, %r44, %p27;
	mov.b32 	%r46, %f10;
	shfl.sync.idx.b32	%r61|%p7, %r46, %r45, 31, %r32;
	bra.uni 	$L__BB53_18;
$L__BB53_17:
	mov.b32 	%r47, %f10;
	shfl.sync.down.b32	%r61|%p8, %r47, 4, 31, -1;
$L__BB53_18:
	setp.eq.s32 	%p28, %r32, -1;
	mov.b32 	%f19, %r61;
	add.f32 	%f11, %f10, %f19;
	@%p28 bra 	$L__BB53_20;
	// begin inline asm
	mov.u32 %r48, %laneid;
	// end inline asm
	fns.b32 	%r49, %r32, %r48, 3;
	setp.gt.u32 	%p29, %r49, 31;
	selp.b32 	%r50, %r48, %r49, %p29;
	mov.b32 	%r51, %f11;
	shfl.sync.idx.b32	%r62|%p10, %r51, %r50, 31, %r32;
	bra.uni 	$L__BB53_21;
$L__BB53_20:
	mov.b32 	%r52, %f11;
	shfl.sync.down.b32	%r62|%p11, %r52, 2, 31, -1;
$L__BB53_21:
	setp.eq.s32 	%p30, %r32, -1;
	mov.b32 	%f20, %r62;
	add.f32 	%f12, %f11, %f20;
	@%p30 bra 	$L__BB53_23;
	// begin inline asm
	mov.u32 %r53, %laneid;
	// end inline asm
	fns.b32 	%r54, %r32, %r53, 2;
	setp.gt.u32 	%p31, %r54, 31;
	selp.b32 	%r55, %r53, %r54, %p31;
	mov.b32 	%r56, %f12;
	shfl.sync.idx.b32	%r63|%p13, %r56, %r55, 31, %r32;
	bra.uni 	$L__BB53_24;
$L__BB53_23:
	mov.b32 	%r57, %f12;
	shfl.sync.down.b32	%r63|%p14, %r57, 1, 31, -1;
$L__BB53_24:
	mov.b32 	%f21, %r63;
	add.f32 	%f13, %f12, %f21;
	setp.ne.s32 	%p32, %r1, 0;
	@%p32 bra 	$L__BB53_26;
	cvta.to.global.u64 	%rd8, %rd2;
	mul.wide.u32 	%rd9, %r2, 4;
	add.s64 	%rd10, %rd8, %rd9;
	st.global.f32 	[%rd10], %f13;
$L__BB53_26:
	ret;

}
	// .globl	_Z7reduce4IfLj8EEvPT_S1_j
.visible .entry _Z7reduce4IfLj8EEvPT_S1_j(
	.param .u64 .ptr .align 1 _Z7reduce4IfLj8EEvPT_S1_j_param_0,
	.param .u64 .ptr .align 1 _Z7reduce4IfLj8EEvPT_S1_j_param_1,
	.param .u32 _Z7reduce4IfLj8EEvPT_S1_j_param_2
)
{
	.reg .pred 	%p<33>;
	.reg .b32 	%r<64>;
	.reg .b32 	%f<27>;
	.reg .b64 	%rd<11>;

	ld.param.u64 	%rd3, [_Z7reduce4IfLj8EEvPT_S1_j_param_0];
	ld.param.u64 	%rd2, [_Z7reduce4IfLj8EEvPT_S1_j_param_1];
	ld.param.u32 	%r25, [_Z7reduce4IfLj8EEvPT_S1_j_param_2];
	cvta.to.global.u64 	%rd1, %rd3;
	mov.u32 	%r1, %tid.x;
	mov.u32 	%r2, %ctaid.x;
	mov.u32 	%r58, %ntid.x;
	mul.lo.s32 	%r26, %r58, %r2;
	shl.b32 	%r27, %r26, 1;
	add.s32 	%r4, %r27, %r1;
	setp.ge.u32 	%p16, %r4, %r25;
	mov.f32 	%f25, 0f00000000;
	@%p16 bra 	$L__BB54_2;
	mul.wide.u32 	%rd4, %r4, 4;
	add.s64 	%rd5, %rd1, %rd4;
	ld.global.f32 	%f25, [%rd5];
$L__BB54_2:
	add.s32 	%r5, %r4, 8;
	setp.ge.u32 	%p17, %r5, %r25;
	@%p17 bra 	$L__BB54_4;
	mul.wide.u32 	%rd6, %r5, 4;
	add.s64 	%rd7, %rd1, %rd6;
	ld.global.f32 	%f15, [%rd7];
	add.f32 	%f25, %f25, %f15;
$L__BB54_4:
	shl.b32 	%r28, %r1, 2;
	mov.u32 	%r29, __smem;
	add.s32 	%r6, %r29, %r28;
	st.shared.f32 	[%r6], %f25;
	barrier.sync 	0;
	setp.lt.u32 	%p18, %r58, 66;
	@%p18 bra 	$L__BB54_8;
$L__BB54_5:
	shr.u32 	%r8, %r58, 1;
	setp.ge.u32 	%p19, %r1, %r8;
	@%p19 bra 	$L__BB54_7;
	shl.b32 	%r30, %r8, 2;
	add.s32 	%r31, %r6, %r30;
	ld.shared.f32 	%f16, [%r31];
	add.f32 	%f25, %f25, %f16;
	st.shared.f32 	[%r6], %f25;
$L__BB54_7:
	barrier.sync 	0;
	setp.gt.u32 	%p20, %r58, 131;
	mov.u32 	%r58, %r8;
	@%p20 bra 	$L__BB54_5;
$L__BB54_8:
	setp.gt.u32 	%p21, %r1, 31;
	@%p21 bra 	$L__BB54_26;
	// begin inline asm
	activemask.b32 %r32;
	// end inline asm
	setp.ne.s32 	%p22, %r32, -1;
	@%p22 bra 	$L__BB54_11;
	mov.b32 	%r37, %f25;
	shfl.sync.down.b32	%r59|%p1, %r37, 16, 31, -1;
	bra.uni 	$L__BB54_12;
$L__BB54_11:
	// begin inline asm
	mov.u32 %r33, %laneid;
	// end inline asm
	fns.b32 	%r34, %r32, %r33, 17;
	setp.gt.u32 	%p23, %r34, 31;
	selp.b32 	%r35, %r33, %r34, %p23;
	mov.b32 	%r36, %f25;
	shfl.sync.idx.b32	%r59|%p2, %r36, %r35, 31, %r32;
$L__BB54_12:
	setp.eq.s32 	%p24, %r32, -1;
	mov.b32 	%f17, %r59;
	add.f32 	%f9, %f25, %f17;
	@%p24 bra 	$L__BB54_14;
	// begin inline asm
	mov.u32 %r38, %laneid;
	// end inline asm
	fns.b32 	%r39, %r32, %r38, 9;
	setp.gt.u32 	%p25, %r39, 31;
	selp.b32 	%r40, %r38, %r39, %p25;
	mov.b32 	%r41, %f9;
	shfl.sync.idx.b32	%r60|%p4, %r41, %r40, 31, %r32;
	bra.uni 	$L__BB54_15;
$L__BB54_14:
	mov.b32 	%r42, %f9;
	shfl.sync.down.b32	%r60|%p5, %r42, 8, 31, -1;
$L__BB54_15:
	setp.eq.s32 	%p26, %r32, -1;
	mov.b32 	%f18, %r60;
	add.f32 	%f10, %f9, %f18;
	@%p26 bra 	$L__BB54_17;
	// begin inline asm
	mov.u32 %r43, %laneid;
	// end inline asm
	fns.b32 	%r44, %r32, %r43, 5;
	setp.gt.u32 	%p27, %r44, 31;
	selp.b32 	%r45, %r43, %r44, %p27;
	mov.b32 	%r46, %f10;
	shfl.sync.idx.b32	%r61|%p7, %r46, %r45, 31, %r32;
	bra.uni 	$L__BB54_18;
$L__BB54_17:
	mov.b32 	%r47, %f10;
	shfl.sync.down.b32	%r61|%p8, %r47, 4, 31, -1;
$L__BB54_18:
	setp.eq.s32 	%p28, %r32, -1;
	mov.b32 	%f19, %r61;
	add.f32 	%f11, %f10, %f19;
	@%p28 bra 	$L__BB54_20;
	// begin inline asm
	mov.u32 %r48, %laneid;
	// end inline asm
	fns.b32 	%r49, %r32, %r48, 3;
	setp.gt.u32 	%p29, %r49, 31;
	selp.b32 	%r50, %r48, %r49, %p29;
	mov.b32 	%r51, %f11;
	shfl.sync.idx.b32	%r62|%p10, %r51, %r50, 31, %r32;
	bra.uni 	$L__BB54_21;
$L__BB54_20:
	mov.b32 	%r52, %f11;
	shfl.sync.down.b32	%r62|%p11, %r52, 2, 31, -1;
$L__BB54_21:
	setp.eq.s32 	%p30, %r32, -1;
	mov.b32 	%f20, %r62;
	add.f32 	%f12, %f11, %f20;
	@%p30 bra 	$L__BB54_23;
	// begin inline asm
	mov.u32 %r53, %laneid;
	// end inline asm
	fns.b32 	%r54, %r32, %r53, 2;
	setp.gt.u32 	%p31, %r54, 31;
	selp.b32 	%r55, %r53, %r54, %p31;
	mov.b32 	%r56, %f12;
	shfl.sync.idx.b32	%r63|%p13, %r56, %r55, 31, %r32;
	bra.uni 	$L__BB54_24;
$L__BB54_23:
	mov.b32 	%r57, %f12;
	shfl.sync.down.b32	%r63|%p14, %r57, 1, 31, -1;
$L__BB54_24:
	mov.b32 	%f21, %r63;
	add.f32 	%f13, %f12, %f21;
	setp.ne.s32 	%p32, %r1, 0;
	@%p32 bra 	$L__BB54_26;
	cvta.to.global.u64 	%rd8, %rd2;
	mul.wide.u32 	%rd9, %r2, 4;
	add.s64 	%rd10, %rd8, %rd9;
	st.global.f32 	[%rd10], %f13;
$L__BB54_26:
	ret;

}
	// .globl	_Z7reduce4IfLj4EEvPT_S1_j
.visible .entry _Z7reduce4IfLj4EEvPT_S1_j(
	.param .u64 .ptr .align 1 _Z7reduce4IfLj4EEvPT_S1_j_param_0,
	.param .u64 .ptr .align 1 _Z7reduce4IfLj4EEvPT_S1_j_param_1,
	.param .u32 _Z7reduce4IfLj4EEvPT_S1_j_param_2
)
{
	.reg .pred 	%p<33>;
	.reg .b32 	%r<64>;
	.reg .b32 	%f<27>;
	.reg .b64 	%rd<11>;

	ld.param.u64 	%rd3, [_Z7reduce4IfLj4EEvPT_S1_j_param_0];
	ld.param.u64 	%rd2, [_Z7reduce4IfLj4EEvPT_S1_j_param_1];
	ld.param.u32 	%r25, [_Z7reduce4IfLj4EEvPT_S1_j_param_2];
	cvta.to.global.u64 	%rd1, %rd3;
	mov.u32 	%r1, %tid.x;
	mov.u32 	%r2, %ctaid.x;
	mov.u32 	%r58, %ntid.x;
	mul.lo.s32 	%r26, %r58, %r2;
	shl.b32 	%r27, %r26, 1;
	add.s32 	%r4, %r27, %r1;
	setp.ge.u32 	%p16, %r4, %r25;
	mov.f32 	%f25, 0f00000000;
	@%p16 bra 	$L__BB55_2;
	mul.wide.u32 	%rd4, %r4, 4;
	add.s64 	%rd5, %rd1, %rd4;
	ld.global.f32 	%f25, [%rd5];
$L__BB55_2:
	add.s32 	%r5, %r4, 4;
	setp.ge.u32 	%p17, %r5, %r25;
	@%p17 bra 	$L__BB55_4;
	mul.wide.u32 	%rd6, %r5, 4;
	add.s64 	%rd7, %rd1, %rd6;
	ld.global.f32 	%f15, [%rd7];
	add.f32 	%f25, %f25, %f15;
$L__BB55_4:
	shl.b32 	%r28, %r1, 2;
	mov.u32 	%r29, __smem;
	add.s32 	%r6, %r29, %r28;
	st.shared.f32 	[%r6], %f25;
	barrier.sync 	0;
	setp.lt.u32 	%p18, %r58, 66;
	@%p18 bra 	$L__BB55_8;
$L__BB55_5:
	shr.u32 	%r8, %r58, 1;
	setp.ge.u32 	%p19, %r1, %r8;
	@%p19 bra 	$L__BB55_7;
	shl.b32 	%r30, %r8, 2;
	add.s32 	%r31, %r6, %r30;
	ld.shared.f32 	%f16, [%r31];
	add.f32 	%f25, %f25, %f16;
	st.shared.f32 	[%r6], %f25;
$L__BB55_7:
	barrier.sync 	0;
	setp.gt.u32 	%p20, %r58, 131;
	mov.u32 	%r58, %r8;
	@%p20 bra 	$L__BB55_5;
$L__BB55_8:
	setp.gt.u32 	%p21, %r1, 31;
	@%p21 bra 	$L__BB55_26;
	// begin inline asm
	activemask.b32 %r32;
	// end inline asm
	setp.ne.s32 	%p22, %r32, -1;
	@%p22 bra 	$L__BB55_11;
	mov.b32 	%r37, %f25;
	shfl.sync.down.b32	%r59|%p1, %r37, 16, 31, -1;
	bra.uni 	$L__BB55_12;
$L__BB55_11:
	// begin inline asm
	mov.u32 %r33, %laneid;
	// end inline asm
	fns.b32 	%r34, %r32, %r33, 17;
	setp.gt.u32 	%p23, %r34, 31;
	selp.b32 	%r35, %r33, %r34, %p23;
	mov.b32 	%r36, %f25;
	shfl.sync.idx.b32	%r59|%p2, %r36, %r35, 31, %r32;
$L__BB55_12:
	setp.eq.s32 	%p24, %r32, -1;
	mov.b32 	%f17, %r59;
	add.f32 	%f9, %f25, %f17;
	@%p24 bra 	$L__BB55_14;
	// begin inline asm
	mov.u32 %r38, %laneid;
	// end inline asm
	fns.b32 	%r39, %r32, %r38, 9;
	setp.gt.u32 	%p25, %r39, 31;
	selp.b32 	%r40, %r38, %r39, %p25;
	mov.b32 	%r41, %f9;
	shfl.sync.idx.b32	%r60|%p4, %r41, %r40, 31, %r32;
	bra.uni 	$L__BB55_15;
$L__BB55_14:
	mov.b32 	%r42, %f9;
	shfl.sync.down.b32	%r60|%p5, %r42, 8, 31, -1;
$L__BB55_15:
	setp.eq.s32 	%p26, %r32, -1;
	mov.b32 	%f18, %r60;
	add.f32 	%f10, %f9, %f18;
	@%p26 bra 	$L__BB55_17;
	// begin inline asm
	mov.u32 %r43, %laneid;
	// end inline asm
	fns.b32 	%r44, %r32, %r43, 5;
	setp.gt.u32 	%p27, %r44, 31;
	selp.b32 	%r45, %r43, %r44, %p27;
	mov.b32 	%r46, %f10;
	shfl.sync.idx.b32	%r61|%p7, %r46, %r45, 31, %r32;
	bra.uni 	$L__BB55_18;
$L__BB55_17:
	mov.b32 	%r47, %f10;
	shfl.sync.down.b32	%r61|%p8, %r47, 4, 31, -1;
$L__BB55_18:
	setp.eq.s32 	%p28, %r32, -1;
	mov.b32 	%f19, %r61;
	add.f32 	%f11, %f10, %f19;
	@%p28 bra 	$L__BB55_20;
	// begin inline asm
	mov.u32 %r48, %laneid;
	// end inline asm
	fns.b32 	%r49, %r32, %r48, 3;
	setp.gt.u32 	%p29, %r49, 31;
	selp.b32 	%r50, %r48, %r49, %p29;
	mov.b32 	%r51, %f11;
	shfl.sync.idx.b32	%r62|%p10, %r51, %r50, 31, %r32;
	bra.uni 	$L__BB55_21;
$L__BB55_20:
	mov.b32 	%r52, %f11;
	shfl.sync.down.b32	%r62|%p11, %r52, 2, 31, -1;
$L__BB55_21:
	setp.eq.s32 	%p30, %r32, -1;
	mov.b32 	%f20, %r62;
	add.f32 	%f12, %f11, %f20;
	@%p30 bra 	$L__BB55_23;
	// begin inline asm
	mov.u32 %r53, %laneid;
	// end inline asm
	fns.b32 	%r54, %r32, %r53, 2;
	setp.gt.u32 	%p31, %r54, 31;
	selp.b32 	%r55, %r53, %r54, %p31;
	mov.b32 	%r56, %f12;
	shfl.sync.idx.b32	%r63|%p13, %r56, %r55, 31, %r32;
	bra.uni 	$L__BB55_24;
$L__BB55_23:
	mov.b32 	%r57, %f12;
	shfl.sync.down.b32	%r63|%p14, %r57, 1, 31, -1;
$L__BB55_24:
	mov.b32 	%f21, %r63;
	add.f32 	%f13, %f12, %f21;
	setp.ne.s32 	%p32, %r1, 0;
	@%p32 bra 	$L__BB55_26;
	cvta.to.global.u64 	%rd8, %rd2;
	mul.wide.u32 	%rd9, %r2, 4;
	add.s64 	%rd10, %rd8, %rd9;
	st.global.f32 	[%rd10], %f13;
$L__BB55_26:
	ret;

}
	// .globl	_Z7reduce4IfLj2EEvPT_S1_j
.visible .entry _Z7reduce4IfLj2EEvPT_S1_j(
	.param .u64 .ptr .align 1 _Z7reduce4IfLj2EEvPT_S1_j_param_0,
	.param .u64 .ptr .align 1 _Z7reduce4IfLj2EEvPT_S1_j_param_1,
	.param .u32 _Z7reduce4IfLj2EEvPT_S1_j_param_2
)
{
	.reg .pred 	%p<33>;
	.reg .b32 	%r<64>;
	.reg .b32 	%f<27>;
	.reg .b64 	%rd<11>;

	ld.param.u64 	%rd3, [_Z7reduce4IfLj2EEvPT_S1_j_param_0];
	ld.param.u64 	%rd2, [_Z7reduce4IfLj2EEvPT_S1_j_param_1];
	ld.param.u32 	%r25, [_Z7reduce4IfLj2EEvPT_S1_j_param_2];
	cvta.to.global.u64 	%rd1, %rd3;
	mov.u32 	%r1, %tid.x;
	mov.u32 	%r2, %ctaid.x;
	mov.u32 	%r58, %ntid.x;
	mul.lo.s32 	%r26, %r58, %r2;
	shl.b32 	%r27, %r26, 1;
	add.s32 	%r4, %r27, %r1;
	setp.ge.u32 	%p16, %r4, %r25;
	mov.f32 	%f25, 0f00000000;
	@%p16 bra 	$L__BB56_2;
	mul.wide.u32 	%rd4, %r4, 4;
	add.s64 	%rd5, %rd1, %rd4;
	ld.global.f32 	%f25, [%rd5];
$L__BB56_2:
	add.s32 	%r5, %r4, 2;
	setp.ge.u32 	%p17, %r5, %r25;
	@%p17 bra 	$L__BB56_4;
	mul.wide.u32 	%rd6, %r5, 4;
	add.s64 	%rd7, %rd1, %rd6;
	ld.global.f32 	%f15, [%rd7];
	add.f32 	%f25, %f25, %f15;
$L__BB56_4:
	shl.b32 	%r28, %r1, 2;
	mov.u32 	%r29, __smem;
	add.s32 	%r6, %r29, %r28;
	st.shared.f32 	[%r6], %f25;
	barrier.sync 	0;
	setp.lt.u32 	%p18, %r58, 66;
	@%p18 bra 	$L__BB56_8;
$L__BB56_5:
	shr.u32 	%r8, %r58, 1;
	setp.ge.u32 	%p19, %r1, %r8;
	@%p19 bra 	$L__BB56_7;
	shl.b32 	%r30, %r8, 2;
	add.s32 	%r31, %r6, %r30;
	ld.shared.f32 	%f16, [%r31];
	add.f32 	%f25, %f25, %f16;
	st.shared.f32 	[%r6], %f25;
$L__BB56_7:
	barrier.sync 	0;
	setp.gt.u32 	%p20, %r58, 131;
	mov.u32 	%r58, %r8;
	@%p20 bra 	$L__BB56_5;
$L__BB56_8:
	setp.gt.u32 	%p21, %r1, 31;
	@%p21 bra 	$L__BB56_26;
	// begin inline asm
	activemask.b32 %r32;
	// end inline asm
	setp.ne.s32 	%p22, %r32, -1;
	@%p22 bra 	$L__BB56_11;
	mov.b32 	%r37, %f25;
	shfl.sync.down.b32	%r59|%p1, %r37, 16, 31, -1;
	bra.uni 	$L__BB56_12;
$L__BB56_11:
	// begin inline asm
	mov.u32 %r33, %laneid;
	// end inline asm
	fns.b32 	%r34, %r32, %r33, 17;
	setp.gt.u32 	%p23, %r34, 31;
	selp.b32 	%r35, %r33, %r34, %p23;
	mov.b32 	%r36, %f25;
	shfl.sync.idx.b32	%r59|%p2, %r36, %r35, 31, %r32;
$L__BB56_12:
	setp.eq.s32 	%p24, %r32, -1;
	mov.b32 	%f17, %r59;
	add.f32 	%f9, %f25, %f17;
	@%p24 bra 	$L__BB56_14;
	// begin inline asm
	mov.u32 %r38, %laneid;
	// end inline asm
	fns.b32 	%r39, %r32, %r38, 9;
	setp.gt.u32 	%p25, %r39, 31;
	selp.b32 	%r40, %r38, %r39, %p25;
	mov.b32 	%r41, %f9;
	shfl.sync.idx.b32	%r60|%p4, %r41, %r40, 31, %r32;
	bra.uni 	$L__BB56_15;
$L__BB56_14:
	mov.b32 	%r42, %f9;
	shfl.sync.down.b32	%r60|%p5, %r42, 8, 31, -1;
$L__BB56_15:
	setp.eq.s32 	%p26, %r32, -1;
	mov.b32 	%f18, %r60;
	add.f32 	%f10, %f9, %f18;
	@%p26 bra 	$L__BB56_17;
	// begin inline asm
	mov.u32 %r43, %laneid;
	// end inline asm
	fns.b32 	%r44, %r32, %r43, 5;
	setp.gt.u32 	%p27, %r44, 31;
	selp.b32 	%r45, %r43, %r44, %p27;
	mov.b32 	%r46, %f10;
	shfl.sync.idx.b32	%r61|%p7, %r46, %r45, 31, %r32;
	bra.uni 	$L__BB56_18;
$L__BB56_17:
	mov.b32 	%r47, %f10;
	shfl.sync.down.b32	%r61|%p8, %r47, 4, 31, -1;
$L__BB56_18:
	setp.eq.s32 	%p28, %r32, -1;
	mov.b32 	%f19, %r61;
	add.f32 	%f11, %f10, %f19;
	@%p28 bra 	$L__BB56_20;
	// begin inline asm
	mov.u32 %r48, %laneid;
	// end inline asm
	fns.b32 	%r49, %r32, %r48, 3;
	setp.gt.u32 	%p29, %r49, 31;
	selp.b32 	%r50, %r48, %r49, %p29;
	mov.b32 	%r51, %f11;
	shfl.sync.idx.b32	%r62|%p10, %r51, %r50, 31, %r32;
	bra.uni 	$L__BB56_21;
$L__BB56_20:
	mov.b32 	%r52, %f11;
	shfl.sync.down.b32	%r62|%p11, %r52, 2, 31, -1;
$L__BB56_21:
	setp.eq.s32 	%p30, %r32, -1;
	mov.b32 	%f20, %r62;
	add.f32 	%f12, %f11, %f20;
	@%p30 bra 	$L__BB56_23;
	// begin inline asm
	mov.u32 %r53, %laneid;
	// end inline asm
	fns.b32 	%r54, %r32, %r53, 2;
	setp.gt.u32 	%p31, %r54, 31;
	selp.b32 	%r55, %r53, %r54, %p31;
	mov.b32 	%r56, %f12;
	shfl.sync.idx.b32	%r63|%p13, %r56, %r55, 31, %r32;
	bra.uni 	$L__BB56_24;
$L__BB56_23:
	mov.b32 	%r57, %f12;
	shfl.sync.down.b32	%r63|%p14, %r57, 1, 31, -1;
$L__BB56_24:
	mov.b32 	%f21, %r63;
	add.f32 	%f13, %f12, %f21;
	setp.ne.s32 	%p32, %r1, 0;
	@%p32 bra 	$L__BB56_26;
	cvta.to.global.u64 	%rd8, %rd2;
	mul.wide.u32 	%rd9, %r2, 4;
	add.s64 	%rd10, %rd8, %rd9;
	st.global.f32 	[%rd10], %f13;
$L__BB56_26:
	ret;

}
	// .globl	_Z7reduce4IfLj1EEvPT_S1_j
.visible .entry _Z7reduce4IfLj1EEvPT_S1_j(
	.param .u64 .ptr .align 1 _Z7reduce4IfLj1EEvPT_S1_j_param_0,
	.param .u64 .ptr .align 1 _Z7reduce4IfLj1EEvPT_S1_j_param_1,
	.param .u32 _Z7reduce4IfLj1EEvPT_S1_j_param_2
)
{
	.reg .pred 	%p<33>;
	.reg .b32 	%r<64>;
	.reg .b32 	%f<27>;
	.reg .b64 	%rd<11>;

	ld.param.u64 	%rd3, [_Z7reduce4IfLj1EEvPT_S1_j_param_0];
	ld.param.u64 	%rd2, [_Z7reduce4IfLj1EEvPT_S1_j_param_1];
	ld.param.u32 	%r25, [_Z7reduce4IfLj1EEvPT_S1_j_param_2];
	cvta.to.global.u64 	%rd1, %rd3;
	mov.u32 	%r1, %tid.x;
	mov.u32 	%r2, %ctaid.x;
	mov.u32 	%r58, %ntid.x;
	mul.lo.s32 	%r26, %r58, %r2;
	shl.b32 	%r27, %r26, 1;
	add.s32 	%r4, %r27, %r1;
	setp.ge.u32 	%p16, %r4, %r25;
	mov.f32 	%f25, 0f00000000;
	@%p16 bra 	$L__BB57_2;
	mul.wide.u32 	%rd4, %r4, 4;
	add.s64 	%rd5, %rd1, %rd4;
	ld.global.f32 	%f25, [%rd5];
$L__BB57_2:
	add.s32 	%r5, %r4, 1;
	setp.ge.u32 	%p17, %r5, %r25;
	@%p17 bra 	$L__BB57_4;
	mul.wide.u32 	%rd6, %r5, 4;
	add.s64 	%rd7, %rd1, %rd6;
	ld.global.f32 	%f15, [%rd7];
	add.f32 	%f25, %f25, %f15;
$L__BB57_4:
	shl.b32 	%r28, %r1, 2;
	mov.u32 	%r29, __smem;
	add.s32 	%r6, %r29, %r28;
	st.shared.f32 	[%r6], %f25;
	barrier.sync 	0;
	setp.lt.u32 	%p18, %r58, 66;
	@%p18 bra 	$L__BB57_8;
$L__BB57_5:
	shr.u32 	%r8, %r58, 1;
	setp.ge.u32 	%p19, %r1, %r8;
	@%p19 bra 	$L__BB57_7;
	shl.b32 	%r30, %r8, 2;
	add.s32 	%r31, %r6, %r30;
	ld.shared.f32 	%f16, [%r31];
	add.f32 	%f25, %f25, %f16;
	st.shared.f32 	[%r6], %f25;
$L__BB57_7:
	barrier.sync 	0;
	setp.gt.u32 	%p20, %r58, 131;
	mov.u32 	%r58, %r8;
	@%p20 bra 	$L__BB57_5;
$L__BB57_8:
	setp.gt.u32 	%p21, %r1, 31;
	@%p21 bra 	$L__BB57_26;
	// begin inline asm
	activemask.b32 %r32;
	// end inline asm
	setp.ne.s32 	%p22, %r32, -1;
	@%p22 bra 	$L__BB57_11;
	mov.b32 	%r37, %f25;
	shfl.sync.down.b32	%r59|%p1, %r37, 16, 31, -1;
	bra.uni 	$L__BB57_12;
$L__BB57_11:
	// begin inline asm
	mov.u32 %r33, %laneid;
	// end inline asm
	fns.b32 	%r34, %r32, %r33, 17;
	setp.gt.u32 	%p23, %r34, 31;
	selp.b32 	%r35, %r33, %r34, %p23;
	mov.b32 	%r36, %f25;
	shfl.sync.idx.b32	%r59|%p2, %r36, %r35, 31, %r32;
$L__BB57_12:
	setp.eq.s32 	%p24, %r32, -1;
	mov.b32 	%f17, %r59;
	add.f32 	%f9, %f25, %f17;
	@%p24 bra 	$L__BB57_14;
	// begin inline asm
	mov.u32 %r38, %laneid;
	// end inline asm
	fns.b32 	%r39, %r32, %r38, 9;
	setp.gt.u32 	%p25, %r39, 31;
	selp.b32 	%r40, %r38, %r39, %p25;
	mov.b32 	%r41, %f9;
	shfl.sync.idx.b32	%r60|%p4, %r41, %r40, 31, %r32;
	bra.uni 	$L__BB57_15;
$L__BB57_14:
	mov.b32 	%r42, %f9;
	shfl.sync.down.b32	%r60|%p5, %r42, 8, 31, -1;
$L__BB57_15:
	setp.eq.s32 	%p26, %r32, -1;
	mov.b32 	%f18, %r60;
	add.f32 	%f10, %f9, %f18;
	@%p26 bra 	$L__BB57_17;
	// begin inline asm
	mov.u32 %r43, %laneid;
	// end inline asm
	fns.b32 	%r44, %r32, %r43, 5;
	setp.gt.u32 	%p27, %r44, 31;
	selp.b32 	%r45, %r43, %r44, %p27;
	mov.b32 	%r46, %f10;
	shfl.sync.idx.b32	%r61|%p7, %r46, %r45, 31, %r32;
	bra.uni 	$L__BB57_18;
$L__BB57_17:
	mov.b32 	%r47, %f10;
	shfl.sync.down.b32	%r61|%p8, %r47, 4, 31, -1;
$L__BB57_18:
	setp.eq.s32 	%p28, %r32, -1;
	mov.b32 	%f19, %r61;
	add.f32 	%f11, %f10, %f19;
	@%p28 bra 	$L__BB57_20;
	// begin inline asm
	mov.u32 %r48, %laneid;
	// end inline asm
	fns.b32 	%r49, %r32, %r48, 3;
	setp.gt.u32 	%p29, %r49, 31;
	selp.b32 	%r50, %r48, %r49, %p29;
	mov.b32 	%r51, %f11;
	shfl.sync.idx.b32	%r62|%p10, %r51, %r50, 31, %r32;
	bra.uni 	$L__BB57_21;
$L__BB57_20:
	mov.b32 	%r52, %f11;
	shfl.sync.down.b32	%r62|%p11, %r52, 2, 31, -1;
$L__BB57_21:
	setp.eq.s32 	%p30, %r32, -1;
	mov.b32 	%f20, %r62;
	add.f32 	%f12, %f11, %f20;
	@%p30 bra 	$L__BB57_23;
	// begin inline asm
	mov.u32 %r53, %laneid;
	// end inline asm
	fns.b32 	%r54, %r32, %r53, 2;
	setp.gt.u32 	%p31, %r54, 31;
	selp.b32 	%r55, %r53, %r54, %p31;
	mov.b32 	%r56, %f12;
	shfl.sync.idx.b32	%r63|%p13, %r56, %r55, 31, %r32;
	bra.uni 	$L__BB57_24;
$L__BB57_23:
	mov.b32 	%r57, %f12;
	shfl.sync.down.b32	%r63|%p14, %r57, 1, 31, -1;
$L__BB57_24:
	mov.b32 	%f21, %r63;
	add.f32 	%f13, %f12, %f21;
	setp.ne.s32 	%p32, %r1, 0;
	@%p32 bra 	$L__BB57_26;
	cvta.to.global.u64 	%rd8, %rd2;
	mul.wide.u32 	%rd9, %r2, 4;
	add.s64 	%rd10, %rd8, %rd9;
	st.global.f32 	[%rd10], %f13;
$L__BB57_26:
	ret;

}
	// .globl	_Z7reduce5IfLj512EEvPT_S1_j
.visible .entry _Z7reduce5IfLj512EEvPT_S1_j(
	.param .u64 .ptr .align 1 _Z7reduce5IfLj512EEvPT_S1_j_param_0,
	.param .u64 .ptr .align 1 _Z7reduce5IfLj512EEvPT_S1_j_param_1,
	.param .u32 _Z7reduce5IfLj512EEvPT_S1_j_param_2
)
{
	.reg .pred 	%p<33>;
	.reg .b32 	%r<57>;
	.reg .b32 	%f<33>;
	.reg .b64 	%rd<11>;

	ld.param.u64 	%rd3, [_Z7reduce5IfLj512EEvPT_S1_j_param_0];
	ld.param.u64 	%rd2, [_Z7reduce5IfLj512EEvPT_S1_j_param_1];
	ld.param.u32 	%r22, [_Z7reduce5IfLj512EEvPT_S1_j_param_2];
	cvta.to.global.u64 	%rd1, %rd3;
	mov.u32 	%r1, %tid.x;
	mov.u32 	%r2, %ctaid.x;
	shl.b32 	%r23, %r2, 10;
	or.b32  	%r3, %r23, %r1;
	setp.ge.u32 	%p16, %r3, %r22;
	mov.f32 	%f29, 0f00000000;
	@%p16 bra 	$L__BB58_2;
	mul.wide.u32 	%rd4, %r3, 4;
	add.s64 	%rd5, %rd1, %rd4;
	ld.global.f32 	%f29, [%rd5];
$L__BB58_2:
	add.s32 	%r4, %r3, 512;
	setp.ge.u32 	%p17, %r4, %r22;
	@%p17 bra 	$L__BB58_4;
	mul.wide.u32 	%rd6, %r4, 4;
	add.s64 	%rd7, %rd1, %rd6;
	ld.global.f32 	%f18, [%rd7];
	add.f32 	%f29, %f29, %f18;
$L__BB58_4:
	shl.b32 	%r24, %r1, 2;
	mov.u32 	%r25, __smem;
	add.s32 	%r5, %r25, %r24;
	st.shared.f32 	[%r5], %f29;
	barrier.sync 	0;
	setp.gt.u32 	%p18, %r1, 255;
	@%p18 bra 	$L__BB58_6;
	ld.shared.f32 	%f19, [%r5+1024];
	add.f32 	%f29, %f29, %f19;
	st.shared.f32 	[%r5], %f29;
$L__BB58_6:
	barrier.sync 	0;
	setp.gt.u32 	%p19, %r1, 127;
	@%p19 bra 	$L__BB58_8;
	ld.shared.f32 	%f20, [%r5+512];
	add.f32 	%f29, %f29, %f20;
	st.shared.f32 	[%r5], %f29;
$L__BB58_8:
	barrier.sync 	0;
	setp.gt.u32 	%p20, %r1, 63;
	@%p20 bra 	$L__BB58_10;
	ld.shared.f32 	%f21, [%r5+256];
	add.f32 	%f29, %f29, %f21;
	st.shared.f32 	[%r5], %f29;
$L__BB58_10:
	barrier.sync 	0;
	setp.gt.u32 	%p21, %r1, 31;
	@%p21 bra 	$L__BB58_28;
	// begin inline asm
	activemask.b32 %r26;
	// end inline asm
	ld.shared.f32 	%f22, [%r5+128];
	add.f32 	%f11, %f29, %f22;
	setp.ne.s32 	%p22, %r26, -1;
	@%p22 bra 	$L__BB58_13;
	mov.b32 	%r31, %f11;
	shfl.sync.down.b32	%r52|%p1, %r31, 16, 31, -1;
	bra.uni 	$L__BB58_14;
$L__BB58_13:
	// begin inline asm
	mov.u32 %r27, %laneid;
	// end inline asm
	fns.b32 	%r28, %r26, %r27, 17;
	setp.gt.u32 	%p23, %r28, 31;
	selp.b32 	%r29, %r27, %r28, %p23;
	mov.b32 	%r30, %f11;
	shfl.sync.idx.b32	%r52|%p2, %r30, %r29, 31, %r26;
$L__BB58_14:
	setp.eq.s32 	%p24, %r26, -1;
	mov.b32 	%f23, %r52;
	add.f32 	%f12, %f11, %f23;
	@%p24 bra 	$L__BB58_16;
	// begin inline asm
	mov.u32 %r32, %laneid;
	// end inline asm
	fns.b32 	%r33, %r26, %r32, 9;
	setp.gt.u32 	%p25, %r33, 31;
	selp.b32 	%r34, %r32, %r33, %p25;
	mov.b32 	%r35, %f12;
	shfl.sync.idx.b32	%r53|%p4, %r35, %r34, 31, %r26;
	bra.uni 	$L__BB58_17;
$L__BB58_16:
	mov.b32 	%r36, %f12;
	shfl.sync.down.b32	%r53|%p5, %r36, 8, 31, -1;
$L__BB58_17:
	setp.eq.s32 	%p26, %r26, -1;
	mov.b32 	%f24, %r53;
	add.f32 	%f13, %f12, %f24;
	@%p26 bra 	$L__BB58_19;
	// begin inline asm
	mov.u32 %r37, %laneid;
	// end inline asm
	fns.b32 	%r38, %r26, %r37, 5;
	setp.gt.u32 	%p27, %r38, 31;
	selp.b32 	%r39, %r37, %r38, %p27;
	mov.b32 	%r40, %f13;
	shfl.sync.idx.b32	%r54|%p7, %r40, %r39, 31, %r26;
	bra.uni 	$L__BB58_20;
$L__BB58_19:
	mov.b32 	%r41, %f13;
	shfl.sync.down.b32	%r54|%p8, %r41, 4, 31, -1;
$L__BB58_20:
	setp.eq.s32 	%p28, %r26, -1;
	mov.b32 	%f25, %r54;
	add.f32 	%f14, %f13, %f25;
	@%p28 bra 	$L__BB58_22;
	// begin inline asm
	mov.u32 %r42, %laneid;
	// end inline asm
	fns.b32 	%r43, %r26, %r42, 3;
	setp.gt.u32 	%p29, %r43, 31;
	selp.b32 	%r44, %r42, %r43, %p29;
	mov.b32 	%r45, %f14;
	shfl.sync.idx.b32	%r55|%p10, %r45, %r44, 31, %r26;
	bra.uni 	$L__BB58_23;
$L__BB58_22:
	mov.b32 	%r46, %f14;
	shfl.sync.down.b32	%r55|%p11, %r46, 2, 31, -1;
$L__BB58_23:
	setp.eq.s32 	%p30, %r26, -1;
	mov.b32 	%f26, %r55;
	add.f32 	%f15, %f14, %f26;
	@%p30 bra 	$L__BB58_25;
	// begin inline asm
	mov.u32 %r47, %laneid;
	// end inline asm
	fns.b32 	%r48, %r26, %r47, 2;
	setp.gt.u32 	%p31, %r48, 31;
	selp.b32 	%r49, %r47, %r48, %p31;
	mov.b32 	%r50, %f15;
	shfl.sync.idx.b32	%r56|%p13, %r50, %r49, 31, %r26;
	bra.uni 	$L__BB58_26;
$L__BB58_25:
	mov.b32 	%r51, %f15;
	shfl.sync.down.b32	%r56|%p14, %r51, 1, 31, -1;
$L__BB58_26:
	mov.b32 	%f27, %r56;
	add.f32 	%f16, %f15, %f27;
	setp.ne.s32 	%p32, %r1, 0;
	@%p32 bra 	$L__BB58_28;
	cvta.to.global.u64 	%rd8, %rd2;
	mul.wide.u32 	%rd9, %r2, 4;
	add.s64 	%rd10, %rd8, %rd9;
	st.global.f32 	[%rd10], %f16;
$L__BB58_28:
	ret;

}
	// .globl	_Z7reduce5IfLj256EEvPT_S1_j
.visible .entry _Z7reduce5IfLj256EEvPT_S1_j(
	.param .u64 .ptr .align 1 _Z7reduce5IfLj256EEvPT_S1_j_param_0,
	.param .u64 .ptr .align 1 _Z7reduce5IfLj256EEvPT_S1_j_param_1,
	.param .u32 _Z7reduce5IfLj256EEvPT_S1_j_param_2
)
{
	.reg .pred 	%p<32>;
	.reg .b32 	%r<57>;
	.reg .b32 	%f<29>;
	.reg .b64 	%rd<11>;

	ld.param.u64 	%rd3, [_Z7reduce5IfLj256EEvPT_S1_j_param_0];
	ld.param.u64 	%rd2, [_Z7reduce5IfLj256EEvPT_S1_j_param_1];
	ld.param.u32 	%r22, [_Z7reduce5IfLj256EEvPT_S1_j_param_2];
	cvta.to.global.u64 	%rd1, %rd3;
	mov.u32 	%r1, %tid.x;
	mov.u32 	%r2, %ctaid.x;
	shl.b32 	%r23, %r2, 9;
	add.s32 	%r3, %r23, %r1;
	setp.ge.u32 	%p16, %r3, %r22;
	mov.f32 	%f26, 0f00000000;
	@%p16 bra 	$L__BB59_2;
	mul.wide.u32 	%rd4, %r3, 4;
	add.s64 	%rd5, %rd1, %rd4;
	ld.global.f32 	%f26, [%rd5];
$L__BB59_2:
	add.s32 	%r4, %r3, 256;
	setp.ge.u32 	%p17, %r4, %r22;
	@%p17 bra 	$L__BB59_4;
	mul.wide.u32 	%rd6, %r4, 4;
	add.s64 	%rd7, %rd1, %rd6;
	ld.global.f32 	%f16, [%rd7];
	add.f32 	%f26, %f26, %f16;
$L__BB59_4:
	shl.b32 	%r24, %r1, 2;
	mov.u32 	%r25, __smem;
	add.s32 	%r5, %r25, %r24;
	st.shared.f32 	[%r5], %f26;
	barrier.sync 	0;
	barrier.sync 	0;
	setp.gt.u32 	%p18, %r1, 127;
	@%p18 bra 	$L__BB59_6;
	ld.shared.f32 	%f17, [%r5+512];
	add.f32 	%f26, %f26, %f17;
	st.shared.f32 	[%r5], %f26;
$L__BB59_6:
	barrier.sync 	0;
	setp.gt.u32 	%p19, %r1, 63;
	@%p19 bra 	$L__BB59_8;
	ld.shared.f32 	%f18, [%r5+256];
	add.f32 	%f26, %f26, %f18;
	st.shared.f32 	[%r5], %f26;
$L__BB59_8:
	barrier.sync 	0;
	setp.gt.u32 	%p20, %r1, 31;
	@%p20 bra 	$L__BB59_26;
	// begin inline asm
	activemask.b32 %r26;
	// end inline asm
	ld.shared.f32 	%f19, [%r5+128];
	add.f32 	%f9, %f26, %f19;
	setp.ne.s32 	%p21, %r26, -1;
	@%p21 bra 	$L__BB59_11;
	mov.b32 	%r31, %f9;
	shfl.sync.down.b32	%r52|%p1, %r31, 16, 31, -1;
	bra.uni 	$L__BB59_12;
$L__BB59_11:
	// begin inline asm
	mov.u32 %r27, %laneid;
	// end inline asm
	fns.b32 	%r28, %r26, %r27, 17;
	setp.gt.u32 	%p22, %r28, 31;
	selp.b32 	%r29, %r27, %r28, %p22;
	mov.b32 	%r30, %f9;
	shfl.sync.idx.b32	%r52|%p2, %r30, %r29, 31, %r26;
$L__BB59_12:
	setp.eq.s32 	%p23, %r26, -1;
	mov.b32 	%f20, %r52;
	add.f32 	%f10, %f9, %f20;
	@%p23 bra 	$L__BB59_14;
	// begin inline asm
	mov.u32 %r32, %laneid;
	// end inline asm
	fns.b32 	%r33, %r26, %r32, 9;
	setp.gt.u32 	%p24, %r33, 31;
	selp.b32 	%r34, %r32, %r33, %p24;
	mov.b32 	%r35, %f10;
	shfl.sync.idx.b32	%r53|%p4, %r35, %r34, 31, %r26;
	bra.uni 	$L__BB59_15;
$L__BB59_14:
	mov.b32 	%r36, %f10;
	shfl.sync.down.b32	%r53|%p5, %r36, 8, 31, -1;
$L__BB59_15:
	setp.eq.s32 	%p25, %r26, -1;
	mov.b32 	%f21, %r53;
	add.f32 	%f11, %f10, %f21;
	@%p25 bra 	$L__BB59_17;
	// begin inline asm
	mov.u32 %r37, %laneid;
	// end inline asm
	fns.b32 	%r38, %r26, %r37, 5;
	setp.gt.u32 	%p26, %r38, 31;
	selp.b32 	%r39, %r37, %r38, %p26;
	mov.b32 	%r40, %f11;
	shfl.sync.idx.b32	%r54|%p7, %r40, %r39, 31, %r26;
	bra.uni 	$L__BB59_18;
$L__BB59_17:
	mov.b32 	%r41, %f11;
	shfl.sync.down.b32	%r54|%p8, %r41, 4, 31, -1;
$L__BB59_18:
	setp.eq.s32 	%p27, %r26, -1;
	mov.b32 	%f22, %r54;
	add.f32 	%f12, %f11, %f22;
	@%p27 bra 	$L__BB59_20;
	// begin inline asm
	mov.u32 %r42, %laneid;
	// end inline asm
	fns.b32 	%r43, %r26, %r42, 3;
	setp.gt.u32 	%p28, %r43, 31;
	selp.b32 	%r44, %r42, %r43, %p28;
	mov.b32 	%r45, %f12;
	shfl.sync.idx.b32	%r55|%p10, %r45, %r44, 31, %r26;
	bra.uni 	$L__BB59_21;
$L__BB59_20:
	mov.b32 	%r46, %f12;
	shfl.sync.down.b32	%r55|%p11, %r46, 2, 31, -1;
$L__BB59_21:
	setp.eq.s32 	%p29, %r26, -1;
	mov.b32 	%f23, %r55;
	add.f32 	%f13, %f12, %f23;
	@%p29 bra 	$L__BB59_23;
	// begin inline asm
	mov.u32 %r47, %laneid;
	// end inline asm
	fns.b32 	%r48, %r26, %r47, 2;
	setp.gt.u32 	%p30, %r48, 31;
	selp.b32 	%r49, %r47, %r48, %p30;
	mov.b32 	%r50, %f13;
	shfl.sync.idx.b32	%r56|%p13, %r50, %r49, 31, %r26;
	bra.uni 	$L__BB59_24;
$L__BB59_23:
	mov.b32 	%r51, %f13;
	shfl.sync.down.b32	%r56|%p14, %r51, 1, 31, -1;
$L__BB59_24:
	mov.b32 	%f24, %r56;
	add.f32 	%f14, %f13, %f24;
	setp.ne.s32 	%p31, %r1, 0;
	@%p31 bra 	$L__BB59_26;
	cvta.to.global.u64 	%rd8, %rd2;
	mul.wide.u32 	%rd9, %r2, 4;
	add.s64 	%rd10, %rd8, %rd9;
	st.global.f32 	[%rd10], %f14;
$L__BB59_26:
	ret;

}
	// .globl	_Z7reduce5IfLj128EEvPT_S1_j
.visible .entry _Z7reduce5IfLj128EEvPT_S1_j(
	.param .u64 .ptr .align 1 _Z7reduce5IfLj128EEvPT_S1_j_param_0,
	.param .u64 .ptr .align 1 _Z7reduce5IfLj128EEvPT_S1_j_param_1,
	.param .u32 _Z7reduce5IfLj128EEvPT_S1_j_param_2
)
{
	.reg .pred 	%p<31>;
	.reg .b32 	%r<57>;
	.reg .b32 	%f<25>;
	.reg .b64 	%rd<11>;

	ld.param.u64 	%rd3, [_Z7reduce5IfLj128EEvPT_S1_j_param_0];
	ld.param.u64 	%rd2, [_Z7reduce5IfLj128EEvPT_S1_j_param_1];
	ld.param.u32 	%r22, [_Z7reduce5IfLj128EEvPT_S1_j_param_2];
	cvta.to.global.u64 	%rd1, %rd3;
	mov.u32 	%r1, %tid.x;
	mov.u32 	%r2, %ctaid.x;
	shl.b32 	%r23, %r2, 8;
	add.s32 	%r3, %r23, %r1;
	setp.ge.u32 	%p16, %r3, %r22;
	mov.f32 	%f23, 0f00000000;
	@%p16 bra 	$L__BB60_2;
	mul.wide.u32 	%rd4, %r3, 4;
	add.s64 	%rd5, %rd1, %rd4;
	ld.global.f32 	%f23, [%rd5];
$L__BB60_2:
	add.s32 	%r4, %r3, 128;
	setp.ge.u32 	%p17, %r4, %r22;
	@%p17 bra 	$L__BB60_4;
	mul.wide.u32 	%rd6, %r4, 4;
	add.s64 	%rd7, %rd1, %rd6;
	ld.global.f32 	%f14, [%rd7];
	add.f32 	%f23, %f23, %f14;
$L__BB60_4:
	shl.b32 	%r24, %r1, 2;
	mov.u32 	%r25, __smem;
	add.s32 	%r5, %r25, %r24;
	st.shared.f32 	[%r5], %f23;
	barrier.sync 	0;
	barrier.sync 	0;
	barrier.sync 	0;
	setp.gt.u32 	%p18, %r1, 63;
	@%p18 bra 	$L__BB60_6;
	ld.shared.f32 	%f15, [%r5+256];
	add.f32 	%f23, %f23, %f15;
	st.shared.f32 	[%r5], %f23;
$L__BB60_6:
	barrier.sync 	0;
	setp.gt.u32 	%p19, %r1, 31;
	@%p19 bra 	$L__BB60_24;
	// begin inline asm
	activemask.b32 %r26;
	// end inline asm
	ld.shared.f32 	%f16, [%r5+128];
	add.f32 	%f7, %f23, %f16;
	setp.ne.s32 	%p20, %r26, -1;
	@%p20 bra 	$L__BB60_9;
	mov.b32 	%r31, %f7;
	shfl.sync.down.b32	%r52|%p1, %r31, 16, 31, -1;
	bra.uni 	$L__BB60_10;
$L__BB60_9:
	// begin inline asm
	mov.u32 %r27, %laneid;
	// end inline asm
	fns.b32 	%r28, %r26, %r27, 17;
	setp.gt.u32 	%p21, %r28, 31;
	selp.b32 	%r29, %r27, %r28, %p21;
	mov.b32 	%r30, %f7;
	shfl.sync.idx.b32	%r52|%p2, %r30, %r29, 31, %r26;
$L__BB60_10:
	setp.eq.s32 	%p22, %r26, -1;
	mov.b32 	%f17, %r52;
	add.f32 	%f8, %f7, %f17;
	@%p22 bra 	$L__BB60_12;
	// begin inline asm
	mov.u32 %r32, %laneid;
	// end inline asm
	fns.b32 	%r33, %r26, %r32, 9;
	setp.gt.u32 	%p23, %r33, 31;
	selp.b32 	%r34, %r32, %r33, %p23;
	mov.b32 	%r35, %f8;
	shfl.sync.idx.b32	%r53|%p4, %r35, %r34, 31, %r26;
	bra.uni 	$L__BB60_13;
$L__BB60_12:
	mov.b32 	%r36, %f8;
	shfl.sync.down.b32	%r53|%p5, %r36, 8, 31, -1;
$L__BB60_13:
	setp.eq.s32 	%p24, %r26, -1;
	mov.b32 	%f18, %r53;
	add.f32 	%f9, %f8, %f18;
	@%p24 bra 	$L__BB60_15;
	// begin inline asm
	mov.u32 %r37, %laneid;
	// end inline asm
	fns.b32 	%r38, %r26, %r37, 5;
	setp.gt.u32 	%p25, %r38, 31;
	selp.b32 	%r39, %r37, %r38, %p25;
	mov.b32 	%r40, %f9;
	shfl.sync.idx.b32	%r54|%p7, %r40, %r39, 31, %r26;
	bra.uni 	$L__BB60_16;
$L__BB60_15:
	mov.b32 	%r41, %f9;
	shfl.sync.down.b32	%r54|%p8, %r41, 4, 31, -1;
$L__BB60_16:
	setp.eq.s32 	%p26, %r26, -1;
	mov.b32 	%f19, %r54;
	add.f32 	%f10, %f9, %f19;
	@%p26 bra 	$L__BB60_18;
	// begin inline asm
	mov.u32 %r42, %laneid;
	// end inline asm
	fns.b32 	%r43, %r26, %r42, 3;
	setp.gt.u32 	%p27, %r43, 31;
	selp.b32 	%r44, %r42, %r43, %p27;
	mov.b32 	%r45, %f10;
	shfl.sync.idx.b32	%r55|%p10, %r45, %r44, 31, %r26;
	bra.uni 	$L__BB60_19;
$L__BB60_18:
	mov.b32 	%r46, %f10;
	shfl.sync.down.b32	%r55|%p11, %r46, 2, 31, -1;
$L__BB60_19:
	setp.eq.s32 	%p28, %r26, -1;
	mov.b32 	%f20, %r55;
	add.f32 	%f11, %f10, %f20;
	@%p28 bra 	$L__BB60_21;
	// begin inline asm
	mov.u32 %r47, %laneid;
	// end inline asm
	fns.b32 	%r48, %r26, %r47, 2;
	setp.gt.u32 	%p29, %r48, 31;
	selp.b32 	%r49, %r47, %r48, %p29;
	mov.b32 	%r50, %f11;
	shfl.sync.idx.b32	%r56|%p13, %r50, %r49, 31, %r26;
	bra.uni 	$L__BB60_22;
$L__BB60_21:
	mov.b32 	%r51, %f11;
	shfl.sync.down.b32	%r56|%p14, %r51, 1, 31, -1;
$L__BB60_22:
	mov.b32 	%f21, %r56;
	add.f32 	%f12, %f11, %f21;
	setp.ne.s32 	%p30, %r1, 0;
	@%p30 bra 	$L__BB60_24;
	cvta.to.global.u64 	%rd8, %rd2;
	mul.wide.u32 	%rd9, %r2, 4;
	add.s64 	%rd10, %rd8, %rd9;
	st.global.f32 	[%rd10], %f12;
$L__BB60_24:
	ret;

}
	// .globl	_Z7reduce5IfLj64EEvPT_S1_j
.visible .entry _Z7reduce5IfLj64EEvPT_S1_j(
	.param .u64 .ptr .align 1 _Z7reduce5IfLj64EEvPT_S1_j_param_0,
	.param .u64 .ptr .align 1 _Z7reduce5IfLj64EEvPT_S1_j_param_1,
	.param .u32 _Z7reduce5IfLj64EEvPT_S1_j_param_2
)
{
	.reg .pred 	%p<30>;
	.reg .b32 	%r<57>;
	.reg .b32 	%f<21>;
	.reg .b64 	%rd<11>;

	ld.param.u64 	%rd3, [_Z7reduce5IfLj64EEvPT_S1_j_param_0];
	ld.param.u64 	%rd2, [_Z7reduce5IfLj64EEvPT_S1_j_param_1];
	ld.param.u32 	%r22, [_Z7reduce5IfLj64EEvPT_S1_j_param_2];
	cvta.to.global.u64 	%rd1, %rd3;
	mov.u32 	%r1, %tid.x;
	mov.u32 	%r2, %ctaid.x;
	shl.b32 	%r23, %r2, 7;
	add.s32 	%r3, %r23, %r1;
	setp.ge.u32 	%p16, %r3, %r22;
	mov.f32 	%f20, 0f00000000;
	@%p16 bra 	$L__BB61_2;
	mul.wide.u32 	%rd4, %r3, 4;
	add.s64 	%rd5, %rd1, %rd4;
	ld.global.f32 	%f20, [%rd5];
$L__BB61_2:
	add.s32 	%r4, %r3, 64;
	setp.ge.u32 	%p17, %r4, %r22;
	@%p17 bra 	$L__BB61_4;
	mul.wide.u32 	%rd6, %r4, 4;
	add.s64 	%rd7, %rd1, %rd6;
	ld.global.f32 	%f12, [%rd7];
	add.f32 	%f20, %f20, %f12;
$L__BB61_4:
	shl.b32 	%r24, %r1, 2;
	mov.u32 	%r25, __smem;
	add.s32 	%r5, %r25, %r24;
	st.shared.f32 	[%r5], %f20;
	barrier.sync 	0;
	barrier.sync 	0;
	barrier.sync 	0;
	barrier.sync 	0;
	setp.gt.u32 	%p18, %r1, 31;
	@%p18 bra 	$L__BB61_22;
	// begin inline asm
	activemask.b32 %r26;
	// end inline asm
	ld.shared.f32 	%f13, [%r5+128];
	add.f32 	%f5, %f20, %f13;
	setp.ne.s32 	%p19, %r26, -1;
	@%p19 bra 	$L__BB61_7;
	mov.b32 	%r31, %f5;
	shfl.sync.down.b32	%r52|%p1, %r31, 16, 31, -1;
	bra.uni 	$L__BB61_8;
$L__BB61_7:
	// begin inline asm
	mov.u32 %r27, %laneid;
	// end inline asm
	fns.b32 	%r28, %r26, %r27, 17;
	setp.gt.u32 	%p20, %r28, 31;
	selp.b32 	%r29, %r27, %r28, %p20;
	mov.b32 	%r30, %f5;
	shfl.sync.idx.b32	%r52|%p2, %r30, %r29, 31, %r26;
$L__BB61_8:
	setp.eq.s32 	%p21, %r26, -1;
	mov.b32 	%f14, %r52;
	add.f32 	%f6, %f5, %f14;
	@%p21 bra 	$L__BB61_10;
	// begin inline asm
	mov.u32 %r32, %laneid;
	// end inline asm
	fns.b32 	%r33, %r26, %r32, 9;
	setp.gt.u32 	%p22, %r33, 31;
	selp.b32 	%r34, %r32, %r33, %p22;
	mov.b32 	%r35, %f6;
	shfl.sync.idx.b32	%r53|%p4, %r35, %r34, 31, %r26;
	bra.uni 	$L__BB61_11;
$L__BB61_10:
	mov.b32 	%r36, %f6;
	shfl.sync.down.b32	%r53|%p5, %r36, 8, 31, -1;
$L__BB61_11:
	setp.eq.s32 	%p23, %r26, -1;
	mov.b32 	%f15, %r53;
	add.f32 	%f7, %f6, %f15;
	@%p23 bra 	$L__BB61_13;
	// begin inline asm
	mov.u32 %r37, %laneid;
	// end inline asm
	fns.b32 	%r38, %r26, %r37, 5;
	setp.gt.u32 	%p24, %r38, 31;
	selp.b32 	%r39, %r37, %r38, %p24;
	mov.b32 	%r40, %f7;
	shfl.sync.idx.b32	%r54|%p7, %r40, %r39, 31, %r26;
	bra.uni 	$L__BB61_14;
$L__BB61_13:
	mov.b32 	%r41, %f7;
	shfl.sync.down.b32	%r54|%p8, %r41, 4, 31, -1;
$L__BB61_14:
	setp.eq.s32 	%p25, %r26, -1;
	mov.b32 	%f16, %r54;
	add.f32 	%f8, %f7, %f16;
	@%p25 bra 	$L__BB61_16;
	// begin inline asm
	mov.u32 %r42, %laneid;
	// end inline asm
	fns.b32 	%r43, %r26, %r42, 3;
	setp.gt.u32 	%p26, %r43, 31;
	selp.b32 	%r44, %r42, %r43, %p26;
	mov.b32 	%r45, %f8;
	shfl.sync.idx.b32	%r55|%p10, %r45, %r44, 31, %r26;
	bra.uni 	$L__BB61_17;
$L__BB61_16:
	mov.b32 	%r46, %f8;
	shfl.sync.down.b32	%r55|%p11, %r46, 2, 31, -1;
$L__BB61_17:
	setp.eq.s32 	%p27, %r26, -1;
	mov.b32 	%f17, %r55;
	add.f32 	%f9, %f8, %f17;
	@%p27 bra 	$L__BB61_19;
	// begin inline asm
	mov.u32 %r47, %laneid;
	// end inline asm
	fns.b32 	%r48, %r26, %r47, 2;
	setp.gt.u32 	%p28, %r48, 31;
	selp.b32 	%r49, %r47, %r48, %p28;
	mov.b32 	%r50, %f9;
	shfl.sync.idx.b32	%r56|%p13, %r50, %r49, 31, %r26;
	bra.uni 	$L__BB61_20;
$L__BB61_19:
	mov.b32 	%r51, %f9;
	shfl.sync.down.b32	%r56|%p14, %r51, 1, 31, -1;
$L__BB61_20:
	mov.b32 	%f18, %r56;
	add.f32 	%f10, %f9, %f18;
	setp.ne.s32 	%p29, %r1, 0;
	@%p29 bra 	$L__BB61_22;
	cvta.to.global.u64 	%rd8, %rd2;
	mul.wide.u32 	%rd9, %r2, 4;
	add.s64 	%rd10, %rd8, %rd9;
	st.global.f32 	[%rd10], %f10;
$L__BB61_22:
	ret;

}
	// .globl	_Z7reduce5IfLj32EEvPT_S1_j
.visible .entry _Z7reduce5IfLj32EEvPT_S1_j(
	.param .u64 .ptr .align 1 _Z7reduce5IfLj32EEvPT_S1_j_param_0,
	.param .u64 .ptr .align 1 _Z7reduce5IfLj32EEvPT_S1_j_param_1,
	.param .u32 _Z7reduce5IfLj32EEvPT_S1_j_param_2
)
{
	.reg .pred 	%p<30>;
	.reg .b32 	%r<57>;
	.reg .b32 	%f<19>;
	.reg .b64 	%rd<11>;

	ld.param.u64 	%rd3, [_Z7reduce5IfLj32EEvPT_S1_j_param_0];
	ld.param.u64 	%rd2, [_Z7reduce5IfLj32EEvPT_S1_j_param_1];
	ld.param.u32 	%r21, [_Z7reduce5IfLj32EEvPT_S1_j_param_2];
	cvta.to.global.u64 	%rd1, %rd3;
	mov.u32 	%r1, %tid.x;
	mov.u32 	%r2, %ctaid.x;
	shl.b32 	%r22, %r2, 6;
	add.s32 	%r3, %r22, %r1;
	setp.ge.u32 	%p16, %r3, %r21;
	mov.f32 	%f18, 0f00000000;
	@%p16 bra 	$L__BB62_2;
	mul.wide.u32 	%rd4, %r3, 4;
	add.s64 	%rd5, %rd1, %rd4;
	ld.global.f32 	%f18, [%rd5];
$L__BB62_2:
	add.s32 	%r4, %r3, 32;
	setp.ge.u32 	%p17, %r4, %r21;
	@%p17 bra 	$L__BB62_4;
	mul.wide.u32 	%rd6, %r4, 4;
	add.s64 	%rd7, %rd1, %rd6;
	ld.global.f32 	%f11, [%rd7];
	add.f32 	%f18, %f18, %f11;
$L__BB62_4:
	shl.b32 	%r23, %r1, 2;
	mov.u32 	%r24, __smem;
	add.s32 	%r25, %r24, %r23;
	st.shared.f32 	[%r25], %f18;
	barrier.sync 	0;
	barrier.sync 	0;
	barrier.sync 	0;
	barrier.sync 	0;
	setp.gt.u32 	%p18, %r1, 31;
	@%p18 bra 	$L__BB62_22;
	// begin inline asm
	activemask.b32 %r26;
	// end inline asm
	setp.ne.s32 	%p19, %r26, -1;
	@%p19 bra 	$L__BB62_7;
	mov.b32 	%r31, %f18;
	shfl.sync.down.b32	%r52|%p1, %r31, 16, 31, -1;
	bra.uni 	$L__BB62_8;
$L__BB62_7:
	// begin inline asm
	mov.u32 %r27, %laneid;
	// end inline asm
	fns.b32 	%r28, %r26, %r27, 17;
	setp.gt.u32 	%p20, %r28, 31;
	selp.b32 	%r29, %r27, %r28, %p20;
	mov.b32 	%r30, %f18;
	shfl.sync.idx.b32	%r52|%p2, %r30, %r29, 31, %r26;
$L__BB62_8:
	setp.eq.s32 	%p21, %r26, -1;
	mov.b32 	%f12, %r52;
	add.f32 	%f5, %f18, %f12;
	@%p21 bra 	$L__BB62_10;
	// begin inline asm
	mov.u32 %r32, %laneid;
	// end inline asm
	fns.b32 	%r33, %r26, %r32, 9;
	setp.gt.u32 	%p22, %r33, 31;
	selp.b32 	%r34, %r32, %r33, %p22;
	mov.b32 	%r35, %f5;
	shfl.sync.idx.b32	%r53|%p4, %r35, %r34, 31, %r26;
	bra.uni 	$L__BB62_11;
$L__BB62_10:
	mov.b32 	%r36, %f5;
	shfl.sync.down.b32	%r53|%p5, %r36, 8, 31, -1;
$L__BB62_11:
	setp.eq.s32 	%p23, %r26, -1;
	mov.b32 	%f13, %r53;
	add.f32 	%f6, %f5, %f13;
	@%p23 bra 	$L__BB62_13;
	// begin inline asm
	mov.u32 %r37, %laneid;
	// end inline asm
	fns.b32 	%r38, %r26, %r37, 5;
	setp.gt.u32 	%p24, %r38, 31;
	selp.b32 	%r39, %r37, %r38, %p24;
	mov.b32 	%r40, %f6;
	shfl.sync.idx.b32	%r54|%p7, %r40, %r39, 31, %r26;
	bra.uni 	$L__BB62_14;
$L__BB62_13:
	mov.b32 	%r41, %f6;
	shfl.sync.down.b32	%r54|%p8, %r41, 4, 31, -1;
$L__BB62_14:
	setp.eq.s32 	%p25, %r26, -1;
	mov.b32 	%f14, %r54;
	add.f32 	%f7, %f6, %f14;
	@%p25 bra 	$L__BB62_16;
	// begin inline asm
	mov.u32 %r42, %laneid;
	// end inline asm
	fns.b32 	%r43, %r26, %r42, 3;
	setp.gt.u32 	%p26, %r43, 31;
	selp.b32 	%r44, %r42, %r43, %p26;
	mov.b32 	%r45, %f7;
	shfl.sync.idx.b32	%r55|%p10, %r45, %r44, 31, %r26;
	bra.uni 	$L__BB62_17;
$L__BB62_16:
	mov.b32 	%r46, %f7;
	shfl.sync.down.b32	%r55|%p11, %r46, 2, 31, -1;
$L__BB62_17:
	setp.eq.s32 	%p27, %r26, -1;
	mov.b32 	%f15, %r55;
	add.f32 	%f8, %f7, %f15;
	@%p27 bra 	$L__BB62_19;
	// begin inline asm
	mov.u32 %r47, %laneid;
	// end inline asm
	fns.b32 	%r48, %r26, %r47, 2;
	setp.gt.u32 	%p28, %r48, 31;
	selp.b32 	%r49, %r47, %r48, %p28;
	mov.b32 	%r50, %f8;
	shfl.sync.idx.b32	%r56|%p13, %r50, %r49, 31, %r26;
	bra.uni 	$L__BB62_20;
$L__BB62_19:
	mov.b32 	%r51, %f8;
	shfl.sync.down.b32	%r56|%p14, %r51, 1, 31, -1;
$L__BB62_20:
	mov.b32 	%f16, %r56;
	add.f32 	%f9, %f8, %f16;
	setp.ne.s32 	%p29, %r1, 0;
	@%p29 bra 	$L__BB62_22;
	cvta.to.global.u64 	%rd8, %rd2;
	mul.wide.u32 	%rd9, %r2, 4;
	add.s64 	%rd10, %rd8, %rd9;
	st.global.f32 	[%rd10], %f9;
$L__BB62_22:
	ret;

}
	// .globl	_Z7reduce5IfLj16EEvPT_S1_j
.visible .entry _Z7reduce5IfLj16EEvPT_S1_j(
	.param .u64 .ptr .align 1 _Z7reduce5IfLj16EEvPT_S1_j_param_0,
	.param .u64 .ptr .align 1 _Z7reduce5IfLj16EEvPT_S1_j_param_1,
	.param .u32 _Z7reduce5IfLj16EEvPT_S1_j_param_2
)
{
	.reg .pred 	%p<30>;
	.reg .b32 	%r<57>;
	.reg .b32 	%f<19>;
	.reg .b64 	%rd<11>;

	ld.param.u64 	%rd3, [_Z7reduce5IfLj16EEvPT_S1_j_param_0];
	ld.param.u64 	%rd2, [_Z7reduce5IfLj16EEvPT_S1_j_param_1];
	ld.param.u32 	%r21, [_Z7reduce5IfLj16EEvPT_S1_j_param_2];
	cvta.to.global.u64 	%rd1, %rd3;
	mov.u32 	%r1, %tid.x;
	mov.u32 	%r2, %ctaid.x;
	shl.b32 	%r22, %r2, 5;
	add.s32 	%r3, %r22, %r1;
	setp.ge.u32 	%p16, %r3, %r21;
	mov.f32 	%f18, 0f00000000;
	@%p16 bra 	$L__BB63_2;
	mul.wide.u32 	%rd4, %r3, 4;
	add.s64 	%rd5, %rd1, %rd4;
	ld.global.f32 	%f18, [%rd5];
$L__BB63_2:
	add.s32 	%r4, %r3, 16;
	setp.ge.u32 	%p17, %r4, %r21;
	@%p17 bra 	$L__BB63_4;
	mul.wide.u32 	%rd6, %r4, 4;
	add.s64 	%rd7, %rd1, %rd6;
	ld.global.f32 	%f11, [%rd7];
	add.f32 	%f18, %f18, %f11;
$L__BB63_4:
	shl.b32 	%r23, %r1, 2;
	mov.u32 	%r24, __smem;
	add.s32 	%r25, %r24, %r23;
	st.shared.f32 	[%r25], %f18;
	barrier.sync 	0;
	barrier.sync 	0;
	barrier.sync 	0;
	barrier.sync 	0;
	setp.gt.u32 	%p18, %r1, 31;
	@%p18 bra 	$L__BB63_22;
	// begin inline asm
	activemask.b32 %r26;
	// end inline asm
	setp.ne.s32 	%p19, %r26, -1;
	@%p19 bra 	$L__BB63_7;
	mov.b32 	%r31, %f18;
	shfl.sync.down.b32	%r52|%p1, %r31, 16, 31, -1;
	bra.uni 	$L__BB63_8;
$L__BB63_7:
	// begin inline asm
	mov.u32 %r27, %laneid;
	// end inline asm
	fns.b32 	%r28, %r26, %r27, 17;
	setp.gt.u32 	%p20, %r28, 31;
	selp.b32 	%r29, %r27, %r28, %p20;
	mov.b32 	%r30, %f18;
	shfl.sync.idx.b32	%r52|%p2, %r30, %r29, 31, %r26;
$L__BB63_8:
	setp.eq.s32 	%p21, %r26, -1;
	mov.b32 	%f12, %r52;
	add.f32 	%f5, %f18, %f12;
	@%p21 bra 	$L__BB63_10;
	// begin inline asm
	mov.u32 %r32, %laneid;
	// end inline asm
	fns.b32 	%r33, %r26, %r32, 9;
	setp.gt.u32 	%p22, %r33, 31;
	selp.b32 	%r34, %r32, %r33, %p22;
	mov.b32 	%r35, %f5;
	shfl.sync.idx.b32	%r53|%p4, %r35, %r34, 31, %r26;
	bra.uni 	$L__BB63_11;
$L__BB63_10:
	mov.b32 	%r36, %f5;
	shfl.sync.down.b32	%r53|%p5, %r36, 8, 31, -1;
$L__BB63_11:
	setp.eq.s32 	%p23, %r26, -1;
	mov.b32 	%f13, %r53;
	add.f32 	%f6, %f5, %f13;
	@%p23 bra 	$L__BB63_13;
	// begin inline asm
	mov.u32 %r37, %laneid;
	// end inline asm
	fns.b32 	%r38, %r26, %r37, 5;
	setp.gt.u32 	%p24, %r38, 31;
	selp.b32 	%r39, %r37, %r38, %p24;
	mov.b32 	%r40, %f6;
	shfl.sync.idx.b32	%r54|%p7, %r40, %r39, 31, %r26;
	bra.uni 	$L__BB63_14;
$L__BB63_13:
	mov.b32 	%r41, %f6;
	shfl.sync.down.b32	%r54|%p8, %r41, 4, 31, -1;
$L__BB63_14:
	setp.eq.s32 	%p25, %r26, -1;
	mov.b32 	%f14, %r54;
	add.f32 	%f7, %f6, %f14;
	@%p25 bra 	$L__BB63_16;
	// begin inline asm
	mov.u32 %r42, %laneid;
	// end inline asm
	fns.b32 	%r43, %r26, %r42, 3;
	setp.gt.u32 	%p26, %r43, 31;
	selp.b32 	%r44, %r42, %r43, %p26;
	mov.b32 	%r45, %f7;
	shfl.sync.idx.b32	%r55|%p10, %r45, %r44, 31, %r26;
	bra.uni 	$L__BB63_17;
$L__BB63_16:
	mov.b32 	%r46, %f7;
	shfl.sync.down.b32	%r55|%p11, %r46, 2, 31, -1;
$L__BB63_17:
	setp.eq.s32 	%p27, %r26, -1;
	mov.b32 	%f15, %r55;
	add.f32 	%f8, %f7, %f15;
	@%p27 bra 	$L__BB63_19;
	// begin inline asm
	mov.u32 %r47, %laneid;
	// end inline asm
	fns.b32 	%r48, %r26, %r47, 2;
	setp.gt.u32 	%p28, %r48, 31;
	selp.b32 	%r49, %r47, %r48, %p28;
	mov.b32 	%r50, %f8;
	shfl.sync.idx.b32	%r56|%p13, %r50, %r49, 31, %r26;
	bra.uni 	$L__BB63_20;
$L__BB63_19:
	mov.b32 	%r51, %f8;
	shfl.sync.down.b32	%r56|%p14, %r51, 1, 31, -1;
$L__BB63_20:
	mov.b32 	%f16, %r56;
	add.f32 	%f9, %f8, %f16;
	setp.ne.s32 	%p29, %r1, 0;
	@%p29 bra 	$L__BB63_22;
	cvta.to.global.u64 	%rd8, %rd2;
	mul.wide.u32 	%rd9, %r2, 4;
	add.s64 	%rd10, %rd8, %rd9;
	st.global.f32 	[%rd10], %f9;
$L__BB63_22:
	ret;

}
	// .globl	_Z7reduce5IfLj8EEvPT_S1_j
.visible .entry _Z7reduce5IfLj8EEvPT_S1_j(
	.param .u64 .ptr .align 1 _Z7reduce5IfLj8EEvPT_S1_j_param_0,
	.param .u64 .ptr .align 1 _Z7reduce5IfLj8EEvPT_S1_j_param_1,
	.param .u32 _Z7reduce5IfLj8EEvPT_S1_j_param_2
)
{
	.reg .pred 	%p<30>;
	.reg .b32 	%r<57>;
	.reg .b32 	%f<19>;
	.reg .b64 	%rd<11>;

	ld.param.u64 	%rd3, [_Z7reduce5IfLj8EEvPT_S1_j_param_0];
	ld.param.u64 	%rd2, [_Z7reduce5IfLj8EEvPT_S1_j_param_1];
	ld.param.u32 	%r21, [_Z7reduce5IfLj8EEvPT_S1_j_param_2];
	cvta.to.global.u64 	%rd1, %rd3;
	mov.u32 	%r1, %tid.x;
	mov.u32 	%r2, %ctaid.x;
	shl.b32 	%r22, %r2, 4;
	add.s32 	%r3, %r22, %r1;
	setp.ge.u32 	%p16, %r3, %r21;
	mov.f32 	%f18, 0f00000000;
	@%p16 bra 	$L__BB64_2;
	mul.wide.u32 	%rd4, %r3, 4;
	add.s64 	%rd5, %rd1, %rd4;
	ld.global.f32 	%f18, [%rd5];
$L__BB64_2:
	add.s32 	%r4, %r3, 8;
	setp.ge.u32 	%p17, %r4, %r21;
	@%p17 bra 	$L__BB64_4;
	mul.wide.u32 	%rd6, %r4, 4;
	add.s64 	%rd7, %rd1, %rd6;
	ld.global.f32 	%f11, [%rd7];
	add.f32 	%f18, %f18, %f11;
$L__BB64_4:
	shl.b32 	%r23, %r1, 2;
	mov.u32 	%r24, __smem;
	add.s32 	%r25, %r24, %r23;
	st.shared.f32 	[%r25], %f18;
	barrier.sync 	0;
	barrier.sync 	0;
	barrier.sync 	0;
	barrier.sync 	0;
	setp.gt.u32 	%p18, %r1, 31;
	@%p18 bra 	$L__BB64_22;
	// begin inline asm
	activemask.b32 %r26;
	// end inline asm
	setp.ne.s32 	%p19, %r26, -1;
	@%p19 bra 	$L__BB64_7;
	mov.b32 	%r31, %f18;
	shfl.sync.down.b32	%r52|%p1, %r31, 16, 31, -1;
	bra.uni 	$L__BB64_8;
$L__BB64_7:
	// begin inline asm
	mov.u32 %r27, %laneid;
	// end inline asm
	fns.b32 	%r28, %r26, %r27, 17;
	setp.gt.u32 	%p20, %r28, 31;
	selp.b32 	%r29, %r27, %r28, %p20;
	mov.b32 	%r30, %f18;
	shfl.sync.idx.b32	%r52|%p2, %r30, %r29, 31, %r26;
$L__BB64_8:
	setp.eq.s32 	%p21, %r26, -1;
	mov.b32 	%f12, %r52;
	add.f32 	%f5, %f18, %f12;
	@%p21 bra 	$L__BB64_10;
	// begin inline asm
	mov.u32 %r32, %laneid;
	// end inline asm
	fns.b32 	%r33, %r26, %r32, 9;
	setp.gt.u32 	%p22, %r33, 31;
	selp.b32 	%r34, %r32, %r33, %p22;
	mov.b32 	%r35, %f5;
	shfl.sync.idx.b32	%r53|%p4, %r35, %r34, 31, %r26;
	bra.uni 	$L__BB64_11;
$L__BB64_10:
	mov.b32 	%r36, %f5;
	shfl.sync.down.b32	%r53|%p5, %r36, 8, 31, -1;
$L__BB64_11:
	setp.eq.s32 	%p23, %r26, -1;
	mov.b32 	%f13, %r53;
	add.f32 	%f6, %f5, %f13;
	@%p23 bra 	$L__BB64_13;
	// begin inline asm
	mov.u32 %r37, %laneid;
	// end inline asm
	fns.b32 	%r38, %r26, %r37, 5;
	setp.gt.u32 	%p24, %r38, 31;
	selp.b32 	%r39, %r37, %r38, %p24;
	mov.b32 	%r40, %f6;
	shfl.sync.idx.b32	%r54|%p7, %r40, %r39, 31, %r26;
	bra.uni 	$L__BB64_14;
$L__BB64_13:
	mov.b32 	%r41, %f6;
	shfl.sync.down.b32	%r54|%p8, %r41, 4, 31, -1;
$L__BB64_14:
	setp.eq.s32 	%p25, %r26, -1;
	mov.b32 	%f14, %r54;
	add.f32 	%f7, %f6, %f14;
	@%p25 bra 	$L__BB64_16;
	// begin inline asm
	mov.u32 %r42, %laneid;
	// end inline asm
	fns.b32 	%r43, %r26, %r42, 3;
	setp.gt.u32 	%p26, %r43, 31;
	selp.b32 	%r44, %r42, %r43, %p26;
	mov.b32 	%r45, %f7;
	shfl.sync.idx.b32	%r55|%p10, %r45, %r44, 31, %r26;
	bra.uni 	$L__BB64_17;
$L__BB64_16:
	mov.b32 	%r46, %f7;
	shfl.sync.down.b32	%r55|%p11, %r46, 2, 31, -1;
$L__BB64_17:
	setp.eq.s32 	%p27, %r26, -1;
	mov.b32 	%f15, %r55;
	add.f32 	%f8, %f7, %f15;
	@%p27 bra 	$L__BB64_19;
	// begin inline asm
	mov.u32 %r47, %laneid;
	// end inline asm
	fns.b32 	%r48, %r26, %r47, 2;
	setp.gt.u32 	%p28, %r48, 31;
	selp.b32 	%r49, %r47, %r48, %p28;
	mov.b32 	%r50, %f8;
	shfl.sync.idx.b32	%r56|%p13, %r50, %r49, 31, %r26;
	bra.uni 	$L__BB64_20;
$L__BB64_19:
	mov.b32 	%r51, %f8;
	shfl.sync.down.b32	%r56|%p14, %r51, 1, 31, -1;
$L__BB64_20:
	mov.b32 	%f16, %r56;
	add.f32 	%f9, %f8, %f16;
	setp.ne.s32 	%p29, %r1, 0;
	@%p29 bra 	$L__BB64_22;
	cvta.to.global.u64 	%rd8, %rd2;
	mul.wide.u32 	%rd9, %r2, 4;
	add.s64 	%rd10, %rd8, %rd9;
	st.global.f32 	[%rd10], %f9;
$L__BB64_22:
	ret;

}
	// .globl	_Z7reduce5IfLj4EEvPT_S1_j
.visible .entry _Z7reduce5IfLj4EEvPT_S1_j(
	.param .u64 .ptr .align 1 _Z7reduce5IfLj4EEvPT_S1_j_param_0,
	.param .u64 .ptr .align 1 _Z7reduce5IfLj4EEvPT_S1_j_param_1,
	.param .u32 _Z7reduce5IfLj4EEvPT_S1_j_param_2
)
{
	.reg .pred 	%p<30>;
	.reg .b32 	%r<57>;
	.reg .b32 	%f<19>;
	.reg .b64 	%rd<11>;

	ld.param.u64 	%rd3, [_Z7reduce5IfLj4EEvPT_S1_j_param_0];
	ld.param.u64 	%rd2, [_Z7reduce5IfLj4EEvPT_S1_j_param_1];
	ld.param.u32 	%r21, [_Z7reduce5IfLj4EEvPT_S1_j_param_2];
	cvta.to.global.u64 	%rd1, %rd3;
	mov.u32 	%r1, %tid.x;
	mov.u32 	%r2, %ctaid.x;
	shl.b32 	%r22, %r2, 3;
	add.s32 	%r3, %r22, %r1;
	setp.ge.u32 	%p16, %r3, %r21;
	mov.f32 	%f18, 0f00000000;
	@%p16 bra 	$L__BB65_2;
	mul.wide.u32 	%rd4, %r3, 4;
	add.s64 	%rd5, %rd1, %rd4;
	ld.global.f32 	%f18, [%rd5];
$L__BB65_2:
	add.s32 	%r4, %r3, 4;
	setp.ge.u32 	%p17, %r4, %r21;
	@%p17 bra 	$L__BB65_4;
	mul.wide.u32 	%rd6, %r4, 4;
	add.s64 	%rd7, %rd1, %rd6;
	ld.global.f32 	%f11, [%rd7];
	add.f32 	%f18, %f18, %f11;
$L__BB65_4:
	shl.b32 	%r23, %r1, 2;
	mov.u32 	%r24, __smem;
	add.s32 	%r25, %r24, %r23;
	st.shared.f32 	[%r25], %f18;
	barrier.sync 	0;
	barrier.sync 	0;
	barrier.sync 	0;
	barrier.sync 	0;
	setp.gt.u32 	%p18, %r1, 31;
	@%p18 bra 	$L__BB65_22;
	// begin inline asm
	activemask.b32 %r26;
	// end inline asm
	setp.ne.s32 	%p19, %r26, -1;
	@%p19 bra 	$L__BB65_7;
	mov.b32 	%r31, %f18;
	shfl.sync.down.b32	%r52|%p1, %r31, 16, 31, -1;
	bra.uni 	$L__BB65_8;
$L__BB65_7:
	// begin inline asm
	mov.u32 %r27, %laneid;
	// end inline asm
	fns.b32 	%r28, %r26, %r27, 17;
	setp.gt.u32 	%p20, %r28, 31;
	selp.b32 	%r29, %r27, %r28, %p20;
	mov.b32 	%r30, %f18;
	shfl.sync.idx.b32	%r52|%p2, %r30, %r29, 31, %r26;
$L__BB65_8:
	setp.eq.s32 	%p21, %r26, -1;
	mov.b32 	%f12, %r52;
	add.f32 	%f5, %f18, %f12;
	@%p21 bra 	$L__BB65_10;
	// begin inline asm
	mov.u32 %r32, %laneid;
	// end inline asm
	fns.b32 	%r33, %r26, %r32, 9;
	setp.gt.u32 	%p22, %r33, 31;
	selp.b32 	%r34, %r32, %r33, %p22;
	mov.b32 	%r35, %f5;
	shfl.sync.idx.b32	%r53|%p4, %r35, %r34, 31, %r26;
	bra.uni 	$L__BB65_11;
$L__BB65_10:
	mov.b32 	%r36, %f5;
	shfl.sync.down.b32	%r53|%p5, %r36, 8, 31, -1;
$L__BB65_11:
	setp.eq.s32 	%p23, %r26, -1;
	mov.b32 	%f13, %r53;
	add.f32 	%f6, %f5, %f13;
	@%p23 bra 	$L__BB65_13;
	// begin inline asm
	mov.u32 %r37, %laneid;
	// end inline asm
	fns.b32 	%r38, %r26, %r37, 5;
	setp.gt.u32 	%p24, %r38, 31;
	selp.b32 	%r39, %r37, %r38, %p24;
	mov.b32 	%r40, %f6;
	shfl.sync.idx.b32	%r54|%p7, %r40, %r39, 31, %r26;
	bra.uni 	$L__BB65_14;
$L__BB65_13:
	mov.b32 	%r41, %f6;
	shfl.sync.down.b32	%r54|%p8, %r41, 4, 31, -1;
$L__BB65_14:
	setp.eq.s32 	%p25, %r26, -1;
	mov.b32 	%f14, %r54;
	add.f32 	%f7, %f6, %f14;
	@%p25 bra 	$L__BB65_16;
	// begin inline asm
	mov.u32 %r42, %laneid;
	// end inline asm
	fns.b32 	%r43, %r26, %r42, 3;
	setp.gt.u32 	%p26, %r43, 31;
	selp.b32 	%r44, %r42, %r43, %p26;
	mov.b32 	%r45, %f7;
	shfl.sync.idx.b32	%r55|%p10, %r45, %r44, 31, %r26;
	bra.uni 	$L__BB65_17;
$L__BB65_16:
	mov.b32 	%r46, %f7;
	shfl.sync.down.b32	%r55|%p11, %r46, 2, 31, -1;
$L__BB65_17:
	setp.eq.s32 	%p27, %r26, -1;
	mov.b32 	%f15, %r55;
	add.f32 	%f8, %f7, %f15;
	@%p27 bra 	$L__BB65_19;
	// begin inline asm
	mov.u32 %r47, %laneid;
	// end inline asm
	fns.b32 	%r48, %r26, %r47, 2;
	setp.gt.u32 	%p28, %r48, 31;
	selp.b32 	%r49, %r47, %r48, %p28;
	mov.b32 	%r50, %f8;
	shfl.sync.idx.b32	%r56|%p13, %r50, %r49, 31, %r26;
	bra.uni 	$L__BB65_20;
$L__BB65_19:
	mov.b32 	%r51, %f8;
	shfl.sync.down.b32	%r56|%p14, %r51, 1, 31, -1;
$L__BB65_20:
	mov.b32 	%f16, %r56;
	add.f32 	%f9, %f8, %f16;
	setp.ne.s32 	%p29, %r1, 0;
	@%p29 bra 	$L__BB65_22;
	cvta.to.global.u64 	%rd8, %rd2;
	mul.wide.u32 	%rd9, %r2, 4;
	add.s64 	%rd10, %rd8, %rd9;
	st.global.f32 	[%rd10], %f9;
$L__BB65_22:
	ret;

}
	// .globl	_Z7reduce5IfLj2EEvPT_S1_j
.visible .entry _Z7reduce5IfLj2EEvPT_S1_j(
	.param .u64 .ptr .align 1 _Z7reduce5IfLj2EEvPT_S1_j_param_0,
	.param .u64 .ptr .align 1 _Z7reduce5IfLj2EEvPT_S1_j_param_1,
	.param .u32 _Z7reduce5IfLj2EEvPT_S1_j_param_2
)
{
	.reg .pred 	%p<30>;
	.reg .b32 	%r<57>;
	.reg .b32 	%f<19>;
	.reg .b64 	%rd<11>;

	ld.param.u64 	%rd3, [_Z7reduce5IfLj2EEvPT_S1_j_param_0];
	ld.param.u64 	%rd2, [_Z7reduce5IfLj2EEvPT_S1_j_param_1];
	ld.param.u32 	%r21, [_Z7reduce5IfLj2EEvPT_S1_j_param_2];
	cvta.to.global.u64 	%rd1, %rd3;
	mov.u32 	%r1, %tid.x;
	mov.u32 	%r2, %ctaid.x;
	shl.b32 	%r22, %r2, 2;
	add.s32 	%r3, %r22, %r1;
	setp.ge.u32 	%p16, %r3, %r21;
	mov.f32 	%f18, 0f00000000;
	@%p16 bra 	$L__BB66_2;
	mul.wide.u32 	%rd4, %r3, 4;
	add.s64 	%rd5, %rd1, %rd4;
	ld.global.f32 	%f18, [%rd5];
$L__BB66_2:
	add.s32 	%r4, %r3, 2;
	setp.ge.u32 	%p17, %r4, %r21;
	@%p17 bra 	$L__BB66_4;
	mul.wide.u32 	%rd6, %r4, 4;
	add.s64 	%rd7, %rd1, %rd6;
	ld.global.f32 	%f11, [%rd7];
	add.f32 	%f18, %f18, %f11;
$L__BB66_4:
	shl.b32 	%r23, %r1, 2;
	mov.u32 	%r24, __smem;
	add.s32 	%r25, %r24, %r23;
	st.shared.f32 	[%r25], %f18;
	barrier.sync 	0;
	barrier.sync 	0;
	barrier.sync 	0;
	barrier.sync 	0;
	setp.gt.u32 	%p18, %r1, 31;
	@%p18 bra 	$L__BB66_22;
	// begin inline asm
	activemask.b32 %r26;
	// end inline asm
	setp.ne.s32 	%p19, %r26, -1;
	@%p19 bra 	$L__BB66_7;
	mov.b32 	%r31, %f18;
	shfl.sync.down.b32	%r52|%p1, %r31, 16, 31, -1;
	bra.uni 	$L__BB66_8;
$L__BB66_7:
	// begin inline asm
	mov.u32 %r27, %laneid;
	// end inline asm
	fns.b32 	%r28, %r26, %r27, 17;
	setp.gt.u32 	%p20, %r28, 31;
	selp.b32 	%r29, %r27, %r28, %p20;
	mov.b32 	%r30, %f18;
	shfl.sync.idx.b32	%r52|%p2, %r30, %r29, 31, %r26;
$L__BB66_8:
	setp.eq.s32 	%p21, %r26, -1;
	mov.b32 	%f12, %r52;
	add.f32 	%f5, %f18, %f12;
	@%p21 bra 	$L__BB66_10;
	// begin inline asm
	mov.u32 %r32, %laneid;
	// end inline asm
	fns.b32 	%r33, %r26, %r32, 9;
	setp.gt.u32 	%p22, %r33, 31;
	selp.b32 	%r34, %r32, %r33, %p22;
	mov.b32 	%r35, %f5;
	shfl.sync.idx.b32	%r53|%p4, %r35, %r34, 31, %r26;
	bra.uni 	$L__BB66_11;
$L__BB66_10:
	mov.b32 	%r36, %f5;
	shfl.sync.down.b32	%r53|%p5, %r36, 8, 31, -1;
$L__BB66_11:
	setp.eq.s32 	%p23, %r26, -1;
	mov.b32 	%f13, %r53;
	add.f32 	%f6, %f5, %f13;
	@%p23 bra 	$L__BB66_13;
	// begin inline asm
	mov.u32 %r37, %laneid;
	// end inline asm
	fns.b32 	%r38, %r26, %r37, 5;
	setp.gt.u32 	%p24, %r38, 31;
	selp.b32 	%r39, %r37, %r38, %p24;
	mov.b32 	%r40, %f6;
	shfl.sync.idx.b32	%r54|%p7, %r40, %r39, 31, %r26;
	bra.uni 	$L__BB66_14;
$L__BB66_13:
	mov.b32 	%r41, %f6;
	shfl.sync.down.b32	%r54|%p8, %r41, 4, 31, -1;
$L__BB66_14:
	setp.eq.s32 	%p25, %r26, -1;
	mov.b32 	%f14, %r54;
	add.f32 	%f7, %f6, %f14;
	@%p25 bra 	$L__BB66_16;
	// begin inline asm
	mov.u32 %r42, %laneid;
	// end inline asm
	fns.b32 	%r43, %r26, %r42, 3;
	setp.gt.u32 	%p26, %r43, 31;
	selp.b32 	%r44, %r42, %r43, %p26;
	mov.b32 	%r45, %f7;
	shfl.sync.idx.b32	%r55|%p10, %r45, %r44, 31, %r26;
	bra.uni 	$L__BB66_17;
$L__BB66_16:
	mov.b32 	%r46, %f7;
	shfl.sync.down.b32	%r55|%p11, %r46, 2, 31, -1;
$L__BB66_17:
	setp.eq.s32 	%p27, %r26, -1;
	mov.b32 	%f15, %r55;
	add.f32 	%f8, %f7, %f15;
	@%p27 bra 	$L__BB66_19;
	// begin inline asm
	mov.u32 %r47, %laneid;
	// end inline asm
	fns.b32 	%r48, %r26, %r47, 2;
	setp.gt.u32 	%p28, %r48, 31;
	selp.b32 	%r49, %r47, %r48, %p28;
	mov.b32 	%r50, %f8;
	shfl.sync.idx.b32	%r56|%p13, %r50, %r49, 31, %r26;
	bra.uni 	$L__BB66_20;
$L__BB66_19:
	mov.b32 	%r51, %f8;
	shfl.sync.down.b32	%r56|%p14, %r51, 1, 31, -1;
$L__BB66_20:
	mov.b32 	%f16, %r56;
	add.f32 	%f9, %f8, %f16;
	setp.ne.s32 	%p29, %r1, 0;
	@%p29 bra 	$L__BB66_22;
	cvta.to.global.u64 	%rd8, %rd2;
	mul.wide.u32 	%rd9, %r2, 4;
	add.s64 	%rd10, %rd8, %rd9;
	st.global.f32 	[%rd10], %f9;
$L__BB66_22:
	ret;

}
	// .globl	_Z7reduce5IfLj1EEvPT_S1_j
.visible .entry _Z7reduce5IfLj1EEvPT_S1_j(
	.param .u64 .ptr .align 1 _Z7reduce5IfLj1EEvPT_S1_j_param_0,
	.param .u64 .ptr .align 1 _Z7reduce5IfLj1EEvPT_S1_j_param_1,
	.param .u32 _Z7reduce5IfLj1EEvPT_S1_j_param_2
)
{
	.reg .pred 	%p<30>;
	.reg .b32 	%r<57>;
	.reg .b32 	%f<19>;
	.reg .b64 	%rd<11>;

	ld.param.u64 	%rd3, [_Z7reduce5IfLj1EEvPT_S1_j_param_0];
	ld.param.u64 	%rd2, [_Z7reduce5IfLj1EEvPT_S1_j_param_1];
	ld.param.u32 	%r21, [_Z7reduce5IfLj1EEvPT_S1_j_param_2];
	cvta.to.global.u64 	%rd1, %rd3;
	mov.u32 	%r1, %tid.x;
	mov.u32 	%r2, %ctaid.x;
	shl.b32 	%r22, %r2, 1;
	add.s32 	%r3, %r22, %r1;
	setp.ge.u32 	%p16, %r3, %r21;
	mov.f32 	%f18, 0f00000000;
	@%p16 bra 	$L__BB67_2;
	mul.wide.u32 	%rd4, %r3, 4;
	add.s64 	%rd5, %rd1, %rd4;
	ld.global.f32 	%f18, [%rd5];
$L__BB67_2:
	add.s32 	%r4, %r3, 1;
	setp.ge.u32 	%p17, %r4, %r21;
	@%p17 bra 	$L__BB67_4;
	mul.wide.u32 	%rd6, %r4, 4;
	add.s64 	%rd7, %rd1, %rd6;
	ld.global.f32 	%f11, [%rd7];
	add.f32 	%f18, %f18, %f11;
$L__BB67_4:
	shl.b32 	%r23, %r1, 2;
	mov.u32 	%r24, __smem;
	add.s32 	%r25, %r24, %r23;
	st.shared.f32 	[%r25], %f18;
	barrier.sync 	0;
	barrier.sync 	0;
	barrier.sync 	0;
	barrier.sync 	0;
	setp.gt.u32 	%p18, %r1, 31;
	@%p18 bra 	$L__BB67_22;
	// begin inline asm
	activemask.b32 %r26;
	// end inline asm
	setp.ne.s32 	%p19, %r26, -1;
	@%p19 bra 	$L__BB67_7;
	mov.b32 	%r31, %f18;
	shfl.sync.down.b32	%r52|%p1, %r31, 16, 31, -1;
	bra.uni 	$L__BB67_8;
$L__BB67_7:
	// begin inline asm
	mov.u32 %r27, %laneid;
	// end inline asm
	fns.b32 	%r28, %r26, %r27, 17;
	setp.gt.u32 	%p20, %r28, 31;
	selp.b32 	%r29, %r27, %r28, %p20;
	mov.b32 	%r30, %f18;
	shfl.sync.idx.b32	%r52|%p2, %r30, %r29, 31, %r26;
$L__BB67_8:
	setp.eq.s32 	%p21, %r26, -1;
	mov.b32 	%f12, %r52;
	add.f32 	%f5, %f18, %f12;
	@%p21 bra 	$L__BB67_10;
	// begin inline asm
	mov.u32 %r32, %laneid;
	// end inline asm
	fns.b32 	%r33, %r26, %r32, 9;
	setp.gt.u32 	%p22, %r33, 31;
	selp.b32 	%r34, %r32, %r33, %p22;
	mov.b32 	%r35, %f5;
	shfl.sync.idx.b32	%r53|%p4, %r35, %r34, 31, %r26;
	bra.uni 	$L__BB67_11;
$L__BB67_10:
	mov.b32 	%r36, %f5;
	shfl.sync.down.b32	%r53|%p5, %r36, 8, 31, -1;
$L__BB67_11:
	setp.eq.s32 	%p23, %r26, -1;
	mov.b32 	%f13, %r53;
	add.f32 	%f6, %f5, %f13;
	@%p23 bra 	$L__BB67_13;
	// begin inline asm
	mov.u32 %r37, %laneid;
	// end inline asm
	fns.b32 	%r38, %r26, %r37, 5;
	setp.gt.u32 	%p24, %r38, 31;
	selp.b32 	%r39, %r37, %r38, %p24;
	mov.b32 	%r40, %f6;
	shfl.sync.idx.b32	%r54|%p7, %r40, %r39, 31, %r26;
	bra.uni 	$L__BB67_14;
$L__BB67_13:
	mov.b32 	%r41, %f6;
	shfl.sync.down.b32	%r54|%p8, %r41, 4, 31, -1;
$L__BB67_14:
	setp.eq.s32 	%p25, %r26, -1;
	mov.b32 	%f14, %r54;
	add.f32 	%f7, %f6, %f14;
	@%p25 bra 	$L__BB67_16;
	// begin inline asm
	mov.u32 %r42, %laneid;
	// end inline asm
	fns.b32 	%r43, %r26, %r42, 3;
	setp.gt.u32 	%p26, %r43, 31;
	selp.b32 	%r44, %r42, %r43, %p26;
	mov.b32 	%r45, %f7;
	shfl.sync.idx.b32	%r55|%p10, %r45, %r44, 31, %r26;
	bra.uni 	$L__BB67_17;
$L__BB67_16:
	mov.b32 	%r46, %f7;
	shfl.sync.down.b32	%r55|%p11, %r46, 2, 31, -1;
$L__BB67_17:
	setp.eq.s32 	%p27, %r26, -1;
	mov.b32 	%f15, %r55;
	add.f32 	%f8, %f7, %f15;
	@%p27 bra 	$L__BB67_19;
	// begin inline asm
	mov.u32 %r47, %laneid;
	// end inline asm
	fns.b32 	%r48, %r26, %r47, 2;
	setp.gt.u32 	%p28, %r48, 31;
	selp.b32 	%r49, %r47, %r48, %p28;
	mov.b32 	%r50, %f8;
	shfl.sync.idx.b32	%r56|%p13, %r50, %r49, 31, %r26;
	bra.uni 	$L__BB67_20;
$L__BB67_19:
	mov.b32 	%r51, %f8;
	shfl.sync.down.b32	%r56|%p14, %r51, 1, 31, -1;
$L__BB67_20:
	mov.b32 	%f16, %r56;
	add.f32 	%f9, %f8, %f16;
	setp.ne.s32 	%p29, %r1, 0;
	@%p29 bra 	$L__BB67_22;
	cvta.to.global.u64 	%rd8, %rd2;
	mul.wide.u32 	%rd9, %r2, 4;
	add.s64 	%rd10, %rd8, %rd9;
	st.global.f32 	[%rd10], %f9;
$L__BB67_22:
	ret;

}
	// .globl	_Z7reduce6IfLj512ELb1EEvPT_S1_j
.visible .entry _Z7reduce6IfLj512ELb1EEvPT_S1_j(
	.param .u64 .ptr .align 1 _Z7reduce6IfLj512ELb1EEvPT_S1_j_param_0,
	.param .u64 .ptr .align 1 _Z7reduce6IfLj512ELb1EEvPT_S1_j_param_1,
	.param .u32 _Z7reduce6IfLj512ELb1EEvPT_S1_j_param_2
)
{
	.reg .pred 	%p<33>;
	.reg .b32 	%r<62>;
	.reg .b32 	%f<35>;
	.reg .b64 	%rd<11>;

	ld.param.u64 	%rd2, [_Z7reduce6IfLj512ELb1EEvPT_S1_j_param_0];
	ld.param.u64 	%rd3, [_Z7reduce6IfLj512ELb1EEvPT_S1_j_param_1];
	ld.param.u32 	%r24, [_Z7reduce6IfLj512ELb1EEvPT_S1_j_param_2];
	mov.u32 	%r1, %tid.x;
	mov.u32 	%r2, %ctaid.x;
	shl.b32 	%r25, %r2, 10;
	or.b32  	%r56, %r25, %r1;
	setp.ge.u32 	%p16, %r56, %r24;
	mov.f32 	%f31, 0f00000000;
	@%p16 bra 	$L__BB68_3;
	cvta.to.global.u64 	%rd1, %rd2;
	mov.u32 	%r26, %nctaid.x;
	shl.b32 	%r4, %r26, 10;
	mov.f32 	%f31, 0f00000000;
$L__BB68_2:
	mul.wide.u32 	%rd4, %r56, 4;
	add.s64 	%rd5, %rd1, %rd4;
	ld.global.f32 	%f18, [%rd5];
	add.f32 	%f19, %f31, %f18;
	add.s32 	%r27, %r56, 512;
	mul.wide.u32 	%rd6, %r27, 4;
	add.s64 	%rd7, %rd1, %rd6;
	ld.global.f32 	%f20, [%rd7];
	add.f32 	%f31, %f19, %f20;
	add.s32 	%r56, %r56, %r4;
	setp.lt.u32 	%p17, %r56, %r24;
	@%p17 bra 	$L__BB68_2;
$L__BB68_3:
	shl.b32 	%r28, %r1, 2;
	mov.u32 	%r29, __smem;
	add.s32 	%r7, %r29, %r28;
	st.shared.f32 	[%r7], %f31;
	barrier.sync 	0;
	setp.gt.u32 	%p18, %r1, 255;
	@%p18 bra 	$L__BB68_5;
	ld.shared.f32 	%f21, [%r7+1024];
	add.f32 	%f31, %f31, %f21;
	st.shared.f32 	[%r7], %f31;
$L__BB68_5:
	barrier.sync 	0;
	setp.gt.u32 	%p19, %r1, 127;
	@%p19 bra 	$L__BB68_7;
	ld.shared.f32 	%f22, [%r7+512];
	add.f32 	%f31, %f31, %f22;
	st.shared.f32 	[%r7], %f31;
$L__BB68_7:
	barrier.sync 	0;
	setp.gt.u32 	%p20, %r1, 63;
	@%p20 bra 	$L__BB68_9;
	ld.shared.f32 	%f23, [%r7+256];
	add.f32 	%f31, %f31, %f23;
	st.shared.f32 	[%r7], %f31;
$L__BB68_9:
	barrier.sync 	0;
	setp.gt.u32 	%p21, %r1, 31;
	@%p21 bra 	$L__BB68_27;
	// begin inline asm
	activemask.b32 %r30;
	// end inline asm
	ld.shared.f32 	%f24, [%r7+128];
	add.f32 	%f10, %f31, %f24;
	setp.ne.s32 	%p22, %r30, -1;
	@%p22 bra 	$L__BB68_12;
	mov.b32 	%r35, %f10;
	shfl.sync.down.b32	%r57|%p1, %r35, 16, 31, -1;
	bra.uni 	$L__BB68_13;
$L__BB68_12:
	// begin inline asm
	mov.u32 %r31, %laneid;
	// end inline asm
	fns.b32 	%r32, %r30, %r31, 17;
	setp.gt.u32 	%p23, %r32, 31;
	selp.b32 	%r33, %r31, %r32, %p23;
	mov.b32 	%r34, %f10;
	shfl.sync.idx.b32	%r57|%p2, %r34, %r33, 31, %r30;
$L__BB68_13:
	setp.eq.s32 	%p24, %r30, -1;
	mov.b32 	%f25, %r57;
	add.f32 	%f11, %f10, %f25;
	@%p24 bra 	$L__BB68_15;
	// begin inline asm
	mov.u32 %r36, %laneid;
	// end inline asm
	fns.b32 	%r37, %r30, %r36, 9;
	setp.gt.u32 	%p25, %r37, 31;
	selp.b32 	%r38, %r36, %r37, %p25;
	mov.b32 	%r39, %f11;
	shfl.sync.idx.b32	%r58|%p4, %r39, %r38, 31, %r30;
	bra.uni 	$L__BB68_16;
$L__BB68_15:
	mov.b32 	%r40, %f11;
	shfl.sync.down.b32	%r58|%p5, %r40, 8, 31, -1;
$L__BB68_16:
	setp.eq.s32 	%p26, %r30, -1;
	mov.b32 	%f26, %r58;
	add.f32 	%f12, %f11, %f26;
	@%p26 bra 	$L__BB68_18;
	// begin inline asm
	mov.u32 %r41, %laneid;
	// end inline asm
	fns.b32 	%r42, %r30, %r41, 5;
	setp.gt.u32 	%p27, %r42, 31;
	selp.b32 	%r43, %r41, %r42, %p27;
	mov.b32 	%r44, %f12;
	shfl.sync.idx.b32	%r59|%p7, %r44, %r43, 31, %r30;
	bra.uni 	$L__BB68_19;
$L__BB68_18:
	mov.b32 	%r45, %f12;
	shfl.sync.down.b32	%r59|%p8, %r45, 4, 31, -1;
$L__BB68_19:
	setp.eq.s32 	%p28, %r30, -1;
	mov.b32 	%f27, %r59;
	add.f32 	%f13, %f12, %f27;
	@%p28 bra 	$L__BB68_21;
	// begin inline asm
	mov.u32 %r46, %laneid;
	// end inline asm
	fns.b32 	%r47, %r30, %r46, 3;
	setp.gt.u32 	%p29, %r47, 31;
	selp.b32 	%r48, %r46, %r47, %p29;
	mov.b32 	%r49, %f13;
	shfl.sync.idx.b32	%r60|%p10, %r49, %r48, 31, %r30;
	bra.uni 	$L__BB68_22;
$L__BB68_21:
	mov.b32 	%r50, %f13;
	shfl.sync.down.b32	%r60|%p11, %r50, 2, 31, -1;
$L__BB68_22:
	setp.eq.s32 	%p30, %r30, -1;
	mov.b32 	%f28, %r60;
	add.f32 	%f14, %f13, %f28;
	@%p30 bra 	$L__BB68_24;
	// begin inline asm
	mov.u32 %r51, %laneid;
	// end inline asm
	fns.b32 	%r52, %r30, %r51, 2;
	setp.gt.u32 	%p31, %r52, 31;
	selp.b32 	%r53, %r51, %r52, %p31;
	mov.b32 	%r54, %f14;
	shfl.sync.idx.b32	%r61|%p13, %r54, %r53, 31, %r30;
	bra.uni 	$L__BB68_25;
$L__BB68_24:
	mov.b32 	%r55, %f14;
	shfl.sync.down.b32	%r61|%p14, %r55, 1, 31, -1;
$L__BB68_25:
	mov.b32 	%f29, %r61;
	add.f32 	%f15, %f14, %f29;
	setp.ne.s32 	%p32, %r1, 0;
	@%p32 bra 	$L__BB68_27;
	cvta.to.global.u64 	%rd8, %rd3;
	mul.wide.u32 	%rd9, %r2, 4;
	add.s64 	%rd10, %rd8, %rd9;
	st.global.f32 	[%rd10], %f15;
$L__BB68_27:
	ret;

}
	// .globl	_Z7reduce6IfLj256ELb1EEvPT_S1_j
.visible .entry _Z7reduce6IfLj256ELb1EEvPT_S1_j(
	.param .u64 .ptr .align 1 _Z7reduce6IfLj256ELb1EEvPT_S1_j_param_0,
	.param .u64 .ptr .align 1 _Z7reduce6IfLj256ELb1EEvPT_S1_j_param_1,
	.param .u32 _Z7reduce6IfLj256ELb1EEvPT_S1_j_param_2
)
{
	.reg .pred 	%p<32>;
	.reg .b32 	%r<62>;
	.reg .b32 	%f<31>;
	.reg .b64 	%rd<11>;

	ld.param.u64 	%rd2, [_Z7reduce6IfLj256ELb1EEvPT_S1_j_param_0];
	ld.param.u64 	%rd3, [_Z7reduce6IfLj256ELb1EEvPT_S1_j_param_1];
	ld.param.u32 	%r24, [_Z7reduce6IfLj256ELb1EEvPT_S1_j_param_2];
	mov.u32 	%r1, %tid.x;
	mov.u32 	%r2, %ctaid.x;
	shl.b32 	%r25, %r2, 9;
	add.s32 	%r56, %r25, %r1;
	setp.ge.u32 	%p16, %r56, %r24;
	mov.f32 	%f28, 0f00000000;
	@%p16 bra 	$L__BB69_3;
	cvta.to.global.u64 	%rd1, %rd2;
	mov.u32 	%r26, %nctaid.x;
	shl.b32 	%r4, %r26, 9;
	mov.f32 	%f28, 0f00000000;
$L__BB69_2:
	mul.wide.u32 	%rd4, %r56, 4;
	add.s64 	%rd5, %rd1, %rd4;
	ld.global.f32 	%f16, [%rd5];
	add.f32 	%f17, %f28, %f16;
	add.s32 	%r27, %r56, 256;
	mul.wide.u32 	%rd6, %r27, 4;
	add.s64 	%rd7, %rd1, %rd6;
	ld.global.f32 	%f18, [%rd7];
	add.f32 	%f28, %f17, %f18;
	add.s32 	%r56, %r56, %r4;
	setp.lt.u32 	%p17, %r56, %r24;
	@%p17 bra 	$L__BB69_2;
$L__BB69_3:
	shl.b32 	%r28, %r1, 2;
	mov.u32 	%r29, __smem;
	add.s32 	%r7, %r29, %r28;
	st.shared.f32 	[%r7], %f28;
	barrier.sync 	0;
	barrier.sync 	0;
	setp.gt.u32 	%p18, %r1, 127;
	@%p18 bra 	$L__BB69_5;
	ld.shared.f32 	%f19, [%r7+512];
	add.f32 	%f28, %f28, %f19;
	st.shared.f32 	[%r7], %f28;
$L__BB69_5:
	barrier.sync 	0;
	setp.gt.u32 	%p19, %r1, 63;
	@%p19 bra 	$L__BB69_7;
	ld.shared.f32 	%f20, [%r7+256];
	add.f32 	%f28, %f28, %f20;
	st.shared.f32 	[%r7], %f28;
$L__BB69_7:
	barrier.sync 	0;
	setp.gt.u32 	%p20, %r1, 31;
	@%p20 bra 	$L__BB69_25;
	// begin inline asm
	activemask.b32 %r30;
	// end inline asm
	ld.shared.f32 	%f21, [%r7+128];
	add.f32 	%f8, %f28, %f21;
	setp.ne.s32 	%p21, %r30, -1;
	@%p21 bra 	$L__BB69_10;
	mov.b32 	%r35, %f8;
	shfl.sync.down.b32	%r57|%p1, %r35, 16, 31, -1;
	bra.uni 	$L__BB69_11;
$L__BB69_10:
	// begin inline asm
	mov.u32 %r31, %laneid;
	// end inline asm
	fns.b32 	%r32, %r30, %r31, 17;
	setp.gt.u32 	%p22, %r32, 31;
	selp.b32 	%r33, %r31, %r32, %p22;
	mov.b32 	%r34, %f8;
	shfl.sync.idx.b32	%r57|%p2, %r34, %r33, 31, %r30;
$L__BB69_11:
	setp.eq.s32 	%p23, %r30, -1;
	mov.b32 	%f22, %r57;
	add.f32 	%f9, %f8, %f22;
	@%p23 bra 	$L__BB69_13;
	// begin inline asm
	mov.u32 %r36, %laneid;
	// end inline asm
	fns.b32 	%r37, %r30, %r36, 9;
	setp.gt.u32 	%p24, %r37, 31;
	selp.b32 	%r38, %r36, %r37, %p24;
	mov.b32 	%r39, %f9;
	shfl.sync.idx.b32	%r58|%p4, %r39, %r38, 31, %r30;
	bra.uni 	$L__BB69_14;
$L__BB69_13:
	mov.b32 	%r40, %f9;
	shfl.sync.down.b32	%r58|%p5, %r40, 8, 31, -1;
$L__BB69_14:
	setp.eq.s32 	%p25, %r30, -1;
	mov.b32 	%f23, %r58;
	add.f32 	%f10, %f9, %f23;
	@%p25 bra 	$L__BB69_16;
	// begin inline asm
	mov.u32 %r41, %laneid;
	// end inline asm
	fns.b32 	%r42, %r30, %r41, 5;
	setp.gt.u32 	%p26, %r42, 31;
	selp.b32 	%r43, %r41, %r42, %p26;
	mov.b32 	%r44, %f10;
	shfl.sync.idx.b32	%r59|%p7, %r44, %r43, 31, %r30;
	bra.uni 	$L__BB69_17;
$L__BB69_16:
	mov.b32 	%r45, %f10;
	shfl.sync.down.b32	%r59|%p8, %r45, 4, 31, -1;
$L__BB69_17:
	setp.eq.s32 	%p27, %r30, -1;
	mov.b32 	%f24, %r59;
	add.f32 	%f11, %f10, %f24;
	@%p27 bra 	$L__BB69_19;
	// begin inline asm
	mov.u32 %r46, %laneid;
	// end inline asm
	fns.b32 	%r47, %r30, %r46, 3;
	setp.gt.u32 	%p28, %r47, 31;
	selp.b32 	%r48, %r46, %r47, %p28;
	mov.b32 	%r49, %f11;
	shfl.sync.idx.b32	%r60|%p10, %r49, %r48, 31, %r30;
	bra.uni 	$L__BB69_20;
$L__BB69_19:
	mov.b32 	%r50, %f11;
	shfl.sync.down.b32	%r60|%p11, %r50, 2, 31, -1;
$L__BB69_20:
	setp.eq.s32 	%p29, %r30, -1;
	mov.b32 	%f25, %r60;
	add.f32 	%f12, %f11, %f25;
	@%p29 bra 	$L__BB69_22;
	// begin inline asm
	mov.u32 %r51, %laneid;
	// end inline asm
	fns.b32 	%r52, %r30, %r51, 2;
	setp.gt.u32 	%p30, %r52, 31;
	selp.b32 	%r53, %r51, %r52, %p30;
	mov.b32 	%r54, %f12;
	shfl.sync.idx.b32	%r61|%p13, %r54, %r53, 31, %r30;
	bra.uni 	$L__BB69_23;
$L__BB69_22:
	mov.b32 	%r55, %f12;
	shfl.sync.down.b32	%r61|%p14, %r55, 1, 31, -1;
$L__BB69_23:
	mov.b32 	%f26, %r61;
	add.f32 	%f13, %f12, %f26;
	setp.ne.s32 	%p31, %r1, 0;
	@%p31 bra 	$L__BB69_25;
	cvta.to.global.u64 	%rd8, %rd3;
	mul.wide.u32 	%rd9, %r2, 4;
	add.s64 	%rd10, %rd8, %rd9;
	st.global.f32 	[%rd10], %f13;
$L__BB69_25:
	ret;

}
	// .globl	_Z7reduce6IfLj128ELb1EEvPT_S1_j
.visible .entry _Z7reduce6IfLj128ELb1EEvPT_S1_j(
	.param .u64 .ptr .align 1 _Z7reduce6IfLj128ELb1EEvPT_S1_j_param_0,
	.param .u64 .ptr .align 1 _Z7reduce6IfLj128ELb1EEvPT_S1_j_param_1,
	.param .u32 _Z7reduce6IfLj128ELb1EEvPT_S1_j_param_2
)
{
	.reg .pred 	%p<31>;
	.reg .b32 	%r<62>;
	.reg .b32 	%f<27>;
	.reg .b64 	%rd<11>;

	ld.param.u64 	%rd2, [_Z7reduce6IfLj128ELb1EEvPT_S1_j_param_0];
	ld.param.u64 	%rd3, [_Z7reduce6IfLj128ELb1EEvPT_S1_j_param_1];
	ld.param.u32 	%r24, [_Z7reduce6IfLj128ELb1EEvPT_S1_j_param_2];
	mov.u32 	%r1, %tid.x;
	mov.u32 	%r2, %ctaid.x;
	shl.b32 	%r25, %r2, 8;
	add.s32 	%r56, %r25, %r1;
	setp.ge.u32 	%p16, %r56, %r24;
	mov.f32 	%f25, 0f00000000;
	@%p16 bra 	$L__BB70_3;
	cvta.to.global.u64 	%rd1, %rd2;
	mov.u32 	%r26, %nctaid.x;
	shl.b32 	%r4, %r26, 8;
	mov.f32 	%f25, 0f00000000;
$L__BB70_2:
	mul.wide.u32 	%rd4, %r56, 4;
	add.s64 	%rd5, %rd1, %rd4;
	ld.global.f32 	%f14, [%rd5];
	add.f32 	%f15, %f25, %f14;
	add.s32 	%r27, %r56, 128;
	mul.wide.u32 	%rd6, %r27, 4;
	add.s64 	%rd7, %rd1, %rd6;
	ld.global.f32 	%f16, [%rd7];
	add.f32 	%f25, %f15, %f16;
	add.s32 	%r56, %r56, %r4;
	setp.lt.u32 	%p17, %r56, %r24;
	@%p17 bra 	$L__BB70_2;
$L__BB70_3:
	shl.b32 	%r28, %r1, 2;
	mov.u32 	%r29, __smem;
	add.s32 	%r7, %r29, %r28;
	st.shared.f32 	[%r7], %f25;
	barrier.sync 	0;
	barrier.sync 	0;
	barrier.sync 	0;
	setp.gt.u32 	%p18, %r1, 63;
	@%p18 bra 	$L__BB70_5;
	ld.shared.f32 	%f17, [%r7+256];
	add.f32 	%f25, %f25, %f17;
	st.shared.f32 	[%r7], %f25;
$L__BB70_5:
	barrier.sync 	0;
	setp.gt.u32 	%p19, %r1, 31;
	@%p19 bra 	$L__BB70_23;
	// begin inline asm
	activemask.b32 %r30;
	// end inline asm
	ld.shared.f32 	%f18, [%r7+128];
	add.f32 	%f6, %f25, %f18;
	setp.ne.s32 	%p20, %r30, -1;
	@%p20 bra 	$L__BB70_8;
	mov.b32 	%r35, %f6;
	shfl.sync.down.b32	%r57|%p1, %r35, 16, 31, -1;
	bra.uni 	$L__BB70_9;
$L__BB70_8:
	// begin inline asm
	mov.u32 %r31, %laneid;
	// end inline asm
	fns.b32 	%r32, %r30, %r31, 17;
	setp.gt.u32 	%p21, %r32, 31;
	selp.b32 	%r33, %r31, %r32, %p21;
	mov.b32 	%r34, %f6;
	shfl.sync.idx.b32	%r57|%p2, %r34, %r33, 31, %r30;
$L__BB70_9:
	setp.eq.s32 	%p22, %r30, -1;
	mov.b32 	%f19, %r57;
	add.f32 	%f7, %f6, %f19;
	@%p22 bra 	$L__BB70_11;
	// begin inline asm
	mov.u32 %r36, %laneid;
	// end inline asm
	fns.b32 	%r37, %r30, %r36, 9;
	setp.gt.u32 	%p23, %r37, 31;
	selp.b32 	%r38, %r36, %r37, %p23;
	mov.b32 	%r39, %f7;
	shfl.sync.idx.b32	%r58|%p4, %r39, %r38, 31, %r30;
	bra.uni 	$L__BB70_12;
$L__BB70_11:
	mov.b32 	%r40, %f7;
	shfl.sync.down.b32	%r58|%p5, %r40, 8, 31, -1;
$L__BB70_12:
	setp.eq.s32 	%p24, %r30, -1;
	mov.b32 	%f20, %r58;
	add.f32 	%f8, %f7, %f20;
	@%p24 bra 	$L__BB70_14;
	// begin inline asm
	mov.u32 %r41, %laneid;
	// end inline asm
	fns.b32 	%r42, %r30, %r41, 5;
	setp.gt.u32 	%p25, %r42, 31;
	selp.b32 	%r43, %r41, %r42, %p25;
	mov.b32 	%r44, %f8;
	shfl.sync.idx.b32	%r59|%p7, %r44, %r43, 31, %r30;
	bra.uni 	$L__BB70_15;
$L__BB70_14:
	mov.b32 	%r45, %f8;
	shfl.sync.down.b32	%r59|%p8, %r45, 4, 31, -1;
$L__BB70_15:
	setp.eq.s32 	%p26, %r30, -1;
	mov.b32 	%f21, %r59;
	add.f32 	%f9, %f8, %f21;
	@%p26 bra 	$L__BB70_17;
	// begin inline asm
	mov.u32 %r46, %laneid;
	// end inline asm
	fns.b32 	%r47, %r30, %r46, 3;
	setp.gt.u32 	%p27, %r47, 31;
	selp.b32 	%r48, %r46, %r47, %p27;
	mov.b32 	%r49, %f9;
	shfl.sync.idx.b32	%r60|%p10, %r49, %r48, 31, %r30;
	bra.uni 	$L__BB70_18;
$L__BB70_17:
	mov.b32 	%r50, %f9;
	shfl.sync.down.b32	%r60|%p11, %r50, 2, 31, -1;
$L__BB70_18:
	setp.eq.s32 	%p28, %r30, -1;
	mov.b32 	%f22, %r60;
	add.f32 	%f10, %f9, %f22;
	@%p28 bra 	$L__BB70_20;
	// begin inline asm
	mov.u32 %r51, %laneid;
	// end inline asm
	fns.b32 	%r52, %r30, %r51, 2;
	setp.gt.u32 	%p29, %r52, 31;
	selp.b32 	%r53, %r51, %r52, %p29;
	mov.b32 	%r54, %f10;
	shfl.sync.idx.b32	%r61|%p13, %r54, %r53, 31, %r30;
	bra.uni 	$L__BB70_21;
$L__BB70_20:
	mov.b32 	%r55, %f10;
	shfl.sync.down.b32	%r61|%p14, %r55, 1, 31, -1;
$L__BB70_21:
	mov.b32 	%f23, %r61;
	add.f32 	%f11, %f10, %f23;
	setp.ne.s32 	%p30, %r1, 0;
	@%p30 bra 	$L__BB70_23;
	cvta.to.global.u64 	%rd8, %rd3;
	mul.wide.u32 	%rd9, %r2, 4;
	add.s64 	%rd10, %rd8, %rd9;
	st.global.f32 	[%rd10], %f11;
$L__BB70_23:
	ret;

}
	// .globl	_Z7reduce6IfLj64ELb1EEvPT_S1_j
.visible .entry _Z7reduce6IfLj64ELb1EEvPT_S1_j(
	.param .u64 .ptr .align 1 _Z7reduce6IfLj64ELb1EEvPT_S1_j_param_0,
	.param .u64 .ptr .align 1 _Z7reduce6IfLj64ELb1EEvPT_S1_j_param_1,
	.param .u32 _Z7reduce6IfLj64ELb1EEvPT_S1_j_param_2
)
{
	.reg .pred 	%p<30>;
	.reg .b32 	%r<62>;
	.reg .b32 	%f<23>;
	.reg .b64 	%rd<11>;

	ld.param.u64 	%rd2, [_Z7reduce6IfLj64ELb1EEvPT_S1_j_param_0];
	ld.param.u64 	%rd3, [_Z7reduce6IfLj64ELb1EEvPT_S1_j_param_1];
	ld.param.u32 	%r24, [_Z7reduce6IfLj64ELb1EEvPT_S1_j_param_2];
	mov.u32 	%r1, %tid.x;
	mov.u32 	%r2, %ctaid.x;
	shl.b32 	%r25, %r2, 7;
	add.s32 	%r56, %r25, %r1;
	setp.ge.u32 	%p16, %r56, %r24;
	mov.f32 	%f22, 0f00000000;
	@%p16 bra 	$L__BB71_3;
	cvta.to.global.u64 	%rd1, %rd2;
	mov.u32 	%r26, %nctaid.x;
	shl.b32 	%r4, %r26, 7;
	mov.f32 	%f22, 0f00000000;
$L__BB71_2:
	mul.wide.u32 	%rd4, %r56, 4;
	add.s64 	%rd5, %rd1, %rd4;
	ld.global.f32 	%f12, [%rd5];
	add.f32 	%f13, %f22, %f12;
	add.s32 	%r27, %r56, 64;
	mul.wide.u32 	%rd6, %r27, 4;
	add.s64 	%rd7, %rd1, %rd6;
	ld.global.f32 	%f14, [%rd7];
	add.f32 	%f22, %f13, %f14;
	add.s32 	%r56, %r56, %r4;
	setp.lt.u32 	%p17, %r56, %r24;
	@%p17 bra 	$L__BB71_2;
$L__BB71_3:
	shl.b32 	%r28, %r1, 2;
	mov.u32 	%r29, __smem;
	add.s32 	%r7, %r29, %r28;
	st.shared.f32 	[%r7], %f22;
	barrier.sync 	0;
	barrier.sync 	0;
	barrier.sync 	0;
	barrier.sync 	0;
	setp.gt.u32 	%p18, %r1, 31;
	@%p18 bra 	$L__BB71_21;
	// begin inline asm
	activemask.b32 %r30;
	// end inline asm
	ld.shared.f32 	%f15, [%r7+128];
	add.f32 	%f4, %f22, %f15;
	setp.ne.s32 	%p19, %r30, -1;
	@%p19 bra 	$L__BB71_6;
	mov.b32 	%r35, %f4;
	shfl.sync.down.b32	%r57|%p1, %r35, 16, 31, -1;
	bra.uni 	$L__BB71_7;
$L__BB71_6:
	// begin inline asm
	mov.u32 %r31, %laneid;
	// end inline asm
	fns.b32 	%r32, %r30, %r31, 17;
	setp.gt.u32 	%p20, %r32, 31;
	selp.b32 	%r33, %r31, %r32, %p20;
	mov.b32 	%r34, %f4;
	shfl.sync.idx.b32	%r57|%p2, %r34, %r33, 31, %r30;
$L__BB71_7:
	setp.eq.s32 	%p21, %r30, -1;
	mov.b32 	%f16, %r57;
	add.f32 	%f5, %f4, %f16;
	@%p21 bra 	$L__BB71_9;
	// begin inline asm
	mov.u32 %r36, %laneid;
	// end inline asm
	fns.b32 	%r37, %r30, %r36, 9;
	setp.gt.u32 	%p22, %r37, 31;
	selp.b32 	%r38, %r36, %r37, %p22;
	mov.b32 	%r39, %f5;
	shfl.sync.idx.b32	%r58|%p4, %r39, %r38, 31, %r30;
	bra.uni 	$L__BB71_10;
$L__BB71_9:
	mov.b32 	%r40, %f5;
	shfl.sync.down.b32	%r58|%p5, %r40, 8, 31, -1;
$L__BB71_10:
	setp.eq.s32 	%p23, %r30, -1;
	mov.b32 	%f17, %r58;
	add.f32 	%f6, %f5, %f17;
	@%p23 bra 	$L__BB71_12;
	// begin inline asm
	mov.u32 %r41, %laneid;
	// end inline asm
	fns.b32 	%r42, %r30, %r41, 5;
	setp.gt.u32 	%p24, %r42, 31;
	selp.b32 	%r43, %r41, %r42, %p24;
	mov.b32 	%r44, %f6;
	shfl.sync.idx.b32	%r59|%p7, %r44, %r43, 31, %r30;
	bra.uni 	$L__BB71_13;
$L__BB71_12:
	mov.b32 	%r45, %f6;
	shfl.sync.down.b32	%r59|%p8, %r45, 4, 31, -1;
$L__BB71_13:
	setp.eq.s32 	%p25, %r30, -1;
	mov.b32 	%f18, %r59;
	add.f32 	%f7, %f6, %f18;
	@%p25 bra 	$L__BB71_15;
	// begin inline asm
	mov.u32 %r46, %laneid;
	// end inline asm
	fns.b32 	%r47, %r30, %r46, 3;
	setp.gt.u32 	%p26, %r47, 31;
	selp.b32 	%r48, %r46, %r47, %p26;
	mov.b32 	%r49, %f7;
	shfl.sync.idx.b32	%r60|%p10, %r49, %r48, 31, %r30;
	bra.uni 	$L__BB71_16;
$L__BB71_15:
	mov.b32 	%r50, %f7;
	shfl.sync.down.b32	%r60|%p11, %r50, 2, 31, -1;
$L__BB71_16:
	setp.eq.s32 	%p27, %r30, -1;
	mov.b32 	%f19, %r60;
	add.f32 	%f8, %f7, %f19;
	@%p27 bra 	$L__BB71_18;
	// begin inline asm
	mov.u32 %r51, %laneid;
	// end inline asm
	fns.b32 	%r52, %r30, %r51, 2;
	setp.gt.u32 	%p28, %r52, 31;
	selp.b32 	%r53, %r51, %r52, %p28;
	mov.b32 	%r54, %f8;
	shfl.sync.idx.b32	%r61|%p13, %r54, %r53, 31, %r30;
	bra.uni 	$L__BB71_19;
$L__BB71_18:
	mov.b32 	%r55, %f8;
	shfl.sync.down.b32	%r61|%p14, %r55, 1, 31, -1;
$L__BB71_19:
	mov.b32 	%f20, %r61;
	add.f32 	%f9, %f8, %f20;
	setp.ne.s32 	%p29, %r1, 0;
	@%p29 bra 	$L__BB71_21;
	cvta.to.global.u64 	%rd8, %rd3;
	mul.wide.u32 	%rd9, %r2, 4;
	add.s64 	%rd10, %rd8, %rd9;
	st.global.f32 	[%rd10], %f9;
$L__BB71_21:
	ret;

}
	// .globl	_Z7reduce6IfLj32ELb1EEvPT_S1_j
.visible .entry _Z7reduce6IfLj32ELb1EEvPT_S1_j(
	.param .u64 .ptr .align 1 _Z7reduce6IfLj32ELb1EEvPT_S1_j_param_0,
	.param .u64 .ptr .align 1 _Z7reduce6IfLj32ELb1EEvPT_S1_j_param_1,
	.param .u32 _Z7reduce6IfLj32ELb1EEvPT_S1_j_param_2
)
{
	.reg .pred 	%p<30>;
	.reg .b32 	%r<62>;
	.reg .b32 	%f<21>;
	.reg .b64 	%rd<11>;

	ld.param.u64 	%rd2, [_Z7reduce6IfLj32ELb1EEvPT_S1_j_param_0];
	ld.param.u64 	%rd3, [_Z7reduce6IfLj32ELb1EEvPT_S1_j_param_1];
	ld.param.u32 	%r23, [_Z7reduce6IfLj32ELb1EEvPT_S1_j_param_2];
	mov.u32 	%r1, %tid.x;
	mov.u32 	%r2, %ctaid.x;
	shl.b32 	%r24, %r2, 6;
	add.s32 	%r56, %r24, %r1;
	setp.ge.u32 	%p16, %r56, %r23;
	mov.f32 	%f20, 0f00000000;
	@%p16 bra 	$L__BB72_3;
	cvta.to.global.u64 	%rd1, %rd2;
	mov.u32 	%r25, %nctaid.x;
	shl.b32 	%r4, %r25, 6;
	mov.f32 	%f20, 0f00000000;
$L__BB72_2:
	mul.wide.u32 	%rd4, %r56, 4;
	add.s64 	%rd5, %rd1, %rd4;
	ld.global.f32 	%f11, [%rd5];
	add.f32 	%f12, %f20, %f11;
	add.s32 	%r26, %r56, 32;
	mul.wide.u32 	%rd6, %r26, 4;
	add.s64 	%rd7, %rd1, %rd6;
	ld.global.f32 	%f13, [%rd7];
	add.f32 	%f20, %f12, %f13;
	add.s32 	%r56, %r56, %r4;
	setp.lt.u32 	%p17, %r56, %r23;
	@%p17 bra 	$L__BB72_2;
$L__BB72_3:
	shl.b32 	%r27, %r1, 2;
	mov.u32 	%r28, __smem;
	add.s32 	%r29, %r28, %r27;
	st.shared.f32 	[%r29], %f20;
	barrier.sync 	0;
	barrier.sync 	0;
	barrier.sync 	0;
	barrier.sync 	0;
	setp.gt.u32 	%p18, %r1, 31;
	@%p18 bra 	$L__BB72_21;
	// begin inline asm
	activemask.b32 %r30;
	// end inline asm
	setp.ne.s32 	%p19, %r30, -1;
	@%p19 bra 	$L__BB72_6;
	mov.b32 	%r35, %f20;
	shfl.sync.down.b32	%r57|%p1, %r35, 16, 31, -1;
	bra.uni 	$L__BB72_7;
$L__BB72_6:
	// begin inline asm
	mov.u32 %r31, %laneid;
	// end inline asm
	fns.b32 	%r32, %r30, %r31, 17;
	setp.gt.u32 	%p20, %r32, 31;
	selp.b32 	%r33, %r31, %r32, %p20;
	mov.b32 	%r34, %f20;
	shfl.sync.idx.b32	%r57|%p2, %r34, %r33, 31, %r30;
$L__BB72_7:
	setp.eq.s32 	%p21, %r30, -1;
	mov.b32 	%f14, %r57;
	add.f32 	%f4, %f20, %f14;
	@%p21 bra 	$L__BB72_9;
	// begin inline asm
	mov.u32 %r36, %laneid;
	// end inline asm
	fns.b32 	%r37, %r30, %r36, 9;
	setp.gt.u32 	%p22, %r37, 31;
	selp.b32 	%r38, %r36, %r37, %p22;
	mov.b32 	%r39, %f4;
	shfl.sync.idx.b32	%r58|%p4, %r39, %r38, 31, %r30;
	bra.uni 	$L__BB72_10;
$L__BB72_9:
	mov.b32 	%r40, %f4;
	shfl.sync.down.b32	%r58|%p5, %r40, 8, 31, -1;
$L__BB72_10:
	setp.eq.s32 	%p23, %r30, -1;
	mov.b32 	%f15, %r58;
	add.f32 	%f5, %f4, %f15;
	@%p23 bra 	$L__BB72_12;
	// begin inline asm
	mov.u32 %r41, %laneid;
	// end inline asm
	fns.b32 	%r42, %r30, %r41, 5;
	setp.gt.u32 	%p24, %r42, 31;
	selp.b32 	%r43, %r41, %r42, %p24;
	mov.b32 	%r44, %f5;
	shfl.sync.idx.b32	%r59|%p7, %r44, %r43, 31, %r30;
	bra.uni 	$L__BB72_13;
$L__BB72_12:
	mov.b32 	%r45, %f5;
	shfl.sync.down.b32	%r59|%p8, %r45, 4, 31, -1;
$L__BB72_13:
	setp.eq.s32 	%p25, %r30, -1;
	mov.b32 	%f16, %r59;
	add.f32 	%f6, %f5, %f16;
	@%p25 bra 	$L__BB72_15;
	// begin inline asm
	mov.u32 %r46, %laneid;
	// end inline asm
	fns.b32 	%r47, %r30, %r46, 3;
	setp.gt.u32 	%p26, %r47, 31;
	selp.b32 	%r48, %r46, %r47, %p26;
	mov.b32 	%r49, %f6;
	shfl.sync.idx.b32	%r60|%p10, %r49, %r48, 31, %r30;
	bra.uni 	$L__BB72_16;
$L__BB72_15:
	mov.b32 	%r50, %f6;
	shfl.sync.down.b32	%r60|%p11, %r50, 2, 31, -1;
$L__BB72_16:
	setp.eq.s32 	%p27, %r30, -1;
	mov.b32 	%f17, %r60;
	add.f32 	%f7, %f6, %f17;
	@%p27 bra 	$L__BB72_18;
	// begin inline asm
	mov.u32 %r51, %laneid;
	// end inline asm
	fns.b32 	%r52, %r30, %r51, 2;
	setp.gt.u32 	%p28, %r52, 31;
	selp.b32 	%r53, %r51, %r52, %p28;
	mov.b32 	%r54, %f7;
	shfl.sync.idx.b32	%r61|%p13, %r54, %r53, 31, %r30;
	bra.uni 	$L__BB72_19;
$L__BB72_18:
	mov.b32 	%r55, %f7;
	shfl.sync.down.b32	%r61|%p14, %r55, 1, 31, -1;
$L__BB72_19:
	mov.b32 	%f18, %r61;
	add.f32 	%f8, %f7, %f18;
	setp.ne.s32 	%p29, %r1, 0;
	@%p29 bra 	$L__BB72_21;
	cvta.to.global.u64 	%rd8, %rd3;
	mul.wide.u32 	%rd9, %r2, 4;
	add.s64 	%rd10, %rd8, %rd9;
	st.global.f32 	[%rd10], %f8;
$L__BB72_21:
	ret;

}
	// .globl	_Z7reduce6IfLj16ELb1EEvPT_S1_j
.visible .entry _Z7reduce6IfLj16ELb1EEvPT_S1_j(
	.param .u64 .ptr .align 1 _Z7reduce6IfLj16ELb1EEvPT_S1_j_param_0,
	.param .u64 .ptr .align 1 _Z7reduce6IfLj16ELb1EEvPT_S1_j_param_1,
	.param .u32 _Z7reduce6IfLj16ELb1EEvPT_S1_j_param_2
)
{
	.reg .pred 	%p<30>;
	.reg .b32 	%r<62>;
	.reg .b32 	%f<21>;
	.reg .b64 	%rd<11>;

	ld.param.u64 	%rd2, [_Z7reduce6IfLj16ELb1EEvPT_S1_j_param_0];
	ld.param.u64 	%rd3, [_Z7reduce6IfLj16ELb1EEvPT_S1_j_param_1];
	ld.param.u32 	%r23, [_Z7reduce6IfLj16ELb1EEvPT_S1_j_param_2];
	mov.u32 	%r1, %tid.x;
	mov.u32 	%r2, %ctaid.x;
	shl.b32 	%r24, %r2, 5;
	add.s32 	%r56, %r24, %r1;
	setp.ge.u32 	%p16, %r56, %r23;
	mov.f32 	%f20, 0f00000000;
	@%p16 bra 	$L__BB73_3;
	cvta.to.global.u64 	%rd1, %rd2;
	mov.u32 	%r25, %nctaid.x;
	shl.b32 	%r4, %r25, 5;
	mov.f32 	%f20, 0f00000000;
$L__BB73_2:
	mul.wide.u32 	%rd4, %r56, 4;
	add.s64 	%rd5, %rd1, %rd4;
	ld.global.f32 	%f11, [%rd5];
	add.f32 	%f12, %f20, %f11;
	add.s32 	%r26, %r56, 16;
	mul.wide.u32 	%rd6, %r26, 4;
	add.s64 	%rd7, %rd1, %rd6;
	ld.global.f32 	%f13, [%rd7];
	add.f32 	%f20, %f12, %f13;
	add.s32 	%r56, %r56, %r4;
	setp.lt.u32 	%p17, %r56, %r23;
	@%p17 bra 	$L__BB73_2;
$L__BB73_3:
	shl.b32 	%r27, %r1, 2;
	mov.u32 	%r28, __smem;
	add.s32 	%r29, %r28, %r27;
	st.shared.f32 	[%r29], %f20;
	barrier.sync 	0;
	barrier.sync 	0;
	barrier.sync 	0;
	barrier.sync 	0;
	setp.gt.u32 	%p18, %r1, 31;
	@%p18 bra 	$L__BB73_21;
	// begin inline asm
	activemask.b32 %r30;
	// end inline asm
	setp.ne.s32 	%p19, %r30, -1;
	@%p19 bra 	$L__BB73_6;
	mov.b32 	%r35, %f20;
	shfl.sync.down.b32	%r57|%p1, %r35, 16, 31, -1;
	bra.uni 	$L__BB73_7;
$L__BB73_6:
	// begin inline asm
	mov.u32 %r31, %laneid;
	// end inline asm
	fns.b32 	%r32, %r30, %r31, 17;
	setp.gt.u32 	%p20, %r32, 31;
	selp.b32 	%r33, %r31, %r32, %p20;
	mov.b32 	%r34, %f20;
	shfl.sync.idx.b32	%r57|%p2, %r34, %r33, 31, %r30;
$L__BB73_7:
	setp.eq.s32 	%p21, %r30, -1;
	mov.b32 	%f14, %r57;
	add.f32 	%f4, %f20, %f14;
	@%p21 bra 	$L__BB73_9;
	// begin inline asm
	mov.u32 %r36, %laneid;
	// end inline asm
	fns.b32 	%r37, %r30, %r36, 9;
	setp.gt.u32 	%p22, %r37, 31;
	selp.b32 	%r38, %r36, %r37, %p22;
	mov.b32 	%r39, %f4;
	shfl.sync.idx.b32	%r58|%p4, %r39, %r38, 31, %r30;
	bra.uni 	$L__BB73_10;
$L__BB73_9:
	mov.b32 	%r40, %f4;
	shfl.sync.down.b32	%r58|%p5, %r40, 8, 31, -1;
$L__BB73_10:
	setp.eq.s32 	%p23, %r30, -1;
	mov.b32 	%f15, %r58;
	add.f32 	%f5, %f4, %f15;
	@%p23 bra 	$L__BB73_12;
	// begin inline asm
	mov.u32 %r41, %laneid;
	// end inline asm
	fns.b32 	%r42, %r30, %r41, 5;
	setp.gt.u32 	%p24, %r42, 31;
	selp.b32 	%r43, %r41, %r42, %p24;
	mov.b32 	%r44, %f5;
	shfl.sync.idx.b32	%r59|%p7, %r44, %r43, 31, %r30;
	bra.uni 	$L__BB73_13;
$L__BB73_12:
	mov.b32 	%r45, %f5;
	shfl.sync.down.b32	%r59|%p8, %r45, 4, 31, -1;
$L__BB73_13:
	setp.eq.s32 	%p25, %r30, -1;
	mov.b32 	%f16, %r59;
	add.f32 	%f6, %f5, %f16;
	@%p25 bra 	$L__BB73_15;
	// begin inline asm
	mov.u32 %r46, %laneid;
	// end inline asm
	fns.b32 	%r47, %r30, %r46, 3;
	setp.gt.u32 	%p26, %r47, 31;
	selp.b32 	%r48, %r46, %r47, %p26;
	mov.b32 	%r49, %f6;
	shfl.sync.idx.b32	%r60|%p10, %r49, %r48, 31, %r30;
	bra.uni 	$L__BB73_16;
$L__BB73_15:
	mov.b32 	%r50, %f6;
	shfl.sync.down.b32	%r60|%p11, %r50, 2, 31, -1;
$L__BB73_16:
	setp.eq.s32 	%p27, %r30, -1;
	mov.b32 	%f17, %r60;
	add.f32 	%f7, %f6, %f17;
	@%p27 bra 	$L__BB73_18;
	// begin inline asm
	mov.u32 %r51, %laneid;
	// end inline asm
	fns.b32 	%r52, %r30, %r51, 2;
	setp.gt.u32 	%p28, %r52, 31;
	selp.b32 	%r53, %r51, %r52, %p28;
	mov.b32 	%r54, %f7;
	shfl.sync.idx.b32	%r61|%p13, %r54, %r53, 31, %r30;
	bra.uni 	$L__BB73_19;
$L__BB73_18:
	mov.b32 	%r55, %f7;
	shfl.sync.down.b32	%r61|%p14, %r55, 1, 31, -1;
$L__BB73_19:
	mov.b32 	%f18, %r61;
	add.f32 	%f8, %f7, %f18;
	setp.ne.s32 	%p29, %r1, 0;
	@%p29 bra 	$L__BB73_21;
	cvta.to.global.u64 	%rd8, %rd3;
	mul.wide.u32 	%rd9, %r2, 4;
	add.s64 	%rd10, %rd8, %rd9;
	st.global.f32 	[%rd10], %f8;
$L__BB73_21:
	ret;

}
	// .globl	_Z7reduce6IfLj8ELb1EEvPT_S1_j
.visible .entry _Z7reduce6IfLj8ELb1EEvPT_S1_j(
	.param .u64 .ptr .align 1 _Z7reduce6IfLj8ELb1EEvPT_S1_j_param_0,
	.param .u64 .ptr .align 1 _Z7reduce6IfLj8ELb1EEvPT_S1_j_param_1,
	.param .u32 _Z7reduce6IfLj8ELb1EEvPT_S1_j_param_2
)
{
	.reg .pred 	%p<30>;
	.reg .b32 	%r<62>;
	.reg .b32 	%f<21>;
	.reg .b64 	%rd<11>;

	ld.param.u64 	%rd2, [_Z7reduce6IfLj8ELb1EEvPT_S1_j_param_0];
	ld.param.u64 	%rd3, [_Z7reduce6IfLj8ELb1EEvPT_S1_j_param_1];
	ld.param.u32 	%r23, [_Z7reduce6IfLj8ELb1EEvPT_S1_j_param_2];
	mov.u32 	%r1, %tid.x;
	mov.u32 	%r2, %ctaid.x;
	shl.b32 	%r24, %r2, 4;
	add.s32 	%r56, %r24, %r1;
	setp.ge.u32 	%p16, %r56, %r23;
	mov.f32 	%f20, 0f00000000;
	@%p16 bra 	$L__BB74_3;
	cvta.to.global.u64 	%rd1, %rd2;
	mov.u32 	%r25, %nctaid.x;
	shl.b32 	%r4, %r25, 4;
	mov.f32 	%f20, 0f00000000;
$L__BB74_2:
	mul.wide.u32 	%rd4, %r56, 4;
	add.s64 	%rd5, %rd1, %rd4;
	ld.global.f32 	%f11, [%rd5];
	add.f32 	%f12, %f20, %f11;
	add.s32 	%r26, %r56, 8;
	mul.wide.u32 	%rd6, %r26, 4;
	add.s64 	%rd7, %rd1, %rd6;
	ld.global.f32 	%f13, [%rd7];
	add.f32 	%f20, %f12, %f13;
	add.s32 	%r56, %r56, %r4;
	setp.lt.u32 	%p17, %r56, %r23;
	@%p17 bra 	$L__BB74_2;
$L__BB74_3:
	shl.b32 	%r27, %r1, 2;
	mov.u32 	%r28, __smem;
	add.s32 	%r29, %r28, %r27;
	st.shared.f32 	[%r29], %f20;
	barrier.sync 	0;
	barrier.sync 	0;
	barrier.sync 	0;
	barrier.sync 	0;
	setp.gt.u32 	%p18, %r1, 31;
	@%p18 bra 	$L__BB74_21;
	// begin inline asm
	activemask.b32 %r30;
	// end inline asm
	setp.ne.s32 	%p19, %r30, -1;
	@%p19 bra 	$L__BB74_6;
	mov.b32 	%r35, %f20;
	shfl.sync.down.b32	%r57|%p1, %r35, 16, 31, -1;
	bra.uni 	$L__BB74_7;
$L__BB74_6:
	// begin inline asm
	mov.u32 %r31, %laneid;
	// end inline asm
	fns.b32 	%r32, %r30, %r31, 17;
	setp.gt.u32 	%p20, %r32, 31;
	selp.b32 	%r33, %r31, %r32, %p20;
	mov.b32 	%r34, %f20;
	shfl.sync.idx.b32	%r57|%p2, %r34, %r33, 31, %r30;
$L__BB74_7:
	setp.eq.s32 	%p21, %r30, -1;
	mov.b32 	%f14, %r57;
	add.f32 	%f4, %f20, %f14;
	@%p21 bra 	$L__BB74_9;
	// begin inline asm
	mov.u32 %r36, %laneid;
	// end inline asm
	fns.b32 	%r37, %r30, %r36, 9;
	setp.gt.u32 	%p22, %r37, 31;
	selp.b32 	%r38, %r36, %r37, %p22;
	mov.b32 	%r39, %f4;
	shfl.sync.idx.b32	%r58|%p4, %r39, %r38, 31, %r30;
	bra.uni 	$L__BB74_10;
$L__BB74_9:
	mov.b32 	%r40, %f4;
	shfl.sync.down.b32	%r58|%p5, %r40, 8, 31, -1;
$L__BB74_10:
	setp.eq.s32 	%p23, %r30, -1;
	mov.b32 	%f15, %r58;
	add.f32 	%f5, %f4, %f15;
	@%p23 bra 	$L__BB74_12;
	// begin inline asm
	mov.u32 %r41, %laneid;
	// end inline asm
	fns.b32 	%r42, %r30, %r41, 5;
	setp.gt.u32 	%p24, %r42, 31;
	selp.b32 	%r43, %r41, %r42, %p24;
	mov.b32 	%r44, %f5;
	shfl.sync.idx.b32	%r59|%p7, %r44, %r43, 31, %r30;
	bra.uni 	$L__BB74_13;
$L__BB74_12:
	mov.b32 	%r45, %f5;
	shfl.sync.down.b32	%r59|%p8, %r45, 4, 31, -1;
$L__BB74_13:
	setp.eq.s32 	%p25, %r30, -1;
	mov.b32 	%f16, %r59;
	add.f32 	%f6, %f5, %f16;
	@%p25 bra 	$L__BB74_15;
	// begin inline asm
	mov.u32 %r46, %laneid;
	// end inline asm
	fns.b32 	%r47, %r30, %r46, 3;
	setp.gt.u32 	%p26, %r47, 31;
	selp.b32 	%r48, %r46, %r47, %p26;
	mov.b32 	%r49, %f6;
	shfl.sync.idx.b32	%r60|%p10, %r49, %r48, 31, %r30;
	bra.uni 	$L__BB74_16;
$L__BB74_15:
	mov.b32 	%r50, %f6;
	shfl.sync.down.b32	%r60|%p11, %r50, 2, 31, -1;
$L__BB74_16:
	setp.eq.s32 	%p27, %r30, -1;
	mov.b32 	%f17, %r60;
	add.f32 	%f7, %f6, %f17;
	@%p27 bra 	$L__BB74_18;
	// begin inline asm
	mov.u32 %r51, %laneid;
	// end inline asm
	fns.b32 	%r52, %r30, %r51, 2;
	setp.gt.u32 	%p28, %r52, 31;
	selp.b32 	%r53, %r51, %r52, %p28;
	mov.b32 	%r54, %f7;
	shfl.sync.idx.b32	%r61|%p13, %r54, %r53, 31, %r30;
	bra.uni 	$L__BB74_19;
$L__BB74_18:
	mov.b32 	%r55, %f7;
	shfl.sync.down.b32	%r61|%p14, %r55, 1, 31, -1;
$L__BB74_19:
	mov.b32 	%f18, %r61;
	add.f32 	%f8, %f7, %f18;
	setp.ne.s32 	%p29, %r1, 0;
	@%p29 bra 	$L__BB74_21;
	cvta.to.global.u64 	%rd8, %rd3;
	mul.wide.u32 	%rd9, %r2, 4;
	add.s64 	%rd10, %rd8, %rd9;
	st.global.f32 	[%rd10], %f8;
$L__BB74_21:
	ret;

}
	// .globl	_Z7reduce6IfLj4ELb1EEvPT_S1_j
.visible .entry _Z7reduce6IfLj4ELb1EEvPT_S1_j(
	.param .u64 .ptr .align 1 _Z7reduce6IfLj4ELb1EEvPT_S1_j_param_0,
	.param .u64 .ptr .align 1 _Z7reduce6IfLj4ELb1EEvPT_S1_j_param_1,
	.param .u32 _Z7reduce6IfLj4ELb1EEvPT_S1_j_param_2
)
{
	.reg .pred 	%p<30>;
	.reg .b32 	%r<62>;
	.reg .b32 	%f<21>;
	.reg .b64 	%rd<11>;

	ld.param.u64 	%rd2, [_Z7reduce6IfLj4ELb1EEvPT_S1_j_param_0];
	ld.param.u64 	%rd3, [_Z7reduce6IfLj4ELb1EEvPT_S1_j_param_1];
	ld.param.u32 	%r23, [_Z7reduce6IfLj4ELb1EEvPT_S1_j_param_2];
	mov.u32 	%r1, %tid.x;
	mov.u32 	%r2, %ctaid.x;
	shl.b32 	%r24, %r2, 3;
	add.s32 	%r56, %r24, %r1;
	setp.ge.u32 	%p16, %r56, %r23;
	mov.f32 	%f20, 0f00000000;
	@%p16 bra 	$L__BB75_3;
	cvta.to.global.u64 	%rd1, %rd2;
	mov.u32 	%r25, %nctaid.x;
	shl.b32 	%r4, %r25, 3;
	mov.f32 	%f20, 0f00000000;
$L__BB75_2:
	mul.wide.u32 	%rd4, %r56, 4;
	add.s64 	%rd5, %rd1, %rd4;
	ld.global.f32 	%f11, [%rd5];
	add.f32 	%f12, %f20, %f11;
	add.s32 	%r26, %r56, 4;
	mul.wide.u32 	%rd6, %r26, 4;
	add.s64 	%rd7, %rd1, %rd6;
	ld.global.f32 	%f13, [%rd7];
	add.f32 	%f20, %f12, %f13;
	add.s32 	%r56, %r56, %r4;
	setp.lt.u32 	%p17, %r56, %r23;
	@%p17 bra 	$L__BB75_2;
$L__BB75_3:
	shl.b32 	%r27, %r1, 2;
	mov.u32 	%r28, __smem;
	add.s32 	%r29, %r28, %r27;
	st.shared.f32 	[%r29], %f20;
	barrier.sync 	0;
	barrier.sync 	0;
	barrier.sync 	0;
	barrier.sync 	0;
	setp.gt.u32 	%p18, %r1, 31;
	@%p18 bra 	$L__BB75_21;
	// begin inline asm
	activemask.b32 %r30;
	// end inline asm
	setp.ne.s32 	%p19, %r30, -1;
	@%p19 bra 	$L__BB75_6;
	mov.b32 	%r35, %f20;
	shfl.sync.down.b32	%r57|%p1, %r35, 16, 31, -1;
	bra.uni 	$L__BB75_7;
$L__BB75_6:
	// begin inline asm
	mov.u32 %r31, %laneid;
	// end inline asm
	fns.b32 	%r32, %r30, %r31, 17;
	setp.gt.u32 	%p20, %r32, 31;
	selp.b32 	%r33, %r31, %r32, %p20;
	mov.b32 	%r34, %f20;
	shfl.sync.idx.b32	%r57|%p2, %r34, %r33, 31, %r30;
$L__BB75_7:
	setp.eq.s32 	%p21, %r30, -1;
	mov.b32 	%f14, %r57;
	add.f32 	%f4, %f20, %f14;
	@%p21 bra 	$L__BB75_9;
	// begin inline asm
	mov.u32 %r36, %laneid;
	// end inline asm
	fns.b32 	%r37, %r30, %r36, 9;
	setp.gt.u32 	%p22, %r37, 31;
	selp.b32 	%r38, %r36, %r37, %p22;
	mov.b32 	%r39, %f4;
	shfl.sync.idx.b32	%r58|%p4, %r39, %r38, 31, %r30;
	bra.uni 	$L__BB75_10;
$L__BB75_9:
	mov.b32 	%r40, %f4;
	shfl.sync.down.b32	%r58|%p5, %r40, 8, 31, -1;
$L__BB75_10:
	setp.eq.s32 	%p23, %r30, -1;
	mov.b32 	%f15, %r58;
	add.f32 	%f5, %f4, %f15;
	@%p23 bra 	$L__BB75_12;
	// begin inline asm
	mov.u32 %r41, %laneid;
	// end inline asm
	fns.b32 	%r42, %r30, %r41, 5;
	setp.gt.u32 	%p24, %r42, 31;
	selp.b32 	%r43, %r41, %r42, %p24;
	mov.b32 	%r44, %f5;
	shfl.sync.idx.b32	%r59|%p7, %r44, %r43, 31, %r30;
	bra.uni 	$L__BB75_13;
$L__BB75_12:
	mov.b32 	%r45, %f5;
	shfl.sync.down.b32	%r59|%p8, %r45, 4, 31, -1;
$L__BB75_13:
	setp.eq.s32 	%p25, %r30, -1;
	mov.b32 	%f16, %r59;
	add.f32 	%f6, %f5, %f16;
	@%p25 bra 	$L__BB75_15;
	// begin inline asm
	mov.u32 %r46, %laneid;
	// end inline asm
	fns.b32 	%r47, %r30, %r46, 3;
	setp.gt.u32 	%p26, %r47, 31;
	selp.b32 	%r48, %r46, %r47, %p26;
	mov.b32 	%r49, %f6;
	shfl.sync.idx.b32	%r60|%p10, %r49, %r48, 31, %r30;
	bra.uni 	$L__BB75_16;
$L__BB75_15:
	mov.b32 	%r50, %f6;
	shfl.sync.down.b32	%r60|%p11, %r50, 2, 31, -1;
$L__BB75_16:
	setp.eq.s32 	%p27, %r30, -1;
	mov.b32 	%f17, %r60;
	add.f32 	%f7, %f6, %f17;
	@%p27 bra 	$L__BB75_18;
	// begin inline asm
	mov.u32 %r51, %laneid;
	// end inline asm
	fns.b32 	%r52, %r30, %r51, 2;
	setp.gt.u32 	%p28, %r52, 31;
	selp.b32 	%r53, %r51, %r52, %p28;
	mov.b32 	%r54, %f7;
	shfl.sync.idx.b32	%r61|%p13, %r54, %r53, 31, %r30;
	bra.uni 	$L__BB75_19;
$L__BB75_18:
	mov.b32 	%r55, %f7;
	shfl.sync.down.b32	%r61|%p14, %r55, 1, 31, -1;
$L__BB75_19:
	mov.b32 	%f18, %r61;
	add.f32 	%f8, %f7, %f18;
	setp.ne.s32 	%p29, %r1, 0;
	@%p29 bra 	$L__BB75_21;
	cvta.to.global.u64 	%rd8, %rd3;
	mul.wide.u32 	%rd9, %r2, 4;
	add.s64 	%rd10, %rd8, %rd9;
	st.global.f32 	[%rd10], %f8;
$L__BB75_21:
	ret;

}
	// .globl	_Z7reduce6IfLj2ELb1EEvPT_S1_j
.visible .entry _Z7reduce6IfLj2ELb1EEvPT_S1_j(
	.param .u64 .ptr .align 1 _Z7reduce6IfLj2ELb1EEvPT_S1_j_param_0,
	.param .u64 .ptr .align 1 _Z7reduce6IfLj2ELb1EEvPT_S1_j_param_1,
	.param .u32 _Z7reduce6IfLj2ELb1EEvPT_S1_j_param_2
)
{
	.reg .pred 	%p<30>;
	.reg .b32 	%r<62>;
	.reg .b32 	%f<21>;
	.reg .b64 	%rd<11>;

	ld.param.u64 	%rd2, [_Z7reduce6IfLj2ELb1EEvPT_S1_j_param_0];
	ld.param.u64 	%rd3, [_Z7reduce6IfLj2ELb1EEvPT_S1_j_param_1];
	ld.param.u32 	%r23, [_Z7reduce6IfLj2ELb1EEvPT_S1_j_param_2];
	mov.u32 	%r1, %tid.x;
	mov.u32 	%r2, %ctaid.x;
	shl.b32 	%r24, %r2, 2;
	add.s32 	%r56, %r24, %r1;
	setp.ge.u32 	%p16, %r56, %r23;
	mov.f32 	%f20, 0f00000000;
	@%p16 bra 	$L__BB76_3;
	cvta.to.global.u64 	%rd1, %rd2;
	mov.u32 	%r25, %nctaid.x;
	shl.b32 	%r4, %r25, 2;
	mov.f32 	%f20, 0f00000000;
$L__BB76_2:
	mul.wide.u32 	%rd4, %r56, 4;
	add.s64 	%rd5, %rd1, %rd4;
	ld.global.f32 	%f11, [%rd5];
	add.f32 	%f12, %f20, %f11;
	add.s32 	%r26, %r56, 2;
	mul.wide.u32 	%rd6, %r26, 4;
	add.s64 	%rd7, %rd1, %rd6;
	ld.global.f32 	%f13, [%rd7];
	add.f32 	%f20, %f12, %f13;
	add.s32 	%r56, %r56, %r4;
	setp.lt.u32 	%p17, %r56, %r23;
	@%p17 bra 	$L__BB76_2;
$L__BB76_3:
	shl.b32 	%r27, %r1, 2;
	mov.u32 	%r28, __smem;
	add.s32 	%r29, %r28, %r27;
	st.shared.f32 	[%r29], %f20;
	barrier.sync 	0;
	barrier.sync 	0;
	barrier.sync 	0;
	barrier.sync 	0;
	setp.gt.u32 	%p18, %r1, 31;
	@%p18 bra 	$L__BB76_21;
	// begin inline asm
	activemask.b32 %r30;
	// end inline asm
	setp.ne.s32 	%p19, %r30, -1;
	@%p19 bra 	$L__BB76_6;
	mov.b32 	%r35, %f20;
	shfl.sync.down.b32	%r57|%p1, %r35, 16, 31, -1;
	bra.uni 	$L__BB76_7;
$L__BB76_6:
	// begin inline asm
	mov.u32 %r31, %laneid;
	// end inline asm
	fns.b32 	%r32, %r30, %r31, 17;
	setp.gt.u32 	%p20, %r32, 31;
	selp.b32 	%r33, %r31, %r32, %p20;
	mov.b32 	%r34, %f20;
	shfl.sync.idx.b32	%r57|%p2, %r34, %r33, 31, %r30;
$L__BB76_7:
	setp.eq.s32 	%p21, %r30, -1;
	mov.b32 	%f14, %r57;
	add.f32 	%f4, %f20, %f14;
	@%p21 bra 	$L__BB76_9;
	// begin inline asm
	mov.u32 %r36, %laneid;
	// end inline asm
	fns.b32 	%r37, %r30, %r36, 9;
	setp.gt.u32 	%p22, %r37, 31;
	selp.b32 	%r38, %r36, %r37, %p22;
	mov.b32 	%r39, %f4;
	shfl.sync.idx.b32	%r58|%p4, %r39, %r38, 31, %r30;
	bra.uni 	$L__BB76_10;
$L__BB76_9:
	mov.b32 	%r40, %f4;
	shfl.sync.down.b32	%r58|%p5, %r40, 8, 31, -1;
$L__BB76_10:
	setp.eq.s32 	%p23, %r30, -1;
	mov.b32 	%f15, %r58;
	add.f32 	%f5, %f4, %f15;
	@%p23 bra 	$L__BB76_12;
	// begin inline asm
	mov.u32 %r41, %laneid;
	// end inline asm
	fns.b32 	%r42, %r30, %r41, 5;
	setp.gt.u32 	%p24, %r42, 31;
	selp.b32 	%r43, %r41, %r42, %p24;
	mov.b32 	%r44, %f5;
	shfl.sync.idx.b32	%r59|%p7, %r44, %r43, 31, %r30;
	bra.uni 	$L__BB76_13;
$L__BB76_12:
	mov.b32 	%r45, %f5;
	shfl.sync.down.b32	%r59|%p8, %r45, 4, 31, -1;
$L__BB76_13:
	setp.eq.s32 	%p25, %r30, -1;
	mov.b32 	%f16, %r59;
	add.f32 	%f6, %f5, %f16;
	@%p25 bra 	$L__BB76_15;
	// begin inline asm
	mov.u32 %r46, %laneid;
	// end inline asm
	fns.b32 	%r47, %r30, %r46, 3;
	setp.gt.u32 	%p26, %r47, 31;
	selp.b32 	%r48, %r46, %r47, %p26;
	mov.b32 	%r49, %f6;
	shfl.sync.idx.b32	%r60|%p10, %r49, %r48, 31, %r30;
	bra.uni 	$L__BB76_16;
$L__BB76_15:
	mov.b32 	%r50, %f6;
	shfl.sync.down.b32	%r60|%p11, %r50, 2, 31, -1;
$L__BB76_16:
	setp.eq.s32 	%p27, %r30, -1;
	mov.b32 	%f17, %r60;
	add.f32 	%f7, %f6, %f17;
	@%p27 bra 	$L__BB76_18;
	// begin inline asm
	mov.u32 %r51, %laneid;
	// end inline asm
	fns.b32 	%r52, %r30, %r51, 2;
	setp.gt.u32 	%p28, %r52, 31;
	selp.b32 	%r53, %r51, %r52, %p28;
	mov.b32 	%r54, %f7;
	shfl.sync.idx.b32	%r61|%p13, %r54, %r53, 31, %r30;
	bra.uni 	$L__BB76_19;
$L__BB76_18:
	mov.b32 	%r55, %f7;
	shfl.sync.down.b32	%r61|%p14, %r55, 1, 31, -1;
$L__BB76_19:
	mov.b32 	%f18, %r61;
	add.f32 	%f8, %f7, %f18;
	setp.ne.s32 	%p29, %r1, 0;
	@%p29 bra 	$L__BB76_21;
	cvta.to.global.u64 	%rd8, %rd3;
	mul.wide.u32 	%rd9, %r2, 4;
	add.s64 	%rd10, %rd8, %rd9;
	st.global.f32 	[%rd10], %f8;
$L__BB76_21:
	ret;

}
	// .globl	_Z7reduce6IfLj1ELb1EEvPT_S1_j
.visible .entry _Z7reduce6IfLj1ELb1EEvPT_S1_j(
	.param .u64 .ptr .align 1 _Z7reduce6IfLj1ELb1EEvPT_S1_j_param_0,
	.param .u64 .ptr .align 1 _Z7reduce6IfLj1ELb1EEvPT_S1_j_param_1,
	.param .u32 _Z7reduce6IfLj1ELb1EEvPT_S1_j_param_2
)
{
	.reg .pred 	%p<30>;
	.reg .b32 	%r<61>;
	.reg .b32 	%f<21>;
	.reg .b64 	%rd<9>;

	ld.param.u64 	%rd2, [_Z7reduce6IfLj1ELb1EEvPT_S1_j_param_0];
	ld.param.u64 	%rd3, [_Z7reduce6IfLj1ELb1EEvPT_S1_j_param_1];
	ld.param.u32 	%r23, [_Z7reduce6IfLj1ELb1EEvPT_S1_j_param_2];
	mov.u32 	%r1, %tid.x;
	mov.u32 	%r2, %ctaid.x;
	shl.b32 	%r24, %r2, 1;
	add.s32 	%r55, %r24, %r1;
	setp.ge.u32 	%p16, %r55, %r23;
	mov.f32 	%f20, 0f00000000;
	@%p16 bra 	$L__BB77_3;
	mov.u32 	%r25, %nctaid.x;
	shl.b32 	%r4, %r25, 1;
	cvta.to.global.u64 	%rd1, %rd2;
	mov.f32 	%f20, 0f00000000;
$L__BB77_2:
	mul.wide.u32 	%rd4, %r55, 4;
	add.s64 	%rd5, %rd1, %rd4;
	ld.global.f32 	%f11, [%rd5];
	add.f32 	%f12, %f20, %f11;
	ld.global.f32 	%f13, [%rd5+4];
	add.f32 	%f20, %f12, %f13;
	add.s32 	%r55, %r55, %r4;
	setp.lt.u32 	%p17, %r55, %r23;
	@%p17 bra 	$L__BB77_2;
$L__BB77_3:
	shl.b32 	%r26, %r1, 2;
	mov.u32 	%r27, __smem;
	add.s32 	%r28, %r27, %r26;
	st.shared.f32 	[%r28], %f20;
	barrier.sync 	0;
	barrier.sync 	0;
	barrier.sync 	0;
	barrier.sync 	0;
	setp.gt.u32 	%p18, %r1, 31;
	@%p18 bra 	$L__BB77_21;
	// begin inline asm
	activemask.b32 %r29;
	// end inline asm
	setp.ne.s32 	%p19, %r29, -1;
	@%p19 bra 	$L__BB77_6;
	mov.b32 	%r34, %f20;
	shfl.sync.down.b32	%r56|%p1, %r34, 16, 31, -1;
	bra.uni 	$L__BB77_7;
$L__BB77_6:
	// begin inline asm
	mov.u32 %r30, %laneid;
	// end inline asm
	fns.b32 	%r31, %r29, %r30, 17;
	setp.gt.u32 	%p20, %r31, 31;
	selp.b32 	%r32, %r30, %r31, %p20;
	mov.b32 	%r33, %f20;
	shfl.sync.idx.b32	%r56|%p2, %r33, %r32, 31, %r29;
$L__BB77_7:
	setp.eq.s32 	%p21, %r29, -1;
	mov.b32 	%f14, %r56;
	add.f32 	%f4, %f20, %f14;
	@%p21 bra 	$L__BB77_9;
	// begin inline asm
	mov.u32 %r35, %laneid;
	// end inline asm
	fns.b32 	%r36, %r29, %r35, 9;
	setp.gt.u32 	%p22, %r36, 31;
	selp.b32 	%r37, %r35, %r36, %p22;
	mov.b32 	%r38, %f4;
	shfl.sync.idx.b32	%r57|%p4, %r38, %r37, 31, %r29;
	bra.uni 	$L__BB77_10;
$L__BB77_9:
	mov.b32 	%r39, %f4;
	shfl.sync.down.b32	%r57|%p5, %r39, 8, 31, -1;
$L__BB77_10:
	setp.eq.s32 	%p23, %r29, -1;
	mov.b32 	%f15, %r57;
	add.f32 	%f5, %f4, %f15;
	@%p23 bra 	$L__BB77_12;
	// begin inline asm
	mov.u32 %r40, %laneid;
	// end inline asm
	fns.b32 	%r41, %r29, %r40, 5;
	setp.gt.u32 	%p24, %r41, 31;
	selp.b32 	%r42, %r40, %r41, %p24;
	mov.b32 	%r43, %f5;
	shfl.sync.idx.b32	%r58|%p7, %r43, %r42, 31, %r29;
	bra.uni 	$L__BB77_13;
$L__BB77_12:
	mov.b32 	%r44, %f5;
	shfl.sync.down.b32	%r58|%p8, %r44, 4, 31, -1;
$L__BB77_13:
	setp.eq.s32 	%p25, %r29, -1;
	mov.b32 	%f16, %r58;
	add.f32 	%f6, %f5, %f16;
	@%p25 bra 	$L__BB77_15;
	// begin inline asm
	mov.u32 %r45, %laneid;
	// end inline asm
	fns.b32 	%r46, %r29, %r45, 3;
	setp.gt.u32 	%p26, %r46, 31;
	selp.b32 	%r47, %r45, %r46, %p26;
	mov.b32 	%r48, %f6;
	shfl.sync.idx.b32	%r59|%p10, %r48, %r47, 31, %r29;
	bra.uni 	$L__BB77_16;
$L__BB77_15:
	mov.b32 	%r49, %f6;
	shfl.sync.down.b32	%r59|%p11, %r49, 2, 31, -1;
$L__BB77_16:
	setp.eq.s32 	%p27, %r29, -1;
	mov.b32 	%f17, %r59;
	add.f32 	%f7, %f6, %f17;
	@%p27 bra 	$L__BB77_18;
	// begin inline asm
	mov.u32 %r50, %laneid;
	// end inline asm
	fns.b32 	%r51, %r29, %r50, 2;
	setp.gt.u32 	%p28, %r51, 31;
	selp.b32 	%r52, %r50, %r51, %p28;
	mov.b32 	%r53, %f7;
	shfl.sync.idx.b32	%r60|%p13, %r53, %r52, 31, %r29;
	bra.uni 	$L__BB77_19;
$L__BB77_18:
	mov.b32 	%r54, %f7;
	shfl.sync.down.b32	%r60|%p14, %r54, 1, 31, -1;
$L__BB77_19:
	mov.b32 	%f18, %r60;
	add.f32 	%f8, %f7, %f18;
	setp.ne.s32 	%p29, %r1, 0;
	@%p29 bra 	$L__BB77_21;
	cvta.to.global.u64 	%rd6, %rd3;
	mul.wide.u32 	%rd7, %r2, 4;
	add.s64 	%rd8, %rd6, %rd7;
	st.global.f32 	[%rd8], %f8;
$L__BB77_21:
	ret;

}
	// .globl	_Z7reduce6IfLj512ELb0EEvPT_S1_j
.visible .entry _Z7reduce6IfLj512ELb0EEvPT_S1_j(
	.param .u64 .ptr .align 1 _Z7reduce6IfLj512ELb0EEvPT_S1_j_param_0,
	.param .u64 .ptr .align 1 _Z7reduce6IfLj512ELb0EEvPT_S1_j_param_1,
	.param .u32 _Z7reduce6IfLj512ELb0EEvPT_S1_j_param_2
)
{
	.reg .pred 	%p<34>;
	.reg .b32 	%r<62>;
	.reg .b32 	%f<37>;
	.reg .b64 	%rd<11>;

	ld.param.u64 	%rd3, [_Z7reduce6IfLj512ELb0EEvPT_S1_j_param_0];
	ld.param.u64 	%rd2, [_Z7reduce6IfLj512ELb0EEvPT_S1_j_param_1];
	ld.param.u32 	%r25, [_Z7reduce6IfLj512ELb0EEvPT_S1_j_param_2];
	cvta.to.global.u64 	%rd1, %rd3;
	mov.u32 	%r1, %tid.x;
	mov.u32 	%r2, %ctaid.x;
	shl.b32 	%r26, %r2, 10;
	or.b32  	%r56, %r26, %r1;
	setp.ge.u32 	%p16, %r56, %r25;
	mov.f32 	%f31, 0f00000000;
	@%p16 bra 	$L__BB78_5;
	mov.u32 	%r27, %nctaid.x;
	shl.b32 	%r4, %r27, 10;
	mov.f32 	%f31, 0f00000000;
$L__BB78_2:
	mul.wide.u32 	%rd4, %r56, 4;
	add.s64 	%rd5, %rd1, %rd4;
	ld.global.f32 	%f20, [%rd5];
	add.f32 	%f31, %f31, %f20;
	add.s32 	%r6, %r56, 512;
	setp.ge.u32 	%p17, %r6, %r25;
	@%p17 bra 	$L__BB78_4;
	mul.wide.u32 	%rd6, %r6, 4;
	add.s64 	%rd7, %rd1, %rd6;
	ld.global.f32 	%f21, [%rd7];
	add.f32 	%f31, %f31, %f21;
$L__BB78_4:
	add.s32 	%r56, %r56, %r4;
	setp.lt.u32 	%p18, %r56, %r25;
	@%p18 bra 	$L__BB78_2;
$L__BB78_5:
	shl.b32 	%r28, %r1, 2;
	mov.u32 	%r29, __smem;
	add.s32 	%r8, %r29, %r28;
	st.shared.f32 	[%r8], %f31;
	barrier.sync 	0;
	setp.gt.u32 	%p19, %r1, 255;
	@%p19 bra 	$L__BB78_7;
	ld.shared.f32 	%f22, [%r8+1024];
	add.f32 	%f31, %f31, %f22;
	st.shared.f32 	[%r8], %f31;
$L__BB78_7:
	barrier.sync 	0;
	setp.gt.u32 	%p20, %r1, 127;
	@%p20 bra 	$L__BB78_9;
	ld.shared.f32 	%f23, [%r8+512];
	add.f32 	%f31, %f31, %f23;
	st.shared.f32 	[%r8], %f31;
$L__BB78_9:
	barrier.sync 	0;
	setp.gt.u32 	%p21, %r1, 63;
	@%p21 bra 	$L__BB78_11;
	ld.shared.f32 	%f24, [%r8+256];
	add.f32 	%f31, %f31, %f24;
	st.shared.f32 	[%r8], %f31;
$L__BB78_11:
	barrier.sync 	0;
	setp.gt.u32 	%p22, %r1, 31;
	@%p22 bra 	$L__BB78_29;
	// begin inline asm
	activemask.b32 %r30;
	// end inline asm
	ld.shared.f32 	%f25, [%r8+128];
	add.f32 	%f12, %f31, %f25;
	setp.ne.s32 	%p23, %r30, -1;
	@%p23 bra 	$L__BB78_14;
	mov.b32 	%r35, %f12;
	shfl.sync.down.b32	%r57|%p1, %r35, 16, 31, -1;
	bra.uni 	$L__BB78_15;
$L__BB78_14:
	// begin inline asm
	mov.u32 %r31, %laneid;
	// end inline asm
	fns.b32 	%r32, %r30, %r31, 17;
	setp.gt.u32 	%p24, %r32, 31;
	selp.b32 	%r33, %r31, %r32, %p24;
	mov.b32 	%r34, %f12;
	shfl.sync.idx.b32	%r57|%p2, %r34, %r33, 31, %r30;
$L__BB78_15:
	setp.eq.s32 	%p25, %r30, -1;
	mov.b32 	%f26, %r57;
	add.f32 	%f13, %f12, %f26;
	@%p25 bra 	$L__BB78_17;
	// begin inline asm
	mov.u32 %r36, %laneid;
	// end inline asm
	fns.b32 	%r37, %r30, %r36, 9;
	setp.gt.u32 	%p26, %r37, 31;
	selp.b32 	%r38, %r36, %r37, %p26;
	mov.b32 	%r39, %f13;
	shfl.sync.idx.b32	%r58|%p4, %r39, %r38, 31, %r30;
	bra.uni 	$L__BB78_18;
$L__BB78_17:
	mov.b32 	%r40, %f13;
	shfl.sync.down.b32	%r58|%p5, %r40, 8, 31, -1;
$L__BB78_18:
	setp.eq.s32 	%p27, %r30, -1;
	mov.b32 	%f27, %r58;
	add.f32 	%f14, %f13, %f27;
	@%p27 bra 	$L__BB78_20;
	// begin inline asm
	mov.u32 %r41, %laneid;
	// end inline asm
	fns.b32 	%r42, %r30, %r41, 5;
	setp.gt.u32 	%p28, %r42, 31;
	selp.b32 	%r43, %r41, %r42, %p28;
	mov.b32 	%r44, %f14;
	shfl.sync.idx.b32	%r59|%p7, %r44, %r43, 31, %r30;
	bra.uni 	$L__BB78_21;
$L__BB78_20:
	mov.b32 	%r45, %f14;
	shfl.sync.down.b32	%r59|%p8, %r45, 4, 31, -1;
$L__BB78_21:
	setp.eq.s32 	%p29, %r30, -1;
	mov.b32 	%f28, %r59;
	add.f32 	%f15, %f14, %f28;
	@%p29 bra 	$L__BB78_23;
	// begin inline asm
	mov.u32 %r46, %laneid;
	// end inline asm
	fns.b32 	%r47, %r30, %r46, 3;
	setp.gt.u32 	%p30, %r47, 31;
	selp.b32 	%r48, %r46, %r47, %p30;
	mov.b32 	%r49, %f15;
	shfl.sync.idx.b32	%r60|%p10, %r49, %r48, 31, %r30;
	bra.uni 	$L__BB78_24;
$L__BB78_23:
	mov.b32 	%r50, %f15;
	shfl.sync.down.b32	%r60|%p11, %r50, 2, 31, -1;
$L__BB78_24:
	setp.eq.s32 	%p31, %r30, -1;
	mov.b32 	%f29, %r60;
	add.f32 	%f16, %f15, %f29;
	@%p31 bra 	$L__BB78_26;
	// begin inline asm
	mov.u32 %r51, %laneid;
	// end inline asm
	fns.b32 	%r52, %r30, %r51, 2;
	setp.gt.u32 	%p32, %r52, 31;
	selp.b32 	%r53, %r51, %r52, %p32;
	mov.b32 	%r54, %f16;
	shfl.sync.idx.b32	%r61|%p13, %r54, %r53, 31, %r30;
	bra.uni 	$L__BB78_27;
$L__BB78_26:
	mov.b32 	%r55, %f16;
	shfl.sync.down.b32	%r61|%p14, %r55, 1, 31, -1;
$L__BB78_27:
	mov.b32 	%f30, %r61;
	add.f32 	%f17, %f16, %f30;
	setp.ne.s32 	%p33, %r1, 0;
	@%p33 bra 	$L__BB78_29;
	cvta.to.global.u64 	%rd8, %rd2;
	mul.wide.u32 	%rd9, %r2, 4;
	add.s64 	%rd10, %rd8, %rd9;
	st.global.f32 	[%rd10], %f17;
$L__BB78_29:
	ret;

}
	// .globl	_Z7reduce6IfLj256ELb0EEvPT_S1_j
.visible .entry _Z7reduce6IfLj256ELb0EEvPT_S1_j(
	.param .u64 .ptr .align 1 _Z7reduce6IfLj256ELb0EEvPT_S1_j_param_0,
	.param .u64 .ptr .align 1 _Z7reduce6IfLj256ELb0EEvPT_S1_j_param_1,
	.param .u32 _Z7reduce6IfLj256ELb0EEvPT_S1_j_param_2
)
{
	.reg .pred 	%p<33>;
	.reg .b32 	%r<62>;
	.reg .b32 	%f<33>;
	.reg .b64 	%rd<11>;

	ld.param.u64 	%rd3, [_Z7reduce6IfLj256ELb0EEvPT_S1_j_param_0];
	ld.param.u64 	%rd2, [_Z7reduce6IfLj256ELb0EEvPT_S1_j_param_1];
	ld.param.u32 	%r25, [_Z7reduce6IfLj256ELb0EEvPT_S1_j_param_2];
	cvta.to.global.u64 	%rd1, %rd3;
	mov.u32 	%r1, %tid.x;
	mov.u32 	%r2, %ctaid.x;
	shl.b32 	%r26, %r2, 9;
	add.s32 	%r56, %r26, %r1;
	setp.ge.u32 	%p16, %r56, %r25;
	mov.f32 	%f28, 0f00000000;
	@%p16 bra 	$L__BB79_5;
	mov.u32 	%r27, %nctaid.x;
	shl.b32 	%r4, %r27, 9;
	mov.f32 	%f28, 0f00000000;
$L__BB79_2:
	mul.wide.u32 	%rd4, %r56, 4;
	add.s64 	%rd5, %rd1, %rd4;
	ld.global.f32 	%f18, [%rd5];
	add.f32 	%f28, %f28, %f18;
	add.s32 	%r6, %r56, 256;
	setp.ge.u32 	%p17, %r6, %r25;
	@%p17 bra 	$L__BB79_4;
	mul.wide.u32 	%rd6, %r6, 4;
	add.s64 	%rd7, %rd1, %rd6;
	ld.global.f32 	%f19, [%rd7];
	add.f32 	%f28, %f28, %f19;
$L__BB79_4:
	add.s32 	%r56, %r56, %r4;
	setp.lt.u32 	%p18, %r56, %r25;
	@%p18 bra 	$L__BB79_2;
$L__BB79_5:
	shl.b32 	%r28, %r1, 2;
	mov.u32 	%r29, __smem;
	add.s32 	%r8, %r29, %r28;
	st.shared.f32 	[%r8], %f28;
	barrier.sync 	0;
	barrier.sync 	0;
	setp.gt.u32 	%p19, %r1, 127;
	@%p19 bra 	$L__BB79_7;
	ld.shared.f32 	%f20, [%r8+512];
	add.f32 	%f28, %f28, %f20;
	st.shared.f32 	[%r8], %f28;
$L__BB79_7:
	barrier.sync 	0;
	setp.gt.u32 	%p20, %r1, 63;
	@%p20 bra 	$L__BB79_9;
	ld.shared.f32 	%f21, [%r8+256];
	add.f32 	%f28, %f28, %f21;
	st.shared.f32 	[%r8], %f28;
$L__BB79_9:
	barrier.sync 	0;
	setp.gt.u32 	%p21, %r1, 31;
	@%p21 bra 	$L__BB79_27;
	// begin inline asm
	activemask.b32 %r30;
	// end inline asm
	ld.shared.f32 	%f22, [%r8+128];
	add.f32 	%f10, %f28, %f22;
	setp.ne.s32 	%p22, %r30, -1;
	@%p22 bra 	$L__BB79_12;
	mov.b32 	%r35, %f10;
	shfl.sync.down.b32	%r57|%p1, %r35, 16, 31, -1;
	bra.uni 	$L__BB79_13;
$L__BB79_12:
	// begin inline asm
	mov.u32 %r31, %laneid;
	// end inline asm
	fns.b32 	%r32, %r30, %r31, 17;
	setp.gt.u32 	%p23, %r32, 31;
	selp.b32 	%r33, %r31, %r32, %p23;
	mov.b32 	%r34, %f10;
	shfl.sync.idx.b32	%r57|%p2, %r34, %r33, 31, %r30;
$L__BB79_13:
	setp.eq.s32 	%p24, %r30, -1;
	mov.b32 	%f23, %r57;
	add.f32 	%f11, %f10, %f23;
	@%p24 bra 	$L__BB79_15;
	// begin inline asm
	mov.u32 %r36, %laneid;
	// end inline asm
	fns.b32 	%r37, %r30, %r36, 9;
	setp.gt.u32 	%p25, %r37, 31;
	selp.b32 	%r38, %r36, %r37, %p25;
	mov.b32 	%r39, %f11;
	shfl.sync.idx.b32	%r58|%p4, %r39, %r38, 31, %r30;
	bra.uni 	$L__BB79_16;
$L__BB79_15:
	mov.b32 	%r40, %f11;
	shfl.sync.down.b32	%r58|%p5, %r40, 8, 31, -1;
$L__BB79_16:
	setp.eq.s32 	%p26, %r30, -1;
	mov.b32 	%f24, %r58;
	add.f32 	%f12, %f11, %f24;
	@%p26 bra 	$L__BB79_18;
	// begin inline asm
	mov.u32 %r41, %laneid;
	// end inline asm
	fns.b32 	%r42, %r30, %r41, 5;
	setp.gt.u32 	%p27, %r42, 31;
	selp.b32 	%r43, %r41, %r42, %p27;
	mov.b32 	%r44, %f12;
	shfl.sync.idx.b32	%r59|%p7, %r44, %r43, 31, %r30;
	bra.uni 	$L__BB79_19;
$L__BB79_18:
	mov.b32 	%r45, %f12;
	shfl.sync.down.b32	%r59|%p8, %r45, 4, 31, -1;
$L__BB79_19:
	setp.eq.s32 	%p28, %r30, -1;
	mov.b32 	%f25, %r59;
	add.f32 	%f13, %f12, %f25;
	@%p28 bra 	$L__BB79_21;
	// begin inline asm
	mov.u32 %r46, %laneid;
	// end inline asm
	fns.b32 	%r47, %r30, %r46, 3;
	setp.gt.u32 	%p29, %r47, 31;
	selp.b32 	%r48, %r46, %r47, %p29;
	mov.b32 	%r49, %f13;
	shfl.sync.idx.b32	%r60|%p10, %r49, %r48, 31, %r30;
	bra.uni 	$L__BB79_22;
$L__BB79_21:
	mov.b32 	%r50, %f13;
	shfl.sync.down.b32	%r60|%p11, %r50, 2, 31, -1;
$L__BB79_22:
	setp.eq.s32 	%p30, %r30, -1;
	mov.b32 	%f26, %r60;
	add.f32 	%f14, %f13, %f26;
	@%p30 bra 	$L__BB79_24;
	// begin inline asm
	mov.u32 %r51, %laneid;
	// end inline asm
	fns.b32 	%r52, %r30, %r51, 2;
	setp.gt.u32 	%p31, %r52, 31;
	selp.b32 	%r53, %r51, %r52, %p31;
	mov.b32 	%r54, %f14;
	shfl.sync.idx.b32	%r61|%p13, %r54, %r53, 31, %r30;
	bra.uni 	$L__BB79_25;
$L__BB79_24:
	mov.b32 	%r55, %f14;
	shfl.sync.down.b32	%r61|%p14, %r55, 1, 31, -1;
$L__BB79_25:
	mov.b32 	%f27, %r61;
	add.f32 	%f15, %f14, %f27;
	setp.ne.s32 	%p32, %r1, 0;
	@%p32 bra 	$L__BB79_27;
	cvta.to.global.u64 	%rd8, %rd2;
	mul.wide.u32 	%rd9, %r2, 4;
	add.s64 	%rd10, %rd8, %rd9;
	st.global.f32 	[%rd10], %f15;
$L__BB79_27:
	ret;

}
	// .globl	_Z7reduce6IfLj128ELb0EEvPT_S1_j
.visible .entry _Z7reduce6IfLj128ELb0EEvPT_S1_j(
	.param .u64 .ptr .align 1 _Z7reduce6IfLj128ELb0EEvPT_S1_j_param_0,
	.param .u64 .ptr .align 1 _Z7reduce6IfLj128ELb0EEvPT_S1_j_param_1,
	.param .u32 _Z7reduce6IfLj128ELb0EEvPT_S1_j_param_2
)
{
	.reg .pred 	%p<32>;
	.reg .b32 	%r<62>;
	.reg .b32 	%f<29>;
	.reg .b64 	%rd<11>;

	ld.param.u64 	%rd3, [_Z7reduce6IfLj128ELb0EEvPT_S1_j_param_0];
	ld.param.u64 	%rd2, [_Z7reduce6IfLj128ELb0EEvPT_S1_j_param_1];
	ld.param.u32 	%r25, [_Z7reduce6IfLj128ELb0EEvPT_S1_j_param_2];
	cvta.to.global.u64 	%rd1, %rd3;
	mov.u32 	%r1, %tid.x;
	mov.u32 	%r2, %ctaid.x;
	shl.b32 	%r26, %r2, 8;
	add.s32 	%r56, %r26, %r1;
	setp.ge.u32 	%p16, %r56, %r25;
	mov.f32 	%f25, 0f00000000;
	@%p16 bra 	$L__BB80_5;
	mov.u32 	%r27, %nctaid.x;
	shl.b32 	%r4, %r27, 8;
	mov.f32 	%f25, 0f00000000;
$L__BB80_2:
	mul.wide.u32 	%rd4, %r56, 4;
	add.s64 	%rd5, %rd1, %rd4;
	ld.global.f32 	%f16, [%rd5];
	add.f32 	%f25, %f25, %f16;
	add.s32 	%r6, %r56, 128;
	setp.ge.u32 	%p17, %r6, %r25;
	@%p17 bra 	$L__BB80_4;
	mul.wide.u32 	%rd6, %r6, 4;
	add.s64 	%rd7, %rd1, %rd6;
	ld.global.f32 	%f17, [%rd7];
	add.f32 	%f25, %f25, %f17;
$L__BB80_4:
	add.s32 	%r56, %r56, %r4;
	setp.lt.u32 	%p18, %r56, %r25;
	@%p18 bra 	$L__BB80_2;
$L__BB80_5:
	shl.b32 	%r28, %r1, 2;
	mov.u32 	%r29, __smem;
	add.s32 	%r8, %r29, %r28;
	st.shared.f32 	[%r8], %f25;
	barrier.sync 	0;
	barrier.sync 	0;
	barrier.sync 	0;
	setp.gt.u32 	%p19, %r1, 63;
	@%p19 bra 	$L__BB80_7;
	ld.shared.f32 	%f18, [%r8+256];
	add.f32 	%f25, %f25, %f18;
	st.shared.f32 	[%r8], %f25;
$L__BB80_7:
	barrier.sync 	0;
	setp.gt.u32 	%p20, %r1, 31;
	@%p20 bra 	$L__BB80_25;
	// begin inline asm
	activemask.b32 %r30;
	// end inline asm
	ld.shared.f32 	%f19, [%r8+128];
	add.f32 	%f8, %f25, %f19;
	setp.ne.s32 	%p21, %r30, -1;
	@%p21 bra 	$L__BB80_10;
	mov.b32 	%r35, %f8;
	shfl.sync.down.b32	%r57|%p1, %r35, 16, 31, -1;
	bra.uni 	$L__BB80_11;
$L__BB80_10:
	// begin inline asm
	mov.u32 %r31, %laneid;
	// end inline asm
	fns.b32 	%r32, %r30, %r31, 17;
	setp.gt.u32 	%p22, %r32, 31;
	selp.b32 	%r33, %r31, %r32, %p22;
	mov.b32 	%r34, %f8;
	shfl.sync.idx.b32	%r57|%p2, %r34, %r33, 31, %r30;
$L__BB80_11:
	setp.eq.s32 	%p23, %r30, -1;
	mov.b32 	%f20, %r57;
	add.f32 	%f9, %f8, %f20;
	@%p23 bra 	$L__BB80_13;
	// begin inline asm
	mov.u32 %r36, %laneid;
	// end inline asm
	fns.b32 	%r37, %r30, %r36, 9;
	setp.gt.u32 	%p24, %r37, 31;
	selp.b32 	%r38, %r36, %r37, %p24;
	mov.b32 	%r39, %f9;
	shfl.sync.idx.b32	%r58|%p4, %r39, %r38, 31, %r30;
	bra.uni 	$L__BB80_14;
$L__BB80_13:
	mov.b32 	%r40, %f9;
	shfl.sync.down.b32	%r58|%p5, %r40, 8, 31, -1;
$L__BB80_14:
	setp.eq.s32 	%p25, %r30, -1;
	mov.b32 	%f21, %r58;
	add.f32 	%f10, %f9, %f21;
	@%p25 bra 	$L__BB80_16;
	// begin inline asm
	mov.u32 %r41, %laneid;
	// end inline asm
	fns.b32 	%r42, %r30, %r41, 5;
	setp.gt.u32 	%p26, %r42, 31;
	selp.b32 	%r43, %r41, %r42, %p26;
	mov.b32 	%r44, %f10;
	shfl.sync.idx.b32	%r59|%p7, %r44, %r43, 31, %r30;
	bra.uni 	$L__BB80_17;
$L__BB80_16:
	mov.b32 	%r45, %f10;
	shfl.sync.down.b32	%r59|%p8, %r45, 4, 31, -1;
$L__BB80_17:
	setp.eq.s32 	%p27, %r30, -1;
	mov.b32 	%f22, %r59;
	add.f32 	%f11, %f10, %f22;
	@%p27 bra 	$L__BB80_19;
	// begin inline asm
	mov.u32 %r46, %laneid;
	// end inline asm
	fns.b32 	%r47, %r30, %r46, 3;
	setp.gt.u32 	%p28, %r47, 31;
	selp.b32 	%r48, %r46, %r47, %p28;
	mov.b32 	%r49, %f11;
	shfl.sync.idx.b32	%r60|%p10, %r49, %r48, 31, %r30;
	bra.uni 	$L__BB80_20;
$L__BB80_19:
	mov.b32 	%r50, %f11;
	shfl.sync.down.b32	%r60|%p11, %r50, 2, 31, -1;
$L__BB80_20:
	setp.eq.s32 	%p29, %r30, -1;
	mov.b32 	%f23, %r60;
	add.f32 	%f12, %f11, %f23;
	@%p29 bra 	$L__BB80_22;
	// begin inline asm
	mov.u32 %r51, %laneid;
	// end inline asm
	fns.b32 	%r52, %r30, %r51, 2;
	setp.gt.u32 	%p30, %r52, 31;
	selp.b32 	%r53, %r51, %r52, %p30;
	mov.b32 	%r54, %f12;
	shfl.sync.idx.b32	%r61|%p13, %r54, %r53, 31, %r30;
	bra.uni 	$L__BB80_23;
$L__BB80_22:
	mov.b32 	%r55, %f12;
	shfl.sync.down.b32	%r61|%p14, %r55, 1, 31, -1;
$L__BB80_23:
	mov.b32 	%f24, %r61;
	add.f32 	%f13, %f12, %f24;
	setp.ne.s32 	%p31, %r1, 0;
	@%p31 bra 	$L__BB80_25;
	cvta.to.global.u64 	%rd8, %rd2;
	mul.wide.u32 	%rd9, %r2, 4;
	add.s64 	%rd10, %rd8, %rd9;
	st.global.f32 	[%rd10], %f13;
$L__BB80_25:
	ret;

}
	// .globl	_Z7reduce6IfLj64ELb0EEvPT_S1_j
.visible .entry _Z7reduce6IfLj64ELb0EEvPT_S1_j(
	.param .u64 .ptr .align 1 _Z7reduce6IfLj64ELb0EEvPT_S1_j_param_0,
	.param .u64 .ptr .align 1 _Z7reduce6IfLj64ELb0EEvPT_S1_j_param_1,
	.param .u32 _Z7reduce6IfLj64ELb0EEvPT_S1_j_param_2
)
{
	.reg .pred 	%p<31>;
	.reg .b32 	%r<62>;
	.reg .b32 	%f<25>;
	.reg .b64 	%rd<11>;

	ld.param.u64 	%rd3, [_Z7reduce6IfLj64ELb0EEvPT_S1_j_param_0];
	ld.param.u64 	%rd2, [_Z7reduce6IfLj64ELb0EEvPT_S1_j_param_1];
	ld.param.u32 	%r25, [_Z7reduce6IfLj64ELb0EEvPT_S1_j_param_2];
	cvta.to.global.u64 	%rd1, %rd3;
	mov.u32 	%r1, %tid.x;
	mov.u32 	%r2, %ctaid.x;
	shl.b32 	%r26, %r2, 7;
	add.s32 	%r56, %r26, %r1;
	setp.ge.u32 	%p16, %r56, %r25;
	mov.f32 	%f22, 0f00000000;
	@%p16 bra 	$L__BB81_5;
	mov.u32 	%r27, %nctaid.x;
	shl.b32 	%r4, %r27, 7;
	mov.f32 	%f22, 0f00000000;
$L__BB81_2:
	mul.wide.u32 	%rd4, %r56, 4;
	add.s64 	%rd5, %rd1, %rd4;
	ld.global.f32 	%f14, [%rd5];
	add.f32 	%f22, %f22, %f14;
	add.s32 	%r6, %r56, 64;
	setp.ge.u32 	%p17, %r6, %r25;
	@%p17 bra 	$L__BB81_4;
	mul.wide.u32 	%rd6, %r6, 4;
	add.s64 	%rd7, %rd1, %rd6;
	ld.global.f32 	%f15, [%rd7];
	add.f32 	%f22, %f22, %f15;
$L__BB81_4:
	add.s32 	%r56, %r56, %r4;
	setp.lt.u32 	%p18, %r56, %r25;
	@%p18 bra 	$L__BB81_2;
$L__BB81_5:
	shl.b32 	%r28, %r1, 2;
	mov.u32 	%r29, __smem;
	add.s32 	%r8, %r29, %r28;
	st.shared.f32 	[%r8], %f22;
	barrier.sync 	0;
	barrier.sync 	0;
	barrier.sync 	0;
	barrier.sync 	0;
	setp.gt.u32 	%p19, %r1, 31;
	@%p19 bra 	$L__BB81_23;
	// begin inline asm
	activemask.b32 %r30;
	// end inline asm
	ld.shared.f32 	%f16, [%r8+128];
	add.f32 	%f6, %f22, %f16;
	setp.ne.s32 	%p20, %r30, -1;
	@%p20 bra 	$L__BB81_8;
	mov.b32 	%r35, %f6;
	shfl.sync.down.b32	%r57|%p1, %r35, 16, 31, -1;
	bra.uni 	$L__BB81_9;
$L__BB81_8:
	// begin inline asm
	mov.u32 %r31, %laneid;
	// end inline asm
	fns.b32 	%r32, %r30, %r31, 17;
	setp.gt.u32 	%p21, %r32, 31;
	selp.b32 	%r33, %r31, %r32, %p21;
	mov.b32 	%r34, %f6;
	shfl.sync.idx.b32	%r57|%p2, %r34, %r33, 31, %r30;
$L__BB81_9:
	setp.eq.s32 	%p22, %r30, -1;
	mov.b32 	%f17, %r57;
	add.f32 	%f7, %f6, %f17;
	@%p22 bra 	$L__BB81_11;
	// begin inline asm
	mov.u32 %r36, %laneid;
	// end inline asm
	fns.b32 	%r37, %r30, %r36, 9;
	setp.gt.u32 	%p23, %r37, 31;
	selp.b32 	%r38, %r36, %r37, %p23;
	mov.b32 	%r39, %f7;
	shfl.sync.idx.b32	%r58|%p4, %r39, %r38, 31, %r30;
	bra.uni 	$L__BB81_12;
$L__BB81_11:
	mov.b32 	%r40, %f7;
	shfl.sync.down.b32	%r58|%p5, %r40, 8, 31, -1;
$L__BB81_12:
	setp.eq.s32 	%p24, %r30, -1;
	mov.b32 	%f18, %r58;
	add.f32 	%f8, %f7, %f18;
	@%p24 bra 	$L__BB81_14;
	// begin inline asm
	mov.u32 %r41, %laneid;
	// end inline asm
	fns.b32 	%r42, %r30, %r41, 5;
	setp.gt.u32 	%p25, %r42, 31;
	selp.b32 	%r43, %r41, %r42, %p25;
	mov.b32 	%r44, %f8;
	shfl.sync.idx.b32	%r59|%p7, %r44, %r43, 31, %r30;
	bra.uni 	$L__BB81_15;
$L__BB81_14:
	mov.b32 	%r45, %f8;
	shfl.sync.down.b32	%r59|%p8, %r45, 4, 31, -1;
$L__BB81_15:
	setp.eq.s32 	%p26, %r30, -1;
	mov.b32 	%f19, %r59;
	add.f32 	%f9, %f8, %f19;
	@%p26 bra 	$L__BB81_17;
	// begin inline asm
	mov.u32 %r46, %laneid;
	// end inline asm
	fns.b32 	%r47, %r30, %r46, 3;
	setp.gt.u32 	%p27, %r47, 31;
	selp.b32 	%r48, %r46, %r47, %p27;
	mov.b32 	%r49, %f9;
	shfl.sync.idx.b32	%r60|%p10, %r49, %r48, 31, %r30;
	bra.uni 	$L__BB81_18;
$L__BB81_17:
	mov.b32 	%r50, %f9;
	shfl.sync.down.b32	%r60|%p11, %r50, 2, 31, -1;
$L__BB81_18:
	setp.eq.s32 	%p28, %r30, -1;
	mov.b32 	%f20, %r60;
	add.f32 	%f10, %f9, %f20;
	@%p28 bra 	$L__BB81_20;
	// begin inline asm
	mov.u32 %r51, %laneid;
	// end inline asm
	fns.b32 	%r52, %r30, %r51, 2;
	setp.gt.u32 	%p29, %r52, 31;
	selp.b32 	%r53, %r51, %r52, %p29;
	mov.b32 	%r54, %f10;
	shfl.sync.idx.b32	%r61|%p13, %r54, %r53, 31, %r30;
	bra.uni 	$L__BB81_21;
$L__BB81_20:
	mov.b32 	%r55, %f10;
	shfl.sync.down.b32	%r61|%p14, %r55, 1, 31, -1;
$L__BB81_21:
	mov.b32 	%f21, %r61;
	add.f32 	%f11, %f10, %f21;
	setp.ne.s32 	%p30, %r1, 0;
	@%p30 bra 	$L__BB81_23;
	cvta.to.global.u64 	%rd8, %rd2;
	mul.wide.u32 	%rd9, %r2, 4;
	add.s64 	%rd10, %rd8, %rd9;
	st.global.f32 	[%rd10], %f11;
$L__BB81_23:
	ret;

}
	// .globl	_Z7reduce6IfLj32ELb0EEvPT_S1_j
.visible .entry _Z7reduce6IfLj32ELb0EEvPT_S1_j(
	.param .u64 .ptr .align 1 _Z7reduce6IfLj32ELb0EEvPT_S1_j_param_0,
	.param .u64 .ptr .align 1 _Z7reduce6IfLj32ELb0EEvPT_S1_j_param_1,
	.param .u32 _Z7reduce6IfLj32ELb0EEvPT_S1_j_param_2
)
{
	.reg .pred 	%p<31>;
	.reg .b32 	%r<62>;
	.reg .b32 	%f<23>;
	.reg .b64 	%rd<11>;

	ld.param.u64 	%rd3, [_Z7reduce6IfLj32ELb0EEvPT_S1_j_param_0];
	ld.param.u64 	%rd2, [_Z7reduce6IfLj32ELb0EEvPT_S1_j_param_1];
	ld.param.u32 	%r24, [_Z7reduce6IfLj32ELb0EEvPT_S1_j_param_2];
	cvta.to.global.u64 	%rd1, %rd3;
	mov.u32 	%r1, %tid.x;
	mov.u32 	%r2, %ctaid.x;
	shl.b32 	%r25, %r2, 6;
	add.s32 	%r56, %r25, %r1;
	setp.ge.u32 	%p16, %r56, %r24;
	mov.f32 	%f20, 0f00000000;
	@%p16 bra 	$L__BB82_5;
	mov.u32 	%r26, %nctaid.x;
	shl.b32 	%r4, %r26, 6;
	mov.f32 	%f20, 0f00000000;
$L__BB82_2:
	mul.wide.u32 	%rd4, %r56, 4;
	add.s64 	%rd5, %rd1, %rd4;
	ld.global.f32 	%f13, [%rd5];
	add.f32 	%f20, %f20, %f13;
	add.s32 	%r6, %r56, 32;
	setp.ge.u32 	%p17, %r6, %r24;
	@%p17 bra 	$L__BB82_4;
	mul.wide.u32 	%rd6, %r6, 4;
	add.s64 	%rd7, %rd1, %rd6;
	ld.global.f32 	%f14, [%rd7];
	add.f32 	%f20, %f20, %f14;
$L__BB82_4:
	add.s32 	%r56, %r56, %r4;
	setp.lt.u32 	%p18, %r56, %r24;
	@%p18 bra 	$L__BB82_2;
$L__BB82_5:
	shl.b32 	%r27, %r1, 2;
	mov.u32 	%r28, __smem;
	add.s32 	%r29, %r28, %r27;
	st.shared.f32 	[%r29], %f20;
	barrier.sync 	0;
	barrier.sync 	0;
	barrier.sync 	0;
	barrier.sync 	0;
	setp.gt.u32 	%p19, %r1, 31;
	@%p19 bra 	$L__BB82_23;
	// begin inline asm
	activemask.b32 %r30;
	// end inline asm
	setp.ne.s32 	%p20, %r30, -1;
	@%p20 bra 	$L__BB82_8;
	mov.b32 	%r35, %f20;
	shfl.sync.down.b32	%r57|%p1, %r35, 16, 31, -1;
	bra.uni 	$L__BB82_9;
$L__BB82_8:
	// begin inline asm
	mov.u32 %r31, %laneid;
	// end inline asm
	fns.b32 	%r32, %r30, %r31, 17;
	setp.gt.u32 	%p21, %r32, 31;
	selp.b32 	%r33, %r31, %r32, %p21;
	mov.b32 	%r34, %f20;
	shfl.sync.idx.b32	%r57|%p2, %r34, %r33, 31, %r30;
$L__BB82_9:
	setp.eq.s32 	%p22, %r30, -1;
	mov.b32 	%f15, %r57;
	add.f32 	%f6, %f20, %f15;
	@%p22 bra 	$L__BB82_11;
	// begin inline asm
	mov.u32 %r36, %laneid;
	// end inline asm
	fns.b32 	%r37, %r30, %r36, 9;
	setp.gt.u32 	%p23, %r37, 31;
	selp.b32 	%r38, %r36, %r37, %p23;
	mov.b32 	%r39, %f6;
	shfl.sync.idx.b32	%r58|%p4, %r39, %r38, 31, %r30;
	bra.uni 	$L__BB82_12;
$L__BB82_11:
	mov.b32 	%r40, %f6;
	shfl.sync.down.b32	%r58|%p5, %r40, 8, 31, -1;
$L__BB82_12:
	setp.eq.s32 	%p24, %r30, -1;
	mov.b32 	%f16, %r58;
	add.f32 	%f7, %f6, %f16;
	@%p24 bra 	$L__BB82_14;
	// begin inline asm
	mov.u32 %r41, %laneid;
	// end inline asm
	fns.b32 	%r42, %r30, %r41, 5;
	setp.gt.u32 	%p25, %r42, 31;
	selp.b32 	%r43, %r41, %r42, %p25;
	mov.b32 	%r44, %f7;
	shfl.sync.idx.b32	%r59|%p7, %r44, %r43, 31, %r30;
	bra.uni 	$L__BB82_15;
$L__BB82_14:
	mov.b32 	%r45, %f7;
	shfl.sync.down.b32	%r59|%p8, %r45, 4, 31, -1;
$L__BB82_15:
	setp.eq.s32 	%p26, %r30, -1;
	mov.b32 	%f17, %r59;
	add.f32 	%f8, %f7, %f17;
	@%p26 bra 	$L__BB82_17;
	// begin inline asm
	mov.u32 %r46, %laneid;
	// end inline asm
	fns.b32 	%r47, %r30, %r46, 3;
	setp.gt.u32 	%p27, %r47, 31;
	selp.b32 	%r48, %r46, %r47, %p27;
	mov.b32 	%r49, %f8;
	shfl.sync.idx.b32	%r60|%p10, %r49, %r48, 31, %r30;
	bra.uni 	$L__BB82_18;
$L__BB82_17:
	mov.b32 	%r50, %f8;
	shfl.sync.down.b32	%r60|%p11, %r50, 2, 31, -1;
$L__BB82_18:
	setp.eq.s32 	%p28, %r30, -1;
	mov.b32 	%f18, %r60;
	add.f32 	%f9, %f8, %f18;
	@%p28 bra 	$L__BB82_20;
	// begin inline asm
	mov.u32 %r51, %laneid;
	// end inline asm
	fns.b32 	%r52, %r30, %r51, 2;
	setp.gt.u32 	%p29, %r52, 31;
	selp.b32 	%r53, %r51, %r52, %p29;
	mov.b32 	%r54, %f9;
	shfl.sync.idx.b32	%r61|%p13, %r54, %r53, 31, %r30;
	bra.uni 	$L__BB82_21;
$L__BB82_20:
	mov.b32 	%r55, %f9;
	shfl.sync.down.b32	%r61|%p14, %r55, 1, 31, -1;
$L__BB82_21:
	mov.b32 	%f19, %r61;
	add.f32 	%f10, %f9, %f19;
	setp.ne.s32 	%p30, %r1, 0;
	@%p30 bra 	$L__BB82_23;
	cvta.to.global.u64 	%rd8, %rd2;
	mul.wide.u32 	%rd9, %r2, 4;
	add.s64 	%rd10, %rd8, %rd9;
	st.global.f32 	[%rd10], %f10;
$L__BB82_23:
	ret;

}
	// .globl	_Z7reduce6IfLj16ELb0EEvPT_S1_j
.visible .entry _Z7reduce6IfLj16ELb0EEvPT_S1_j(
	.param .u64 .ptr .align 1 _Z7reduce6IfLj16ELb0EEvPT_S1_j_param_0,
	.param .u64 .ptr .align 1 _Z7reduce6IfLj16ELb0EEvPT_S1_j_param_1,
	.param .u32 _Z7reduce6IfLj16ELb0EEvPT_S1_j_param_2
)
{
	.reg .pred 	%p<31>;
	.reg .b32 	%r<62>;
	.reg .b32 	%f<23>;
	.reg .b64 	%rd<11>;

	ld.param.u64 	%rd3, [_Z7reduce6IfLj16ELb0EEvPT_S1_j_param_0];
	ld.param.u64 	%rd2, [_Z7reduce6IfLj16ELb0EEvPT_S1_j_param_1];
	ld.param.u32 	%r24, [_Z7reduce6IfLj16ELb0EEvPT_S1_j_param_2];
	cvta.to.global.u64 	%rd1, %rd3;
	mov.u32 	%r1, %tid.x;
	mov.u32 	%r2, %ctaid.x;
	shl.b32 	%r25, %r2, 5;
	add.s32 	%r56, %r25, %r1;
	setp.ge.u32 	%p16, %r56, %r24;
	mov.f32 	%f20, 0f00000000;
	@%p16 bra 	$L__BB83_5;
	mov.u32 	%r26, %nctaid.x;
	shl.b32 	%r4, %r26, 5;
	mov.f32 	%f20, 0f00000000;
$L__BB83_2:
	mul.wide.u32 	%rd4, %r56, 4;
	add.s64 	%rd5, %rd1, %rd4;
	ld.global.f32 	%f13, [%rd5];
	add.f32 	%f20, %f20, %f13;
	add.s32 	%r6, %r56, 16;
	setp.ge.u32 	%p17, %r6, %r24;
	@%p17 bra 	$L__BB83_4;
	mul.wide.u32 	%rd6, %r6, 4;
	add.s64 	%rd7, %rd1, %rd6;
	ld.global.f32 	%f14, [%rd7];
	add.f32 	%f20, %f20, %f14;
$L__BB83_4:
	add.s32 	%r56, %r56, %r4;
	setp.lt.u32 	%p18, %r56, %r24;
	@%p18 bra 	$L__BB83_2;
$L__BB83_5:
	shl.b32 	%r27, %r1, 2;
	mov.u32 	%r28, __smem;
	add.s32 	%r29, %r28, %r27;
	st.shared.f32 	[%r29], %f20;
	barrier.sync 	0;
	barrier.sync 	0;
	barrier.sync 	0;
	barrier.sync 	0;
	setp.gt.u32 	%p19, %r1, 31;
	@%p19 bra 	$L__BB83_23;
	// begin inline asm
	activemask.b32 %r30;
	// end inline asm
	setp.ne.s32 	%p20, %r30, -1;
	@%p20 bra 	$L__BB83_8;
	mov.b32 	%r35, %f20;
	shfl.sync.down.b32	%r57|%p1, %r35, 16, 31, -1;
	bra.uni 	$L__BB83_9;
$L__BB83_8:
	// begin inline asm
	mov.u32 %r31, %laneid;
	// end inline asm
	fns.b32 	%r32, %r30, %r31, 17;
	setp.gt.u32 	%p21, %r32, 31;
	selp.b32 	%r33, %r31, %r32, %p21;
	mov.b32 	%r34, %f20;
	shfl.sync.idx.b32	%r57|%p2, %r34, %r33, 31, %r30;
$L__BB83_9:
	setp.eq.s32 	%p22, %r30, -1;
	mov.b32 	%f15, %r57;
	add.f32 	%f6, %f20, %f15;
	@%p22 bra 	$L__BB83_11;
	// begin inline asm
	mov.u32 %r36, %laneid;
	// end inline asm
	fns.b32 	%r37, %r30, %r36, 9;
	setp.gt.u32 	%p23, %r37, 31;
	selp.b32 	%r38, %r36, %r37, %p23;
	mov.b32 	%r39, %f6;
	shfl.sync.idx.b32	%r58|%p4, %r39, %r38, 31, %r30;
	bra.uni 	$L__BB83_12;
$L__BB83_11:
	mov.b32 	%r40, %f6;
	shfl.sync.down.b32	%r58|%p5, %r40, 8, 31, -1;
$L__BB83_12:
	setp.eq.s32 	%p24, %r30, -1;
	mov.b32 	%f16, %r58;
	add.f32 	%f7, %f6, %f16;
	@%p24 bra 	$L__BB83_14;
	// begin inline asm
	mov.u32 %r41, %laneid;
	// end inline asm
	fns.b32 	%r42, %r30, %r41, 5;
	setp.gt.u32 	%p25, %r42, 31;
	selp.b32 	%r43, %r41, %r42, %p25;
	mov.b32 	%r44, %f7;
	shfl.sync.idx.b32	%r59|%p7, %r44, %r43, 31, %r30;
	bra.uni 	$L__BB83_15;
$L__BB83_14:
	mov.b32 	%r45, %f7;
	shfl.sync.down.b32	%r59|%p8, %r45, 4, 31, -1;
$L__BB83_15:
	setp.eq.s32 	%p26, %r30, -1;
	mov.b32 	%f17, %r59;
	add.f32 	%f8, %f7, %f17;
	@%p26 bra 	$L__BB83_17;
	// begin inline asm
	mov.u32 %r46, %laneid;
	// end inline asm
	fns.b32 	%r47, %r30, %r46, 3;
	setp.gt.u32 	%p27, %r47, 31;
	selp.b32 	%r48, %r46, %r47, %p27;
	mov.b32 	%r49, %f8;
	shfl.sync.idx.b32	%r60|%p10, %r49, %r48, 31, %r30;
	bra.uni 	$L__BB83_18;
$L__BB83_17:
	mov.b32 	%r50, %f8;
	shfl.sync.down.b32	%r60|%p11, %r50, 2, 31, -1;
$L__BB83_18:
	setp.eq.s32 	%p28, %r30, -1;
	mov.b32 	%f18, %r60;
	add.f32 	%f9, %f8, %f18;
	@%p28 bra 	$L__BB83_20;
	// begin inline asm
	mov.u32 %r51, %laneid;
	// end inline asm
	fns.b32 	%r52, %r30, %r51, 2;
	setp.gt.u32 	%p29, %r52, 31;
	selp.b32 	%r53, %r51, %r52, %p29;
	mov.b32 	%r54, %f9;
	shfl.sync.idx.b32	%r61|%p13, %r54, %r53, 31, %r30;
	bra.uni 	$L__BB83_21;
$L__BB83_20:
	mov.b32 	%r55, %f9;
	shfl.sync.down.b32	%r61|%p14, %r55, 1, 31, -1;
$L__BB83_21:
	mov.b32 	%f19, %r61;
	add.f32 	%f10, %f9, %f19;
	setp.ne.s32 	%p30, %r1, 0;
	@%p30 bra 	$L__BB83_23;
	cvta.to.global.u64 	%rd8, %rd2;
	mul.wide.u32 	%rd9, %r2, 4;
	add.s64 	%rd10, %rd8, %rd9;
	st.global.f32 	[%rd10], %f10;
$L__BB83_23:
	ret;

}
	// .globl	_Z7reduce6IfLj8ELb0EEvPT_S1_j
.visible .entry _Z7reduce6IfLj8ELb0EEvPT_S1_j(
	.param .u64 .ptr .align 1 _Z7reduce6IfLj8ELb0EEvPT_S1_j_param_0,
	.param .u64 .ptr .align 1 _Z7reduce6IfLj8ELb0EEvPT_S1_j_param_1,
	.param .u32 _Z7reduce6IfLj8ELb0EEvPT_S1_j_param_2
)
{
	.reg .pred 	%p<31>;
	.reg .b32 	%r<62>;
	.reg .b32 	%f<23>;
	.reg .b64 	%rd<11>;

	ld.param.u64 	%rd3, [_Z7reduce6IfLj8ELb0EEvPT_S1_j_param_0];
	ld.param.u64 	%rd2, [_Z7reduce6IfLj8ELb0EEvPT_S1_j_param_1];
	ld.param.u32 	%r24, [_Z7reduce6IfLj8ELb0EEvPT_S1_j_param_2];
	cvta.to.global.u64 	%rd1, %rd3;
	mov.u32 	%r1, %tid.x;
	mov.u32 	%r2, %ctaid.x;
	shl.b32 	%r25, %r2, 4;
	add.s32 	%r56, %r25, %r1;
	setp.ge.u32 	%p16, %r56, %r24;
	mov.f32 	%f20, 0f00000000;
	@%p16 bra 	$L__BB84_5;
	mov.u32 	%r26, %nctaid.x;
	shl.b32 	%r4, %r26, 4;
	mov.f32 	%f20, 0f00000000;
$L__BB84_2:
	mul.wide.u32 	%rd4, %r56, 4;
	add.s64 	%rd5, %rd1, %rd4;
	ld.global.f32 	%f13, [%rd5];
	add.f32 	%f20, %f20, %f13;
	add.s32 	%r6, %r56, 8;
	setp.ge.u32 	%p17, %r6, %r24;
	@%p17 bra 	$L__BB84_4;
	mul.wide.u32 	%rd6, %r6, 4;
	add.s64 	%rd7, %rd1, %rd6;
	ld.global.f32 	%f14, [%rd7];
	add.f32 	%f20, %f20, %f14;
$L__BB84_4:
	add.s32 	%r56, %r56, %r4;
	setp.lt.u32 	%p18, %r56, %r24;
	@%p18 bra 	$L__BB84_2;
$L__BB84_5:
	shl.b32 	%r27, %r1, 2;
	mov.u32 	%r28, __smem;
	add.s32 	%r29, %r28, %r27;
	st.shared.f32 	[%r29], %f20;
	barrier.sync 	0;
	barrier.sync 	0;
	barrier.sync 	0;
	barrier.sync 	0;
	setp.gt.u32 	%p19, %r1, 31;
	@%p19 bra 	$L__BB84_23;
	// begin inline asm
	activemask.b32 %r30;
	// end inline asm
	setp.ne.s32 	%p20, %r30, -1;
	@%p20 bra 	$L__BB84_8;
	mov.b32 	%r35, %f20;
	shfl.sync.down.b32	%r57|%p1, %r35, 16, 31, -1;
	bra.uni 	$L__BB84_9;
$L__BB84_8:
	// begin inline asm
	mov.u32 %r31, %laneid;
	// end inline asm
	fns.b32 	%r32, %r30, %r31, 17;
	setp.gt.u32 	%p21, %r32, 31;
	selp.b32 	%r33, %r31, %r32, %p21;
	mov.b32 	%r34, %f20;
	shfl.sync.idx.b32	%r57|%p2, %r34, %r33, 31, %r30;
$L__BB84_9:
	setp.eq.s32 	%p22, %r30, -1;
	mov.b32 	%f15, %r57;
	add.f32 	%f6, %f20, %f15;
	@%p22 bra 	$L__BB84_11;
	// begin inline asm
	mov.u32 %r36, %laneid;
	// end inline asm
	fns.b32 	%r37, %r30, %r36, 9;
	setp.gt.u32 	%p23, %r37, 31;
	selp.b32 	%r38, %r36, %r37, %p23;
	mov.b32 	%r39, %f6;
	shfl.sync.idx.b32	%r58|%p4, %r39, %r38, 31, %r30;
	bra.uni 	$L__BB84_12;
$L__BB84_11:
	mov.b32 	%r40, %f6;
	shfl.sync.down.b32	%r58|%p5, %r40, 8, 31, -1;
$L__BB84_12:
	setp.eq.s32 	%p24, %r30, -1;
	mov.b32 	%f16, %r58;
	add.f32 	%f7, %f6, %f16;
	@%p24 bra 	$L__BB84_14;
	// begin inline asm
	mov.u32 %r41, %laneid;
	// end inline asm
	fns.b32 	%r42, %r30, %r41, 5;
	setp.gt.u32 	%p25, %r42, 31;
	selp.b32 	%r43, %r41, %r42, %p25;
	mov.b32 	%r44, %f7;
	shfl.sync.idx.b32	%r59|%p7, %r44, %r43, 31, %r30;
	bra.uni 	$L__BB84_15;
$L__BB84_14:
	mov.b32 	%r45, %f7;
	shfl.sync.down.b32	%r59|%p8, %r45, 4, 31, -1;
$L__BB84_15:
	setp.eq.s32 	%p26, %r30, -1;
	mov.b32 	%f17, %r59;
	add.f32 	%f8, %f7, %f17;
	@%p26 bra 	$L__BB84_17;
	// begin inline asm
	mov.u32 %r46, %laneid;
	// end inline asm
	fns.b32 	%r47, %r30, %r46, 3;
	setp.gt.u32 	%p27, %r47, 31;
	selp.b32 	%r48, %r46, %r47, %p27;
	mov.b32 	%r49, %f8;
	shfl.sync.idx.b32	%r60|%p10, %r49, %r48, 31, %r30;
	bra.uni 	$L__BB84_18;
$L__BB84_17:
	mov.b32 	%r50, %f8;
	shfl.sync.down.b32	%r60|%p11, %r50, 2, 31, -1;
$L__BB84_18:
	setp.eq.s32 	%p28, %r30, -1;
	mov.b32 	%f18, %r60;
	add.f32 	%f9, %f8, %f18;
	@%p28 bra 	$L__BB84_20;
	// begin inline asm
	mov.u32 %r51, %laneid;
	// end inline asm
	fns.b32 	%r52, %r30, %r51, 2;
	setp.gt.u32 	%p29, %r52, 31;
	selp.b32 	%r53, %r51, %r52, %p29;
	mov.b32 	%r54, %f9;
	shfl.sync.idx.b32	%r61|%p13, %r54, %r53, 31, %r30;
	bra.uni 	$L__BB84_21;
$L__BB84_20:
	mov.b32 	%r55, %f9;
	shfl.sync.down.b32	%r61|%p14, %r55, 1, 31, -1;
$L__BB84_21:
	mov.b32 	%f19, %r61;
	add.f32 	%f10, %f9, %f19;
	setp.ne.s32 	%p30, %r1, 0;
	@%p30 bra 	$L__BB84_23;
	cvta.to.global.u64 	%rd8, %rd2;
	mul.wide.u32 	%rd9, %r2, 4;
	add.s64 	%rd10, %rd8, %rd9;
	st.global.f32 	[%rd10], %f10;
$L__BB84_23:
	ret;

}
	// .globl	_Z7reduce6IfLj4ELb0EEvPT_S1_j
.visible .entry _Z7reduce6IfLj4ELb0EEvPT_S1_j(
	.param .u64 .ptr .align 1 _Z7reduce6IfLj4ELb0EEvPT_S1_j_param_0,
	.param .u64 .ptr .align 1 _Z7reduce6IfLj4ELb0EEvPT_S1_j_param_1,
	.param .u32 _Z7reduce6IfLj4ELb0EEvPT_S1_j_param_2
)
{
	.reg .pred 	%p<31>;
	.reg .b32 	%r<62>;
	.reg .b32 	%f<23>;
	.reg .b64 	%rd<11>;

	ld.param.u64 	%rd3, [_Z7reduce6IfLj4ELb0EEvPT_S1_j_param_0];
	ld.param.u64 	%rd2, [_Z7reduce6IfLj4ELb0EEvPT_S1_j_param_1];
	ld.param.u32 	%r24, [_Z7reduce6IfLj4ELb0EEvPT_S1_j_param_2];
	cvta.to.global.u64 	%rd1, %rd3;
	mov.u32 	%r1, %tid.x;
	mov.u32 	%r2, %ctaid.x;
	shl.b32 	%r25, %r2, 3;
	add.s32 	%r56, %r25, %r1;
	setp.ge.u32 	%p16, %r56, %r24;
	mov.f32 	%f20, 0f00000000;
	@%p16 bra 	$L__BB85_5;
	mov.u32 	%r26, %nctaid.x;
	shl.b32 	%r4, %r26, 3;
	mov.f32 	%f20, 0f00000000;
$L__BB85_2:
	mul.wide.u32 	%rd4, %r56, 4;
	add.s64 	%rd5, %rd1, %rd4;
	ld.global.f32 	%f13, [%rd5];
	add.f32 	%f20, %f20, %f13;
	add.s32 	%r6, %r56, 4;
	setp.ge.u32 	%p17, %r6, %r24;
	@%p17 bra 	$L__BB85_4;
	mul.wide.u32 	%rd6, %r6, 4;
	add.s64 	%rd7, %rd1, %rd6;
	ld.global.f32 	%f14, [%rd7];
	add.f32 	%f20, %f20, %f14;
$L__BB85_4:
	add.s32 	%r56, %r56, %r4;
	setp.lt.u32 	%p18, %r56, %r24;
	@%p18 bra 	$L__BB85_2;
$L__BB85_5:
	shl.b32 	%r27, %r1, 2;
	mov.u32 	%r28, __smem;
	add.s32 	%r29, %r28, %r27;
	st.shared.f32 	[%r29], %f20;
	barrier.sync 	0;
	barrier.sync 	0;
	barrier.sync 	0;
	barrier.sync 	0;
	setp.gt.u32 	%p19, %r1, 31;
	@%p19 bra 	$L__BB85_23;
	// begin inline asm
	activemask.b32 %r30;
	// end inline asm
	setp.ne.s32 	%p20, %r30, -1;
	@%p20 bra 	$L__BB85_8;
	mov.b32 	%r35, %f20;
	shfl.sync.down.b32	%r57|%p1, %r35, 16, 31, -1;
	bra.uni 	$L__BB85_9;
$L__BB85_8:
	// begin inline asm
	mov.u32 %r31, %laneid;
	// end inline asm
	fns.b32 	%r32, %r30, %r31, 17;
	setp.gt.u32 	%p21, %r32, 31;
	selp.b32 	%r33, %r31, %r32, %p21;
	mov.b32 	%r34, %f20;
	shfl.sync.idx.b32	%r57|%p2, %r34, %r33, 31, %r30;
$L__BB85_9:
	setp.eq.s32 	%p22, %r30, -1;
	mov.b32 	%f15, %r57;
	add.f32 	%f6, %f20, %f15;
	@%p22 bra 	$L__BB85_11;
	// begin inline asm
	mov.u32 %r36, %laneid;
	// end inline asm
	fns.b32 	%r37, %r30, %r36, 9;
	setp.gt.u32 	%p23, %r37, 31;
	selp.b32 	%r38, %r36, %r37, %p23;
	mov.b32 	%r39, %f6;
	shfl.sync.idx.b32	%r58|%p4, %r39, %r38, 31, %r30;
	bra.uni 	$L__BB85_12;
$L__BB85_11:
	mov.b32 	%r40, %f6;
	shfl.sync.down.b32	%r58|%p5, %r40, 8, 31, -1;
$L__BB85_12:
	setp.eq.s32 	%p24, %r30, -1;
	mov.b32 	%f16, %r58;
	add.f32 	%f7, %f6, %f16;
	@%p24 bra 	$L__BB85_14;
	// begin inline asm
	mov.u32 %r41, %laneid;
	// end inline asm
	fns.b32 	%r42, %r30, %r41, 5;
	setp.gt.u32 	%p25, %r42, 31;
	selp.b32 	%r43, %r41, %r42, %p25;
	mov.b32 	%r44, %f7;
	shfl.sync.idx.b32	%r59|%p7, %r44, %r43, 31, %r30;
	bra.uni 	$L__BB85_15;
$L__BB85_14:
	mov.b32 	%r45, %f7;
	shfl.sync.down.b32	%r59|%p8, %r45, 4, 31, -1;
$L__BB85_15:
	setp.eq.s32 	%p26, %r30, -1;
	mov.b32 	%f17, %r59;
	add.f32 	%f8, %f7, %f17;
	@%p26 bra 	$L__BB85_17;
	// begin inline asm
	mov.u32 %r46, %laneid;
	// end inline asm
	fns.b32 	%r47, %r30, %r46, 3;
	setp.gt.u32 	%p27, %r47, 31;
	selp.b32 	%r48, %r46, %r47, %p27;
	mov.b32 	%r49, %f8;
	shfl.sync.idx.b32	%r60|%p10, %r49, %r48, 31, %r30;
	bra.uni 	$L__BB85_18;
$L__BB85_17:
	mov.b32 	%r50, %f8;
	shfl.sync.down.b32	%r60|%p11, %r50, 2, 31, -1;
$L__BB85_18:
	setp.eq.s32 	%p28, %r30, -1;
	mov.b32 	%f18, %r60;
	add.f32 	%f9, %f8, %f18;
	@%p28 bra 	$L__BB85_20;
	// begin inline asm
	mov.u32 %r51, %laneid;
	// end inline asm
	fns.b32 	%r52, %r30, %r51, 2;
	setp.gt.u32 	%p29, %r52, 31;
	selp.b32 	%r53, %r51, %r52, %p29;
	mov.b32 	%r54, %f9;
	shfl.sync.idx.b32	%r61|%p13, %r54, %r53, 31, %r30;
	bra.uni 	$L__BB85_21;
$L__BB85_20:
	mov.b32 	%r55, %f9;
	shfl.sync.down.b32	%r61|%p14, %r55, 1, 31, -1;
$L__BB85_21:
	mov.b32 	%f19, %r61;
	add.f32 	%f10, %f9, %f19;
	setp.ne.s32 	%p30, %r1, 0;
	@%p30 bra 	$L__BB85_23;
	cvta.to.global.u64 	%rd8, %rd2;
	mul.wide.u32 	%rd9, %r2, 4;
	add.s64 	%rd10, %rd8, %rd9;
	st.global.f32 	[%rd10], %f10;
$L__BB85_23:
	ret;

}
	// .globl	_Z7reduce6IfLj2ELb0EEvPT_S1_j
.visible .entry _Z7reduce6IfLj2ELb0EEvPT_S1_j(
	.param .u64 .ptr .align 1 _Z7reduce6IfLj2ELb0EEvPT_S1_j_param_0,
	.param .u64 .ptr .align 1 _Z7reduce6IfLj2ELb0EEvPT_S1_j_param_1,
	.param .u32 _Z7reduce6IfLj2ELb0EEvPT_S1_j_param_2
)
{
	.reg .pred 	%p<31>;
	.reg .b32 	%r<62>;
	.reg .b32 	%f<23>;
	.reg .b64 	%rd<11>;

	ld.param.u64 	%rd3, [_Z7reduce6IfLj2ELb0EEvPT_S1_j_param_0];
	ld.param.u64 	%rd2, [_Z7reduce6IfLj2ELb0EEvPT_S1_j_param_1];
	ld.param.u32 	%r24, [_Z7reduce6IfLj2ELb0EEvPT_S1_j_param_2];
	cvta.to.global.u64 	%rd1, %rd3;
	mov.u32 	%r1, %tid.x;
	mov.u32 	%r2, %ctaid.x;
	shl.b32 	%r25, %r2, 2;
	add.s32 	%r56, %r25, %r1;
	setp.ge.u32 	%p16, %r56, %r24;
	mov.f32 	%f20, 0f00000000;
	@%p16 bra 	$L__BB86_5;
	mov.u32 	%r26, %nctaid.x;
	shl.b32 	%r4, %r26, 2;
	mov.f32 	%f20, 0f00000000;
$L__BB86_2:
	mul.wide.u32 	%rd4, %r56, 4;
	add.s64 	%rd5, %rd1, %rd4;
	ld.global.f32 	%f13, [%rd5];
	add.f32 	%f20, %f20, %f13;
	add.s32 	%r6, %r56, 2;
	setp.ge.u32 	%p17, %r6, %r24;
	@%p17 bra 	$L__BB86_4;
	mul.wide.u32 	%rd6, %r6, 4;
	add.s64 	%rd7, %rd1, %rd6;
	ld.global.f32 	%f14, [%rd7];
	add.f32 	%f20, %f20, %f14;
$L__BB86_4:
	add.s32 	%r56, %r56, %r4;
	setp.lt.u32 	%p18, %r56, %r24;
	@%p18 bra 	$L__BB86_2;
$L__BB86_5:
	shl.b32 	%r27, %r1, 2;
	mov.u32 	%r28, __smem;
	add.s32 	%r29, %r28, %r27;
	st.shared.f32 	[%r29], %f20;
	barrier.sync 	0;
	barrier.sync 	0;
	barrier.sync 	0;
	barrier.sync 	0;
	setp.gt.u32 	%p19, %r1, 31;
	@%p19 bra 	$L__BB86_23;
	// begin inline asm
	activemask.b32 %r30;
	// end inline asm
	setp.ne.s32 	%p20, %r30, -1;
	@%p20 bra 	$L__BB86_8;
	mov.b32 	%r35, %f20;
	shfl.sync.down.b32	%r57|%p1, %r35, 16, 31, -1;
	bra.uni 	$L__BB86_9;
$L__BB86_8:
	// begin inline asm
	mov.u32 %r31, %laneid;
	// end inline asm
	fns.b32 	%r32, %r30, %r31, 17;
	setp.gt.u32 	%p21, %r32, 31;
	selp.b32 	%r33, %r31, %r32, %p21;
	mov.b32 	%r34, %f20;
	shfl.sync.idx.b32	%r57|%p2, %r34, %r33, 31, %r30;
$L__BB86_9:
	setp.eq.s32 	%p22, %r30, -1;
	mov.b32 	%f15, %r57;
	add.f32 	%f6, %f20, %f15;
	@%p22 bra 	$L__BB86_11;
	// begin inline asm
	mov.u32 %r36, %laneid;
	// end inline asm
	fns.b32 	%r37, %r30, %r36, 9;
	setp.gt.u32 	%p23, %r37, 31;
	selp.b32 	%r38, %r36, %r37, %p23;
	mov.b32 	%r39, %f6;
	shfl.sync.idx.b32	%r58|%p4, %r39, %r38, 31, %r30;
	bra.uni 	$L__BB86_12;
$L__BB86_11:
	mov.b32 	%r40, %f6;
	shfl.sync.down.b32	%r58|%p5, %r40, 8, 31, -1;
$L__BB86_12:
	setp.eq.s32 	%p24, %r30, -1;
	mov.b32 	%f16, %r58;
	add.f32 	%f7, %f6, %f16;
	@%p24 bra 	$L__BB86_14;
	// begin inline asm
	mov.u32 %r41, %laneid;
	// end inline asm
	fns.b32 	%r42, %r30, %r41, 5;
	setp.gt.u32 	%p25, %r42, 31;
	selp.b32 	%r43, %r41, %r42, %p25;
	mov.b32 	%r44, %f7;
	shfl.sync.idx.b32	%r59|%p7, %r44, %r43, 31, %r30;
	bra.uni 	$L__BB86_15;
$L__BB86_14:
	mov.b32 	%r45, %f7;
	shfl.sync.down.b32	%r59|%p8, %r45, 4, 31, -1;
$L__BB86_15:
	setp.eq.s32 	%p26, %r30, -1;
	mov.b32 	%f17, %r59;
	add.f32 	%f8, %f7, %f17;
	@%p26 bra 	$L__BB86_17;
	// begin inline asm
	mov.u32 %r46, %laneid;
	// end inline asm
	fns.b32 	%r47, %r30, %r46, 3;
	setp.gt.u32 	%p27, %r47, 31;
	selp.b32 	%r48, %r46, %r47, %p27;
	mov.b32 	%r49, %f8;
	shfl.sync.idx.b32	%r60|%p10, %r49, %r48, 31, %r30;
	bra.uni 	$L__BB86_18;
$L__BB86_17:
	mov.b32 	%r50, %f8;
	shfl.sync.down.b32	%r60|%p11, %r50, 2, 31, -1;
$L__BB86_18:
	setp.eq.s32 	%p28, %r30, -1;
	mov.b32 	%f18, %r60;
	add.f32 	%f9, %f8, %f18;
	@%p28 bra 	$L__BB86_20;
	// begin inline asm
	mov.u32 %r51, %laneid;
	// end inline asm
	fns.b32 	%r52, %r30, %r51, 2;
	setp.gt.u32 	%p29, %r52, 31;
	selp.b32 	%r53, %r51, %r52, %p29;
	mov.b32 	%r54, %f9;
	shfl.sync.idx.b32	%r61|%p13, %r54, %r53, 31, %r30;
	bra.uni 	$L__BB86_21;
$L__BB86_20:
	mov.b32 	%r55, %f9;
	shfl.sync.down.b32	%r61|%p14, %r55, 1, 31, -1;
$L__BB86_21:
	mov.b32 	%f19, %r61;
	add.f32 	%f10, %f9, %f19;
	setp.ne.s32 	%p30, %r1, 0;
	@%p30 bra 	$L__BB86_23;
	cvta.to.global.u64 	%rd8, %rd2;
	mul.wide.u32 	%rd9, %r2, 4;
	add.s64 	%rd10, %rd8, %rd9;
	st.global.f32 	[%rd10], %f10;
$L__BB86_23:
	ret;

}
	// .globl	_Z7reduce6IfLj1ELb0EEvPT_S1_j
.visible .entry _Z7reduce6IfLj1ELb0EEvPT_S1_j(
	.param .u64 .ptr .align 1 _Z7reduce6IfLj1ELb0EEvPT_S1_j_param_0,
	.param .u64 .ptr .align 1 _Z7reduce6IfLj1ELb0EEvPT_S1_j_param_1,
	.param .u32 _Z7reduce6IfLj1ELb0EEvPT_S1_j_param_2
)
{
	.reg .pred 	%p<31>;
	.reg .b32 	%r<62>;
	.reg .b32 	%f<23>;
	.reg .b64 	%rd<9>;

	ld.param.u64 	%rd3, [_Z7reduce6IfLj1ELb0EEvPT_S1_j_param_0];
	ld.param.u64 	%rd4, [_Z7reduce6IfLj1ELb0EEvPT_S1_j_param_1];
	ld.param.u32 	%r23, [_Z7reduce6IfLj1ELb0EEvPT_S1_j_param_2];
	mov.u32 	%r1, %tid.x;
	mov.u32 	%r2, %ctaid.x;
	shl.b32 	%r24, %r2, 1;
	add.s32 	%r56, %r24, %r1;
	setp.ge.u32 	%p16, %r56, %r23;
	mov.f32 	%f20, 0f00000000;
	@%p16 bra 	$L__BB87_5;
	mov.u32 	%r25, %nctaid.x;
	shl.b32 	%r4, %r25, 1;
	cvta.to.global.u64 	%rd1, %rd3;
	mov.f32 	%f20, 0f00000000;
$L__BB87_2:
	mul.wide.u32 	%rd5, %r56, 4;
	add.s64 	%rd2, %rd1, %rd5;
	ld.global.f32 	%f13, [%rd2];
	add.f32 	%f20, %f20, %f13;
	add.s32 	%r26, %r56, 1;
	setp.ge.u32 	%p17, %r26, %r23;
	@%p17 bra 	$L__BB87_4;
	ld.global.f32 	%f14, [%rd2+4];
	add.f32 	%f20, %f20, %f14;
$L__BB87_4:
	add.s32 	%r56, %r56, %r4;
	setp.lt.u32 	%p18, %r56, %r23;
	@%p18 bra 	$L__BB87_2;
$L__BB87_5:
	shl.b32 	%r27, %r1, 2;
	mov.u32 	%r28, __smem;
	add.s32 	%r29, %r28, %r27;
	st.shared.f32 	[%r29], %f20;
	barrier.sync 	0;
	barrier.sync 	0;
	barrier.sync 	0;
	barrier.sync 	0;
	setp.gt.u32 	%p19, %r1, 31;
	@%p19 bra 	$L__BB87_23;
	// begin inline asm
	activemask.b32 %r30;
	// end inline asm
	setp.ne.s32 	%p20, %r30, -1;
	@%p20 bra 	$L__BB87_8;
	mov.b32 	%r35, %f20;
	shfl.sync.down.b32	%r57|%p1, %r35, 16, 31, -1;
	bra.uni 	$L__BB87_9;
$L__BB87_8:
	// begin inline asm
	mov.u32 %r31, %laneid;
	// end inline asm
	fns.b32 	%r32, %r30, %r31, 17;
	setp.gt.u32 	%p21, %r32, 31;
	selp.b32 	%r33, %r31, %r32, %p21;
	mov.b32 	%r34, %f20;
	shfl.sync.idx.b32	%r57|%p2, %r34, %r33, 31, %r30;
$L__BB87_9:
	setp.eq.s32 	%p22, %r30, -1;
	mov.b32 	%f15, %r57;
	add.f32 	%f6, %f20, %f15;
	@%p22 bra 	$L__BB87_11;
	// begin inline asm
	mov.u32 %r36, %laneid;
	// end inline asm
	fns.b32 	%r37, %r30, %r36, 9;
	setp.gt.u32 	%p23, %r37, 31;
	selp.b32 	%r38, %r36, %r37, %p23;
	mov.b32 	%r39, %f6;
	shfl.sync.idx.b32	%r58|%p4, %r39, %r38, 31, %r30;
	bra.uni 	$L__BB87_12;
$L__BB87_11:
	mov.b32 	%r40, %f6;
	shfl.sync.down.b32	%r58|%p5, %r40, 8, 31, -1;
$L__BB87_12:
	setp.eq.s32 	%p24, %r30, -1;
	mov.b32 	%f16, %r58;
	add.f32 	%f7, %f6, %f16;
	@%p24 bra 	$L__BB87_14;
	// begin inline asm
	mov.u32 %r41, %laneid;
	// end inline asm
	fns.b32 	%r42, %r30, %r41, 5;
	setp.gt.u32 	%p25, %r42, 31;
	selp.b32 	%r43, %r41, %r42, %p25;
	mov.b32 	%r44, %f7;
	shfl.sync.idx.b32	%r59|%p7, %r44, %r43, 31, %r30;
	bra.uni 	$L__BB87_15;
$L__BB87_14:
	mov.b32 	%r45, %f7;
	shfl.sync.down.b32	%r59|%p8, %r45, 4, 31, -1;
$L__BB87_15:
	setp.eq.s32 	%p26, %r30, -1;
	mov.b32 	%f17, %r59;
	add.f32 	%f8, %f7, %f17;
	@%p26 bra 	$L__BB87_17;
	// begin inline asm
	mov.u32 %r46, %laneid;
	// end inline asm
	fns.b32 	%r47, %r30, %r46, 3;
	setp.gt.u32 	%p27, %r47, 31;
	selp.b32 	%r48, %r46, %r47, %p27;
	mov.b32 	%r49, %f8;
	shfl.sync.idx.b32	%r60|%p10, %r49, %r48, 31, %r30;
	bra.uni 	$L__BB87_18;
$L__BB87_17:
	mov.b32 	%r50, %f8;
	shfl.sync.down.b32	%r60|%p11, %r50, 2, 31, -1;
$L__BB87_18:
	setp.eq.s32 	%p28, %r30, -1;
	mov.b32 	%f18, %r60;
	add.f32 	%f9, %f8, %f18;
	@%p28 bra 	$L__BB87_20;
	// begin inline asm
	mov.u32 %r51, %laneid;
	// end inline asm
	fns.b32 	%r52, %r30, %r51, 2;
	setp.gt.u32 	%p29, %r52, 31;
	selp.b32 	%r53, %r51, %r52, %p29;
	mov.b32 	%r54, %f9;
	shfl.sync.idx.b32	%r61|%p13, %r54, %r53, 31, %r30;
	bra.uni 	$L__BB87_21;
$L__BB87_20:
	mov.b32 	%r55, %f9;
	shfl.sync.down.b32	%r61|%p14, %r55, 1, 31, -1;
$L__BB87_21:
	mov.b32 	%f19, %r61;
	add.f32 	%f10, %f9, %f19;
	setp.ne.s32 	%p30, %r1, 0;
	@%p30 bra 	$L__BB87_23;
	cvta.to.global.u64 	%rd6, %rd4;
	mul.wide.u32 	%rd7, %r2, 4;
	add.s64 	%rd8, %rd6, %rd7;
	st.global.f32 	[%rd8], %f10;
$L__BB87_23:
	ret;

}
	// .globl	_Z7reduce0IdEvPT_S1_j
.visible .entry _Z7reduce0IdEvPT_S1_j(
	.param .u64 .ptr .align 1 _Z7reduce0IdEvPT_S1_j_param_0,
	.param .u64 .ptr .align 1 _Z7reduce0IdEvPT_S1_j_param_1,
	.param .u32 _Z7reduce0IdEvPT_S1_j_param_2
)
{
	.reg .pred 	%p<6>;
	.reg .b32 	%r<17>;
	.reg .b64 	%rd<9>;
	.reg .b64 	%fd<9>;

	ld.param.u64 	%rd1, [_Z7reduce0IdEvPT_S1_j_param_0];
	ld.param.u64 	%rd2, [_Z7reduce0IdEvPT_S1_j_param_1];
	ld.param.u32 	%r8, [_Z7reduce0IdEvPT_S1_j_param_2];
	mov.u32 	%r1, %tid.x;
	mov.u32 	%r2, %ctaid.x;
	mov.u32 	%r3, %ntid.x;
	mad.lo.s32 	%r4, %r2, %r3, %r1;
	setp.ge.u32 	%p1, %r4, %r8;
	mov.f64 	%fd8, 0d0000000000000000;
	@%p1 bra 	$L__BB88_2;
	cvta.to.global.u64 	%rd3, %rd1;
	mul.wide.u32 	%rd4, %r4, 8;
	add.s64 	%rd5, %rd3, %rd4;
	ld.global.f64 	%fd8, [%rd5];
$L__BB88_2:
	shl.b32 	%r9, %r1, 3;
	mov.u32 	%r10, __smem_d;
	add.s32 	%r5, %r10, %r9;
	st.shared.f64 	[%r5], %fd8;
	barrier.sync 	0;
	setp.lt.u32 	%p2, %r3, 2;
	@%p2 bra 	$L__BB88_7;
	mov.b32 	%r16, 1;
$L__BB88_4:
	shl.b32 	%r7, %r16, 1;
	add.s32 	%r12, %r7, -1;
	and.b32  	%r13, %r12, %r1;
	setp.ne.s32 	%p3, %r13, 0;
	@%p3 bra 	$L__BB88_6;
	shl.b32 	%r14, %r16, 3;
	add.s32 	%r15, %r5, %r14;
	ld.shared.f64 	%fd4, [%r15];
	ld.shared.f64 	%fd5, [%r5];
	add.f64 	%fd6, %fd4, %fd5;
	st.shared.f64 	[%r5], %fd6;
$L__BB88_6:
	barrier.sync 	0;
	setp.lt.u32 	%p4, %r7, %r3;
	mov.u32 	%r16, %r7;
	@%p4 bra 	$L__BB88_4;
$L__BB88_7:
	setp.ne.s32 	%p5, %r1, 0;
	@%p5 bra 	$L__BB88_9;
	ld.shared.f64 	%fd7, [__smem_d];
	cvta.to.global.u64 	%rd6, %rd2;
	mul.wide.u32 	%rd7, %r2, 8;
	add.s64 	%rd8, %rd6, %rd7;
	st.global.f64 	[%rd8], %fd7;
$L__BB88_9:
	ret;

}
	// .globl	_Z7reduce1IdEvPT_S1_j
.visible .entry _Z7reduce1IdEvPT_S1_j(
	.param .u64 .ptr .align 1 _Z7reduce1IdEvPT_S1_j_param_0,
	.param .u64 .ptr .align 1 _Z7reduce1IdEvPT_S1_j_param_1,
	.param .u32 _Z7reduce1IdEvPT_S1_j_param_2
)
{
	.reg .pred 	%p<6>;
	.reg .b32 	%r<20>;
	.reg .b64 	%rd<9>;
	.reg .b64 	%fd<9>;

	ld.param.u64 	%rd1, [_Z7reduce1IdEvPT_S1_j_param_0];
	ld.param.u64 	%rd2, [_Z7reduce1IdEvPT_S1_j_param_1];
	ld.param.u32 	%r8, [_Z7reduce1IdEvPT_S1_j_param_2];
	mov.u32 	%r1, %tid.x;
	mov.u32 	%r2, %ctaid.x;
	mov.u32 	%r3, %ntid.x;
	mad.lo.s32 	%r4, %r2, %r3, %r1;
	setp.ge.u32 	%p1, %r4, %r8;
	mov.f64 	%fd8, 0d0000000000000000;
	@%p1 bra 	$L__BB89_2;
	cvta.to.global.u64 	%rd3, %rd1;
	mul.wide.u32 	%rd4, %r4, 8;
	add.s64 	%rd5, %rd3, %rd4;
	ld.global.f64 	%fd8, [%rd5];
$L__BB89_2:
	shl.b32 	%r9, %r1, 3;
	mov.u32 	%r10, __smem_d;
	add.s32 	%r11, %r10, %r9;
	st.shared.f64 	[%r11], %fd8;
	barrier.sync 	0;
	setp.lt.u32 	%p2, %r3, 2;
	@%p2 bra 	$L__BB89_7;
	mov.b32 	%r19, 1;
$L__BB89_4:
	shl.b32 	%r6, %r19, 1;
	mul.lo.s32 	%r7, %r6, %r1;
	setp.ge.u32 	%p3, %r7, %r3;
	@%p3 bra 	$L__BB89_6;
	add.s32 	%r13, %r7, %r19;
	shl.b32 	%r14, %r13, 3;
	add.s32 	%r16, %r10, %r14;
	ld.shared.f64 	%fd4, [%r16];
	shl.b32 	%r17, %r7, 3;
	add.s32 	%r18, %r10, %r17;
	ld.shared.f64 	%fd5, [%r18];
	add.f64 	%fd6, %fd4, %fd5;
	st.shared.f64 	[%r18], %fd6;
$L__BB89_6:
	barrier.sync 	0;
	setp.lt.u32 	%p4, %r6, %r3;
	mov.u32 	%r19, %r6;
	@%p4 bra 	$L__BB89_4;
$L__BB89_7:
	setp.ne.s32 	%p5, %r1, 0;
	@%p5 bra 	$L__BB89_9;
	ld.shared.f64 	%fd7, [__smem_d];
	cvta.to.global.u64 	%rd6, %rd2;
	mul.wide.u32 	%rd7, %r2, 8;
	add.s64 	%rd8, %rd6, %rd7;
	st.global.f64 	[%rd8], %fd7;
$L__BB89_9:
	ret;

}
	// .globl	_Z7reduce2IdEvPT_S1_j
.visible .entry _Z7reduce2IdEvPT_S1_j(
	.param .u64 .ptr .align 1 _Z7reduce2IdEvPT_S1_j_param_0,
	.param .u64 .ptr .align 1 _Z7reduce2IdEvPT_S1_j_param_1,
	.param .u32 _Z7reduce2IdEvPT_S1_j_param_2
)
{
	.reg .pred 	%p<6>;
	.reg .b32 	%r<14>;
	.reg .b64 	%rd<9>;
	.reg .b64 	%fd<9>;

	ld.param.u64 	%rd1, [_Z7reduce2IdEvPT_S1_j_param_0];
	ld.param.u64 	%rd2, [_Z7reduce2IdEvPT_S1_j_param_1];
	ld.param.u32 	%r8, [_Z7reduce2IdEvPT_S1_j_param_2];
	mov.u32 	%r1, %tid.x;
	mov.u32 	%r2, %ctaid.x;
	mov.u32 	%r13, %ntid.x;
	mad.lo.s32 	%r4, %r2, %r13, %r1;
	setp.ge.u32 	%p1, %r4, %r8;
	mov.f64 	%fd8, 0d0000000000000000;
	@%p1 bra 	$L__BB90_2;
	cvta.to.global.u64 	%rd3, %rd1;
	mul.wide.u32 	%rd4, %r4, 8;
	add.s64 	%rd5, %rd3, %rd4;
	ld.global.f64 	%fd8, [%rd5];
$L__BB90_2:
	shl.b32 	%r9, %r1, 3;
	mov.u32 	%r10, __smem_d;
	add.s32 	%r5, %r10, %r9;
	st.shared.f64 	[%r5], %fd8;
	barrier.sync 	0;
	setp.lt.u32 	%p2, %r13, 2;
	@%p2 bra 	$L__BB90_6;
$L__BB90_3:
	shr.u32 	%r7, %r13, 1;
	setp.ge.u32 	%p3, %r1, %r7;
	@%p3 bra 	$L__BB90_5;
	shl.b32 	%r11, %r7, 3;
	add.s32 	%r12, %r5, %r11;
	ld.shared.f64 	%fd4, [%r12];
	ld.shared.f64 	%fd5, [%r5];
	add.f64 	%fd6, %fd4, %fd5;
	st.shared.f64 	[%r5], %fd6;
$L__BB90_5:
	barrier.sync 	0;
	setp.gt.u32 	%p4, %r13, 3;
	mov.u32 	%r13, %r7;
	@%p4 bra 	$L__BB90_3;
$L__BB90_6:
	setp.ne.s32 	%p5, %r1, 0;
	@%p5 bra 	$L__BB90_8;
	ld.shared.f64 	%fd7, [__smem_d];
	cvta.to.global.u64 	%rd6, %rd2;
	mul.wide.u32 	%rd7, %r2, 8;
	add.s64 	%rd8, %rd6, %rd7;
	st.global.f64 	[%rd8], %fd7;
$L__BB90_8:
	ret;

}
	// .globl	_Z7reduce3IdEvPT_S1_j
.visible .entry _Z7reduce3IdEvPT_S1_j(
	.param .u64 .ptr .align 1 _Z7reduce3IdEvPT_S1_j_param_0,
	.param .u64 .ptr .align 1 _Z7reduce3IdEvPT_S1_j_param_1,
	.param .u32 _Z7reduce3IdEvPT_S1_j_param_2
)
{
	.reg .pred 	%p<7>;
	.reg .b32 	%r<17>;
	.reg .b64 	%rd<11>;
	.reg .b64 	%fd<17>;

	ld.param.u64 	%rd3, [_Z7reduce3IdEvPT_S1_j_param_0];
	ld.param.u64 	%rd2, [_Z7reduce3IdEvPT_S1_j_param_1];
	ld.param.u32 	%r9, [_Z7reduce3IdEvPT_S1_j_param_2];
	cvta.to.global.u64 	%rd1, %rd3;
	mov.u32 	%r1, %tid.x;
	mov.u32 	%r2, %ctaid.x;
	mov.u32 	%r16, %ntid.x;
	mul.lo.s32 	%r10, %r16, %r2;
	shl.b32 	%r11, %r10, 1;
	add.s32 	%r4, %r11, %r1;
	setp.ge.u32 	%p1, %r4, %r9;
	mov.f64 	%fd15, 0d0000000000000000;
	@%p1 bra 	$L__BB91_2;
	mul.wide.u32 	%rd4, %r4, 8;
	add.s64 	%rd5, %rd1, %rd4;
	ld.global.f64 	%fd15, [%rd5];
$L__BB91_2:
	add.s32 	%r5, %r4, %r16;
	setp.ge.u32 	%p2, %r5, %r9;
	@%p2 bra 	$L__BB91_4;
	mul.wide.u32 	%rd6, %r5, 8;
	add.s64 	%rd7, %rd1, %rd6;
	ld.global.f64 	%fd10, [%rd7];
	add.f64 	%fd15, %fd15, %fd10;
$L__BB91_4:
	shl.b32 	%r12, %r1, 3;
	mov.u32 	%r13, __smem_d;
	add.s32 	%r6, %r13, %r12;
	st.shared.f64 	[%r6], %fd15;
	barrier.sync 	0;
	setp.lt.u32 	%p3, %r16, 2;
	@%p3 bra 	$L__BB91_8;
$L__BB91_5:
	shr.u32 	%r8, %r16, 1;
	setp.ge.u32 	%p4, %r1, %r8;
	@%p4 bra 	$L__BB91_7;
	shl.b32 	%r14, %r8, 3;
	add.s32 	%r15, %r6, %r14;
	ld.shared.f64 	%fd11, [%r15];
	add.f64 	%fd15, %fd15, %fd11;
	st.shared.f64 	[%r6], %fd15;
$L__BB91_7:
	barrier.sync 	0;
	setp.gt.u32 	%p5, %r16, 3;
	mov.u32 	%r16, %r8;
	@%p5 bra 	$L__BB91_5;
$L__BB91_8:
	setp.ne.s32 	%p6, %r1, 0;
	@%p6 bra 	$L__BB91_10;
	cvta.to.global.u64 	%rd8, %rd2;
	mul.wide.u32 	%rd9, %r2, 8;
	add.s64 	%rd10, %rd8, %rd9;
	st.global.f64 	[%rd10], %fd15;
$L__BB91_10:
	ret;

}
	// .globl	_Z7reduce4IdLj512EEvPT_S1_j
.visible .entry _Z7reduce4IdLj512EEvPT_S1_j(
	.param .u64 .ptr .align 1 _Z7reduce4IdLj512EEvPT_S1_j_param_0,
	.param .u64 .ptr .align 1 _Z7reduce4IdLj512EEvPT_S1_j_param_1,
	.param .u32 _Z7reduce4IdLj512EEvPT_S1_j_param_2
)
{
	.reg .pred 	%p<38>;
	.reg .b32 	%r<74>;
	.reg .b64 	%rd<11>;
	.reg .b64 	%fd<64>;

	ld.param.u64 	%rd3, [_Z7reduce4IdLj512EEvPT_S1_j_param_0];
	ld.param.u64 	%rd2, [_Z7reduce4IdLj512EEvPT_S1_j_param_1];
	ld.param.u32 	%r10, [_Z7reduce4IdLj512EEvPT_S1_j_param_2];
	cvta.to.global.u64 	%rd1, %rd3;
	mov.u32 	%r1, %tid.x;
	mov.u32 	%r2, %ctaid.x;
	mov.u32 	%r73, %ntid.x;
	mul.lo.s32 	%r11, %r73, %r2;
	shl.b32 	%r12, %r11, 1;
	add.s32 	%r4, %r12, %r1;
	setp.ge.u32 	%p1, %r4, %r10;
	mov.f64 	%fd57, 0d0000000000000000;
	@%p1 bra 	$L__BB92_2;
	mul.wide.u32 	%rd4, %r4, 8;
	add.s64 	%rd5, %rd1, %rd4;
	ld.global.f64 	%fd57, [%rd5];
$L__BB92_2:
	add.s32 	%r5, %r4, 512;
	setp.ge.u32 	%p2, %r5, %r10;
	@%p2 bra 	$L__BB92_4;
	mul.wide.u32 	%rd6, %r5, 8;
	add.s64 	%rd7, %rd1, %rd6;
	ld.global.f64 	%fd31, [%rd7];
	add.f64 	%fd57, %fd57, %fd31;
$L__BB92_4:
	shl.b32 	%r13, %r1, 3;
	mov.u32 	%r14, __smem_d;
	add.s32 	%r6, %r14, %r13;
	st.shared.f64 	[%r6], %fd57;
	barrier.sync 	0;
	setp.lt.u32 	%p3, %r73, 66;
	@%p3 bra 	$L__BB92_8;
$L__BB92_5:
	shr.u32 	%r8, %r73, 1;
	setp.ge.u32 	%p4, %r1, %r8;
	@%p4 bra 	$L__BB92_7;
	shl.b32 	%r15, %r8, 3;
	add.s32 	%r16, %r6, %r15;
	ld.shared.f64 	%fd32, [%r16];
	add.f64 	%fd57, %fd57, %fd32;
	st.shared.f64 	[%r6], %fd57;
$L__BB92_7:
	barrier.sync 	0;
	setp.gt.u32 	%p5, %r73, 131;
	mov.u32 	%r73, %r8;
	@%p5 bra 	$L__BB92_5;
$L__BB92_8:
	setp.gt.u32 	%p6, %r1, 31;
	@%p6 bra 	$L__BB92_26;
	// begin inline asm
	activemask.b32 %r17;
	// end inline asm
	ld.shared.f64 	%fd33, [%r6+256];
	add.f64 	%fd9, %fd57, %fd33;
	setp.ne.s32 	%p7, %r17, -1;
	@%p7 bra 	$L__BB92_11;
	// begin inline asm
	mov.b64 {%r25,%r26}, %fd9;
	// end inline asm
	shfl.sync.down.b32	%r28|%p11, %r26, 16, 31, -1;
	shfl.sync.down.b32	%r27|%p12, %r25, 16, 31, -1;
	// begin inline asm
	mov.b64 %fd59, {%r27,%r28};
	// end inline asm
	bra.uni 	$L__BB92_12;
$L__BB92_11:
	// begin inline asm
	mov.u32 %r18, %laneid;
	// end inline asm
	fns.b32 	%r23, %r17, %r18, 17;
	setp.gt.u32 	%p8, %r23, 31;
	selp.b32 	%r24, %r18, %r23, %p8;
	// begin inline asm
	mov.b64 {%r19,%r20}, %fd9;
	// end inline asm
	shfl.sync.idx.b32	%r22|%p9, %r20, %r24, 31, %r17;
	shfl.sync.idx.b32	%r21|%p10, %r19, %r24, 31, %r17;
	// begin inline asm
	mov.b64 %fd59, {%r21,%r22};
	// end inline asm
$L__BB92_12:
	setp.eq.s32 	%p13, %r17, -1;
	add.f64 	%fd13, %fd9, %fd59;
	@%p13 bra 	$L__BB92_14;
	// begin inline asm
	mov.u32 %r29, %laneid;
	// end inline asm
	fns.b32 	%r34, %r17, %r29, 9;
	setp.gt.u32 	%p14, %r34, 31;
	selp.b32 	%r35, %r29, %r34, %p14;
	// begin inline asm
	mov.b64 {%r30,%r31}, %fd13;
	// end inline asm
	shfl.sync.idx.b32	%r33|%p15, %r31, %r35, 31, %r17;
	shfl.sync.idx.b32	%r32|%p16, %r30, %r35, 31, %r17;
	// begin inline asm
	mov.b64 %fd60, {%r32,%r33};
	// end inline asm
	bra.uni 	$L__BB92_15;
$L__BB92_14:
	// begin inline asm
	mov.b64 {%r36,%r37}, %fd13;
	// end inline asm
	shfl.sync.down.b32	%r39|%p17, %r37, 8, 31, -1;
	shfl.sync.down.b32	%r38|%p18, %r36, 8, 31, -1;
	// begin inline asm
	mov.b64 %fd60, {%r38,%r39};
	// end inline asm
$L__BB92_15:
	setp.eq.s32 	%p19, %r17, -1;
	add.f64 	%fd17, %fd13, %fd60;
	@%p19 bra 	$L__BB92_17;
	// begin inline asm
	mov.u32 %r40, %laneid;
	// end inline asm
	fns.b32 	%r45, %r17, %r40, 5;
	setp.gt.u32 	%p20, %r45, 31;
	selp.b32 	%r46, %r40, %r45, %p20;
	// begin inline asm
	mov.b64 {%r41,%r42}, %fd17;
	// end inline asm
	shfl.sync.idx.b32	%r44|%p21, %r42, %r46, 31, %r17;
	shfl.sync.idx.b32	%r43|%p22, %r41, %r46, 31, %r17;
	// begin inline asm
	mov.b64 %fd61, {%r43,%r44};
	// end inline asm
	bra.uni 	$L__BB92_18;
$L__BB92_17:
	// begin inline asm
	mov.b64 {%r47,%r48}, %fd17;
	// end inline asm
	shfl.sync.down.b32	%r50|%p23, %r48, 4, 31, -1;
	shfl.sync.down.b32	%r49|%p24, %r47, 4, 31, -1;
	// begin inline asm
	mov.b64 %fd61, {%r49,%r50};
	// end inline asm
$L__BB92_18:
	setp.eq.s32 	%p25, %r17, -1;
	add.f64 	%fd21, %fd17, %fd61;
	@%p25 bra 	$L__BB92_20;
	// begin inline asm
	mov.u32 %r51, %laneid;
	// end inline asm
	fns.b32 	%r56, %r17, %r51, 3;
	setp.gt.u32 	%p26, %r56, 31;
	selp.b32 	%r57, %r51, %r56, %p26;
	// begin inline asm
	mov.b64 {%r52,%r53}, %fd21;
	// end inline asm
	shfl.sync.idx.b32	%r55|%p27, %r53, %r57, 31, %r17;
	shfl.sync.idx.b32	%r54|%p28, %r52, %r57, 31, %r17;
	// begin inline asm
	mov.b64 %fd62, {%r54,%r55};
	// end inline asm
	bra.uni 	$L__BB92_21;
$L__BB92_20:
	// begin inline asm
	mov.b64 {%r58,%r59}, %fd21;
	// end inline asm
	shfl.sync.down.b32	%r61|%p29, %r59, 2, 31, -1;
	shfl.sync.down.b32	%r60|%p30, %r58, 2, 31, -1;
	// begin inline asm
	mov.b64 %fd62, {%r60,%r61};
	// end inline asm
$L__BB92_21:
	setp.eq.s32 	%p31, %r17, -1;
	add.f64 	%fd25, %fd21, %fd62;
	@%p31 bra 	$L__BB92_23;
	// begin inline asm
	mov.u32 %r62, %laneid;
	// end inline asm
	fns.b32 	%r67, %r17, %r62, 2;
	setp.gt.u32 	%p32, %r67, 31;
	selp.b32 	%r68, %r62, %r67, %p32;
	// begin inline asm
	mov.b64 {%r63,%r64}, %fd25;
	// end inline asm
	shfl.sync.idx.b32	%r66|%p33, %r64, %r68, 31, %r17;
	shfl.sync.idx.b32	%r65|%p34, %r63, %r68, 31, %r17;
	// begin inline asm
	mov.b64 %fd63, {%r65,%r66};
	// end inline asm
	bra.uni 	$L__BB92_24;
$L__BB92_23:
	// begin inline asm
	mov.b64 {%r69,%r70}, %fd25;
	// end inline asm
	shfl.sync.down.b32	%r72|%p35, %r70, 1, 31, -1;
	shfl.sync.down.b32	%r71|%p36, %r69, 1, 31, -1;
	// begin inline asm
	mov.b64 %fd63, {%r71,%r72};
	// end inline asm
$L__BB92_24:
	add.f64 	%fd29, %fd25, %fd63;
	setp.ne.s32 	%p37, %r1, 0;
	@%p37 bra 	$L__BB92_26;
	cvta.to.global.u64 	%rd8, %rd2;
	mul.wide.u32 	%rd9, %r2, 8;
	add.s64 	%rd10, %rd8, %rd9;
	st.global.f64 	[%rd10], %fd29;
$L__BB92_26:
	ret;

}
	// .globl	_Z7reduce4IdLj256EEvPT_S1_j
.visible .entry _Z7reduce4IdLj256EEvPT_S1_j(
	.param .u64 .ptr .align 1 _Z7reduce4IdLj256EEvPT_S1_j_param_0,
	.param .u64 .ptr .align 1 _Z7reduce4IdLj256EEvPT_S1_j_param_1,
	.param .u32 _Z7reduce4IdLj256EEvPT_S1_j_param_2
)
{
	.reg .pred 	%p<38>;
	.reg .b32 	%r<74>;
	.reg .b64 	%rd<11>;
	.reg .b64 	%fd<64>;

	ld.param.u64 	%rd3, [_Z7reduce4IdLj256EEvPT_S1_j_param_0];
	ld.param.u64 	%rd2, [_Z7reduce4IdLj256EEvPT_S1_j_param_1];
	ld.param.u32 	%r10, [_Z7reduce4IdLj256EEvPT_S1_j_param_2];
	cvta.to.global.u64 	%rd1, %rd3;
	mov.u32 	%r1, %tid.x;
	mov.u32 	%r2, %ctaid.x;
	mov.u32 	%r73, %ntid.x;
	mul.lo.s32 	%r11, %r73, %r2;
	shl.b32 	%r12, %r11, 1;
	add.s32 	%r4, %r12, %r1;
	setp.ge.u32 	%p1, %r4, %r10;
	mov.f64 	%fd57, 0d0000000000000000;
	@%p1 bra 	$L__BB93_2;
	mul.wide.u32 	%rd4, %r4, 8;
	add.s64 	%rd5, %rd1, %rd4;
	ld.global.f64 	%fd57, [%rd5];
$L__BB93_2:
	add.s32 	%r5, %r4, 256;
	setp.ge.u32 	%p2, %r5, %r10;
	@%p2 bra 	$L__BB93_4;
	mul.wide.u32 	%rd6, %r5, 8;
	add.s64 	%rd7, %rd1, %rd6;
	ld.global.f64 	%fd31, [%rd7];
	add.f64 	%fd57, %fd57, %fd31;
$L__BB93_4:
	shl.b32 	%r13, %r1, 3;
	mov.u32 	%r14, __smem_d;
	add.s32 	%r6, %r14, %r13;
	st.shared.f64 	[%r6], %fd57;
	barrier.sync 	0;
	setp.lt.u32 	%p3, %r73, 66;
	@%p3 bra 	$L__BB93_8;
$L__BB93_5:
	shr.u32 	%r8, %r73, 1;
	setp.ge.u32 	%p4, %r1, %r8;
	@%p4 bra 	$L__BB93_7;
	shl.b32 	%r15, %r8, 3;
	add.s32 	%r16, %r6, %r15;
	ld.shared.f64 	%fd32, [%r16];
	add.f64 	%fd57, %fd57, %fd32;
	st.shared.f64 	[%r6], %fd57;
$L__BB93_7:
	barrier.sync 	0;
	setp.gt.u32 	%p5, %r73, 131;
	mov.u32 	%r73, %r8;
	@%p5 bra 	$L__BB93_5;
$L__BB93_8:
	setp.gt.u32 	%p6, %r1, 31;
	@%p6 bra 	$L__BB93_26;
	// begin inline asm
	activemask.b32 %r17;
	// end inline asm
	ld.shared.f64 	%fd33, [%r6+256];
	add.f64 	%fd9, %fd57, %fd33;
	setp.ne.s32 	%p7, %r17, -1;
	@%p7 bra 	$L__BB93_11;
	// begin inline asm
	mov.b64 {%r25,%r26}, %fd9;
	// end inline asm
	shfl.sync.down.b32	%r28|%p11, %r26, 16, 31, -1;
	shfl.sync.down.b32	%r27|%p12, %r25, 16, 31, -1;
	// begin inline asm
	mov.b64 %fd59, {%r27,%r28};
	// end inline asm
	bra.uni 	$L__BB93_12;
$L__BB93_11:
	// begin inline asm
	mov.u32 %r18, %laneid;
	// end inline asm
	fns.b32 	%r23, %r17, %r18, 17;
	setp.gt.u32 	%p8, %r23, 31;
	selp.b32 	%r24, %r18, %r23, %p8;
	// begin inline asm
	mov.b64 {%r19,%r20}, %fd9;
	// end inline asm
	shfl.sync.idx.b32	%r22|%p9, %r20, %r24, 31, %r17;
	shfl.sync.idx.b32	%r21|%p10, %r19, %r24, 31, %r17;
	// begin inline asm
	mov.b64 %fd59, {%r21,%r22};
	// end inline asm
$L__BB93_12:
	setp.eq.s32 	%p13, %r17, -1;
	add.f64 	%fd13, %fd9, %fd59;
	@%p13 bra 	$L__BB93_14;
	// begin inline asm
	mov.u32 %r29, %laneid;
	// end inline asm
	fns.b32 	%r34, %r17, %r29, 9;
	setp.gt.u32 	%p14, %r34, 31;
	selp.b32 	%r35, %r29, %r34, %p14;
	// begin inline asm
	mov.b64 {%r30,%r31}, %fd13;
	// end inline asm
	shfl.sync.idx.b32	%r33|%p15, %r31, %r35, 31, %r17;
	shfl.sync.idx.b32	%r32|%p16, %r30, %r35, 31, %r17;
	// begin inline asm
	mov.b64 %fd60, {%r32,%r33};
	// end inline asm
	bra.uni 	$L__BB93_15;
$L__BB93_14:
	// begin inline asm
	mov.b64 {%r36,%r37}, %fd13;
	// end inline asm
	shfl.sync.down.b32	%r39|%p17, %r37, 8, 31, -1;
	shfl.sync.down.b32	%r38|%p18, %r36, 8, 31, -1;
	// begin inline asm
	mov.b64 %fd60, {%r38,%r39};
	// end inline asm
$L__BB93_15:
	setp.eq.s32 	%p19, %r17, -1;
	add.f64 	%fd17, %fd13, %fd60;
	@%p19 bra 	$L__BB93_17;
	// begin inline asm
	mov.u32 %r40, %laneid;
	// end inline asm
	fns.b32 	%r45, %r17, %r40, 5;
	setp.gt.u32 	%p20, %r45, 31;
	selp.b32 	%r46, %r40, %r45, %p20;
	// begin inline asm
	mov.b64 {%r41,%r42}, %fd17;
	// end inline asm
	shfl.sync.idx.b32	%r44|%p21, %r42, %r46, 31, %r17;
	shfl.sync.idx.b32	%r43|%p22, %r41, %r46, 31, %r17;
	// begin inline asm
	mov.b64 %fd61, {%r43,%r44};
	// end inline asm
	bra.uni 	$L__BB93_18;
$L__BB93_17:
	// begin inline asm
	mov.b64 {%r47,%r48}, %fd17;
	// end inline asm
	shfl.sync.down.b32	%r50|%p23, %r48, 4, 31, -1;
	shfl.sync.down.b32	%r49|%p24, %r47, 4, 31, -1;
	// begin inline asm
	mov.b64 %fd61, {%r49,%r50};
	// end inline asm
$L__BB93_18:
	setp.eq.s32 	%p25, %r17, -1;
	add.f64 	%fd21, %fd17, %fd61;
	@%p25 bra 	$L__BB93_20;
	// begin inline asm
	mov.u32 %r51, %laneid;
	// end inline asm
	fns.b32 	%r56, %r17, %r51, 3;
	setp.gt.u32 	%p26, %r56, 31;
	selp.b32 	%r57, %r51, %r56, %p26;
	// begin inline asm
	mov.b64 {%r52,%r53}, %fd21;
	// end inline asm
	shfl.sync.idx.b32	%r55|%p27, %r53, %r57, 31, %r17;
	shfl.sync.idx.b32	%r54|%p28, %r52, %r57, 31, %r17;
	// begin inline asm
	mov.b64 %fd62, {%r54,%r55};
	// end inline asm
	bra.uni 	$L__BB93_21;
$L__BB93_20:
	// begin inline asm
	mov.b64 {%r58,%r59}, %fd21;
	// end inline asm
	shfl.sync.down.b32	%r61|%p29, %r59, 2, 31, -1;
	shfl.sync.down.b32	%r60|%p30, %r58, 2, 31, -1;
	// begin inline asm
	mov.b64 %fd62, {%r60,%r61};
	// end inline asm
$L__BB93_21:
	setp.eq.s32 	%p31, %r17, -1;
	add.f64 	%fd25, %fd21, %fd62;
	@%p31 bra 	$L__BB93_23;
	// begin inline asm
	mov.u32 %r62, %laneid;
	// end inline asm
	fns.b32 	%r67, %r17, %r62, 2;
	setp.gt.u32 	%p32, %r67, 31;
	selp.b32 	%r68, %r62, %r67, %p32;
	// begin inline asm
	mov.b64 {%r63,%r64}, %fd25;
	// end inline asm
	shfl.sync.idx.b32	%r66|%p33, %r64, %r68, 31, %r17;
	shfl.sync.idx.b32	%r65|%p34, %r63, %r68, 31, %r17;
	// begin inline asm
	mov.b64 %fd63, {%r65,%r66};
	// end inline asm
	bra.uni 	$L__BB93_24;
$L__BB93_23:
	// begin inline asm
	mov.b64 {%r69,%r70}, %fd25;
	// end inline asm
	shfl.sync.down.b32	%r72|%p35, %r70, 1, 31, -1;
	shfl.sync.down.b32	%r71|%p36, %r69, 1, 31, -1;
	// begin inline asm
	mov.b64 %fd63, {%r71,%r72};
	// end inline asm
$L__BB93_24:
	add.f64 	%fd29, %fd25, %fd63;
	setp.ne.s32 	%p37, %r1, 0;
	@%p37 bra 	$L__BB93_26;
	cvta.to.global.u64 	%rd8, %rd2;
	mul.wide.u32 	%rd9, %r2, 8;
	add.s64 	%rd10, %rd8, %rd9;
	st.global.f64 	[%rd10], %fd29;
$L__BB93_26:
	ret;

}
	// .globl	_Z7reduce4IdLj128EEvPT_S1_j
.visible .entry _Z7reduce4IdLj128EEvPT_S1_j(
	.param .u64 .ptr .align 1 _Z7reduce4IdLj128EEvPT_S1_j_param_0,
	.param .u64 .ptr .align 1 _Z7reduce4IdLj128EEvPT_S1_j_param_1,
	.param .u32 _Z7reduce4IdLj128EEvPT_S1_j_param_2
)
{
	.reg .pred 	%p<38>;
	.reg .b32 	%r<74>;
	.reg .b64 	%rd<11>;
	.reg .b64 	%fd<64>;

	ld.param.u64 	%rd3, [_Z7reduce4IdLj128EEvPT_S1_j_param_0];
	ld.param.u64 	%rd2, [_Z7reduce4IdLj128EEvPT_S1_j_param_1];
	ld.param.u32 	%r10, [_Z7reduce4IdLj128EEvPT_S1_j_param_2];
	cvta.to.global.u64 	%rd1, %rd3;
	mov.u32 	%r1, %tid.x;
	mov.u32 	%r2, %ctaid.x;
	mov.u32 	%r73, %ntid.x;
	mul.lo.s32 	%r11, %r73, %r2;
	shl.b32 	%r12, %r11, 1;
	add.s32 	%r4, %r12, %r1;
	setp.ge.u32 	%p1, %r4, %r10;
	mov.f64 	%fd57, 0d0000000000000000;
	@%p1 bra 	$L__BB94_2;
	mul.wide.u32 	%rd4, %r4, 8;
	add.s64 	%rd5, %rd1, %rd4;
	ld.global.f64 	%fd57, [%rd5];
$L__BB94_2:
	add.s32 	%r5, %r4, 128;
	setp.ge.u32 	%p2, %r5, %r10;
	@%p2 bra 	$L__BB94_4;
	mul.wide.u32 	%rd6, %r5, 8;
	add.s64 	%rd7, %rd1, %rd6;
	ld.global.f64 	%fd31, [%rd7];
	add.f64 	%fd57, %fd57, %fd31;
$L__BB94_4:
	shl.b32 	%r13, %r1, 3;
	mov.u32 	%r14, __smem_d;
	add.s32 	%r6, %r14, %r13;
	st.shared.f64 	[%r6], %fd57;
	barrier.sync 	0;
	setp.lt.u32 	%p3, %r73, 66;
	@%p3 bra 	$L__BB94_8;
$L__BB94_5:
	shr.u32 	%r8, %r73, 1;
	setp.ge.u32 	%p4, %r1, %r8;
	@%p4 bra 	$L__BB94_7;
	shl.b32 	%r15, %r8, 3;
	add.s32 	%r16, %r6, %r15;
	ld.shared.f64 	%fd32, [%r16];
	add.f64 	%fd57, %fd57, %fd32;
	st.shared.f64 	[%r6], %fd57;
$L__BB94_7:
	barrier.sync 	0;
	setp.gt.u32 	%p5, %r73, 131;
	mov.u32 	%r73, %r8;
	@%p5 bra 	$L__BB94_5;
$L__BB94_8:
	setp.gt.u32 	%p6, %r1, 31;
	@%p6 bra 	$L__BB94_26;
	// begin inline asm
	activemask.b32 %r17;
	// end inline asm
	ld.shared.f64 	%fd33, [%r6+256];
	add.f64 	%fd9, %fd57, %fd33;
	setp.ne.s32 	%p7, %r17, -1;
	@%p7 bra 	$L__BB94_11;
	// begin inline asm
	mov.b64 {%r25,%r26}, %fd9;
	// end inline asm
	shfl.sync.down.b32	%r28|%p11, %r26, 16, 31, -1;
	shfl.sync.down.b32	%r27|%p12, %r25, 16, 31, -1;
	// begin inline asm
	mov.b64 %fd59, {%r27,%r28};
	// end inline asm
	bra.uni 	$L__BB94_12;
$L__BB94_11:
	// begin inline asm
	mov.u32 %r18, %laneid;
	// end inline asm
	fns.b32 	%r23, %r17, %r18, 17;
	setp.gt.u32 	%p8, %r23, 31;
	selp.b32 	%r24, %r18, %r23, %p8;
	// begin inline asm
	mov.b64 {%r19,%r20}, %fd9;
	// end inline asm
	shfl.sync.idx.b32	%r22|%p9, %r20, %r24, 31, %r17;
	shfl.sync.idx.b32	%r21|%p10, %r19, %r24, 31, %r17;
	// begin inline asm
	mov.b64 %fd59, {%r21,%r22};
	// end inline asm
$L__BB94_12:
	setp.eq.s32 	%p13, %r17, -1;
	add.f64 	%fd13, %fd9, %fd59;
	@%p13 bra 	$L__BB94_14;
	// begin inline asm
	mov.u32 %r29, %laneid;
	// end inline asm
	fns.b32 	%r34, %r17, %r29, 9;
	setp.gt.u32 	%p14, %r34, 31;
	selp.b32 	%r35, %r29, %r34, %p14;
	// begin inline asm
	mov.b64 {%r30,%r31}, %fd13;
	// end inline asm
	shfl.sync.idx.b32	%r33|%p15, %r31, %r35, 31, %r17;
	shfl.sync.idx.b32	%r32|%p16, %r30, %r35, 31, %r17;
	// begin inline asm
	mov.b64 %fd60, {%r32,%r33};
	// end inline asm
	bra.uni 	$L__BB94_15;
$L__BB94_14:
	// begin inline asm
	mov.b64 {%r36,%r37}, %fd13;
	// end inline asm
	shfl.sync.down.b32	%r39|%p17, %r37, 8, 31, -1;
	shfl.sync.down.b32	%r38|%p18, %r36, 8, 31, -1;
	// begin inline asm
	mov.b64 %fd60, {%r38,%r39};
	// end inline asm
$L__BB94_15:
	setp.eq.s32 	%p19, %r17, -1;
	add.f64 	%fd17, %fd13, %fd60;
	@%p19 bra 	$L__BB94_17;
	// begin inline asm
	mov.u32 %r40, %laneid;
	// end inline asm
	fns.b32 	%r45, %r17, %r40, 5;
	setp.gt.u32 	%p20, %r45, 31;
	selp.b32 	%r46, %r40, %r45, %p20;
	// begin inline asm
	mov.b64 {%r41,%r42}, %fd17;
	// end inline asm
	shfl.sync.idx.b32	%r44|%p21, %r42, %r46, 31, %r17;
	shfl.sync.idx.b32	%r43|%p22, %r41, %r46, 31, %r17;
	// begin inline asm
	mov.b64 %fd61, {%r43,%r44};
	// end inline asm
	bra.uni 	$L__BB94_18;
$L__BB94_17:
	// begin inline asm
	mov.b64 {%r47,%r48}, %fd17;
	// end inline asm
	shfl.sync.down.b32	%r50|%p23, %r48, 4, 31, -1;
	shfl.sync.down.b32	%r49|%p24, %r47, 4, 31, -1;
	// begin inline asm
	mov.b64 %fd61, {%r49,%r50};
	// end inline asm
$L__BB94_18:
	setp.eq.s32 	%p25, %r17, -1;
	add.f64 	%fd21, %fd17, %fd61;
	@%p25 bra 	$L__BB94_20;
	// begin inline asm
	mov.u32 %r51, %laneid;
	// end inline asm
	fns.b32 	%r56, %r17, %r51, 3;
	setp.gt.u32 	%p26, %r56, 31;
	selp.b32 	%r57, %r51, %r56, %p26;
	// begin inline asm
	mov.b64 {%r52,%r53}, %fd21;
	// end inline asm
	shfl.sync.idx.b32	%r55|%p27, %r53, %r57, 31, %r17;
	shfl.sync.idx.b32	%r54|%p28, %r52, %r57, 31, %r17;
	// begin inline asm
	mov.b64 %fd62, {%r54,%r55};
	// end inline asm
	bra.uni 	$L__BB94_21;
$L__BB94_20:
	// begin inline asm
	mov.b64 {%r58,%r59}, %fd21;
	// end inline asm
	shfl.sync.down.b32	%r61|%p29, %r59, 2, 31, -1;
	shfl.sync.down.b32	%r60|%p30, %r58, 2, 31, -1;
	// begin inline asm
	mov.b64 %fd62, {%r60,%r61};
	// end inline asm
$L__BB94_21:
	setp.eq.s32 	%p31, %r17, -1;
	add.f64 	%fd25, %fd21, %fd62;
	@%p31 bra 	$L__BB94_23;
	// begin inline asm
	mov.u32 %r62, %laneid;
	// end inline asm
	fns.b32 	%r67, %r17, %r62, 2;
	setp.gt.u32 	%p32, %r67, 31;
	selp.b32 	%r68, %r62, %r67, %p32;
	// begin inline asm
	mov.b64 {%r63,%r64}, %fd25;
	// end inline asm
	shfl.sync.idx.b32	%r66|%p33, %r64, %r68, 31, %r17;
	shfl.sync.idx.b32	%r65|%p34, %r63, %r68, 31, %r17;
	// begin inline asm
	mov.b64 %fd63, {%r65,%r66};
	// end inline asm
	bra.uni 	$L__BB94_24;
$L__BB94_23:
	// begin inline asm
	mov.b64 {%r69,%r70}, %fd25;
	// end inline asm
	shfl.sync.down.b32	%r72|%p35, %r70, 1, 31, -1;
	shfl.sync.down.b32	%r71|%p36, %r69, 1, 31, -1;
	// begin inline asm
	mov.b64 %fd63, {%r71,%r72};
	// end inline asm
$L__BB94_24:
	add.f64 	%fd29, %fd25, %fd63;
	setp.ne.s32 	%p37, %r1, 0;
	@%p37 bra 	$L__BB94_26;
	cvta.to.global.u64 	%rd8, %rd2;
	mul.wide.u32 	%rd9, %r2, 8;
	add.s64 	%rd10, %rd8, %rd9;
	st.global.f64 	[%rd10], %fd29;
$L__BB94_26:
	ret;

}
	// .globl	_Z7reduce4IdLj64EEvPT_S1_j
.visible .entry _Z7reduce4IdLj64EEvPT_S1_j(
	.param .u64 .ptr .align 1 _Z7reduce4IdLj64EEvPT_S1_j_param_0,
	.param .u64 .ptr .align 1 _Z7reduce4IdLj64EEvPT_S1_j_param_1,
	.param .u32 _Z7reduce4IdLj64EEvPT_S1_j_param_2
)
{
	.reg .pred 	%p<38>;
	.reg .b32 	%r<74>;
	.reg .b64 	%rd<11>;
	.reg .b64 	%fd<64>;

	ld.param.u64 	%rd3, [_Z7reduce4IdLj64EEvPT_S1_j_param_0];
	ld.param.u64 	%rd2, [_Z7reduce4IdLj64EEvPT_S1_j_param_1];
	ld.param.u32 	%r10, [_Z7reduce4IdLj64EEvPT_S1_j_param_2];
	cvta.to.global.u64 	%rd1, %rd3;
	mov.u32 	%r1, %tid.x;
	mov.u32 	%r2, %ctaid.x;
	mov.u32 	%r73, %ntid.x;
	mul.lo.s32 	%r11, %r73, %r2;
	shl.b32 	%r12, %r11, 1;
	add.s32 	%r4, %r12, %r1;
	setp.ge.u32 	%p1, %r4, %r10;
	mov.f64 	%fd57, 0d0000000000000000;
	@%p1 bra 	$L__BB95_2;
	mul.wide.u32 	%rd4, %r4, 8;
	add.s64 	%rd5, %rd1, %rd4;
	ld.global.f64 	%fd57, [%rd5];
$L__BB95_2:
	add.s32 	%r5, %r4, 64;
	setp.ge.u32 	%p2, %r5, %r10;
	@%p2 bra 	$L__BB95_4;
	mul.wide.u32 	%rd6, %r5, 8;
	add.s64 	%rd7, %rd1, %rd6;
	ld.global.f64 	%fd31, [%rd7];
	add.f64 	%fd57, %fd57, %fd31;
$L__BB95_4:
	shl.b32 	%r13, %r1, 3;
	mov.u32 	%r14, __smem_d;
	add.s32 	%r6, %r14, %r13;
	st.shared.f64 	[%r6], %fd57;
	barrier.sync 	0;
	setp.lt.u32 	%p3, %r73, 66;
	@%p3 bra 	$L__BB95_8;
$L__BB95_5:
	shr.u32 	%r8, %r73, 1;
	setp.ge.u32 	%p4, %r1, %r8;
	@%p4 bra 	$L__BB95_7;
	shl.b32 	%r15, %r8, 3;
	add.s32 	%r16, %r6, %r15;
	ld.shared.f64 	%fd32, [%r16];
	add.f64 	%fd57, %fd57, %fd32;
	st.shared.f64 	[%r6], %fd57;
$L__BB95_7:
	barrier.sync 	0;
	setp.gt.u32 	%p5, %r73, 131;
	mov.u32 	%r73, %r8;
	@%p5 bra 	$L__BB95_5;
$L__BB95_8:
	setp.gt.u32 	%p6, %r1, 31;
	@%p6 bra 	$L__BB95_26;
	// begin inline asm
	activemask.b32 %r17;
	// end inline asm
	ld.shared.f64 	%fd33, [%r6+256];
	add.f64 	%fd9, %fd57, %fd33;
	setp.ne.s32 	%p7, %r17, -1;
	@%p7 bra 	$L__BB95_11;
	// begin inline asm
	mov.b64 {%r25,%r26}, %fd9;
	// end inline asm
	shfl.sync.down.b32	%r28|%p11, %r26, 16, 31, -1;
	shfl.sync.down.b32	%r27|%p12, %r25, 16, 31, -1;
	// begin inline asm
	mov.b64 %fd59, {%r27,%r28};
	// end inline asm
	bra.uni 	$L__BB95_12;
$L__BB95_11:
	// begin inline asm
	mov.u32 %r18, %laneid;
	// end inline asm
	fns.b32 	%r23, %r17, %r18, 17;
	setp.gt.u32 	%p8, %r23, 31;
	selp.b32 	%r24, %r18, %r23, %p8;
	// begin inline asm
	mov.b64 {%r19,%r20}, %fd9;
	// end inline asm
	shfl.sync.idx.b32	%r22|%p9, %r20, %r24, 31, %r17;
	shfl.sync.idx.b32	%r21|%p10, %r19, %r24, 31, %r17;
	// begin inline asm
	mov.b64 %fd59, {%r21,%r22};
	// end inline asm
$L__BB95_12:
	setp.eq.s32 	%p13, %r17, -1;
	add.f64 	%fd13, %fd9, %fd59;
	@%p13 bra 	$L__BB95_14;
	// begin inline asm
	mov.u32 %r29, %laneid;
	// end inline asm
	fns.b32 	%r34, %r17, %r29, 9;
	setp.gt.u32 	%p14, %r34, 31;
	selp.b32 	%r35, %r29, %r34, %p14;
	// begin inline asm
	mov.b64 {%r30,%r31}, %fd13;
	// end inline asm
	shfl.sync.idx.b32	%r33|%p15, %r31, %r35, 31, %r17;
	shfl.sync.idx.b32	%r32|%p16, %r30, %r35, 31, %r17;
	// begin inline asm
	mov.b64 %fd60, {%r32,%r33};
	// end inline asm
	bra.uni 	$L__BB95_15;
$L__BB95_14:
	// begin inline asm
	mov.b64 {%r36,%r37}, %fd13;
	// end inline asm
	shfl.sync.down.b32	%r39|%p17, %r37, 8, 31, -1;
	shfl.sync.down.b32	%r38|%p18, %r36, 8, 31, -1;
	// begin inline asm
	mov.b64 %fd60, {%r38,%r39};
	// end inline asm
$L__BB95_15:
	setp.eq.s32 	%p19, %r17, -1;
	add.f64 	%fd17, %fd13, %fd60;
	@%p19 bra 	$L__BB95_17;
	// begin inline asm
	mov.u32 %r40, %laneid;
	// end inline asm
	fns.b32 	%r45, %r17, %r40, 5;
	setp.gt.u32 	%p20, %r45, 31;
	selp.b32 	%r46, %r40, %r45, %p20;
	// begin inline asm
	mov.b64 {%r41,%r42}, %fd17;
	// end inline asm
	shfl.sync.idx.b32	%r44|%p21, %r42, %r46, 31, %r17;
	shfl.sync.idx.b32	%r43|%p22, %r41, %r46, 31, %r17;
	// begin inline asm
	mov.b64 %fd61, {%r43,%r44};
	// end inline asm
	bra.uni 	$L__BB95_18;
$L__BB95_17:
	// begin inline asm
	mov.b64 {%r47,%r48}, %fd17;
	// end inline asm
	shfl.sync.down.b32	%r50|%p23, %r48, 4, 31, -1;
	shfl.sync.down.b32	%r49|%p24, %r47, 4, 31, -1;
	// begin inline asm
	mov.b64 %fd61, {%r49,%r50};
	// end inline asm
$L__BB95_18:
	setp.eq.s32 	%p25, %r17, -1;
	add.f64 	%fd21, %fd17, %fd61;
	@%p25 bra 	$L__BB95_20;
	// begin inline asm
	mov.u32 %r51, %laneid;
	// end inline asm
	fns.b32 	%r56, %r17, %r51, 3;
	setp.gt.u32 	%p26, %r56, 31;
	selp.b32 	%r57, %r51, %r56, %p26;
	// begin inline asm
	mov.b64 {%r52,%r53}, %fd21;
	// end inline asm
	shfl.sync.idx.b32	%r55|%p27, %r53, %r57, 31, %r17;
	shfl.sync.idx.b32	%r54|%p28, %r52, %r57, 31, %r17;
	// begin inline asm
	mov.b64 %fd62, {%r54,%r55};
	// end inline asm
	bra.uni 	$L__BB95_21;
$L__BB95_20:
	// begin inline asm
	mov.b64 {%r58,%r59}, %fd21;
	// end inline asm
	shfl.sync.down.b32	%r61|%p29, %r59, 2, 31, -1;
	shfl.sync.down.b32	%r60|%p30, %r58, 2, 31, -1;
	// begin inline asm
	mov.b64 %fd62, {%r60,%r61};
	// end inline asm
$L__BB95_21:
	setp.eq.s32 	%p31, %r17, -1;
	add.f64 	%fd25, %fd21, %fd62;
	@%p31 bra 	$L__BB95_23;
	// begin inline asm
	mov.u32 %r62, %laneid;
	// end inline asm
	fns.b32 	%r67, %r17, %r62, 2;
	setp.gt.u32 	%p32, %r67, 31;
	selp.b32 	%r68, %r62, %r67, %p32;
	// begin inline asm
	mov.b64 {%r63,%r64}, %fd25;
	// end inline asm
	shfl.sync.idx.b32	%r66|%p33, %r64, %r68, 31, %r17;
	shfl.sync.idx.b32	%r65|%p34, %r63, %r68, 31, %r17;
	// begin inline asm
	mov.b64 %fd63, {%r65,%r66};
	// end inline asm
	bra.uni 	$L__BB95_24;
$L__BB95_23:
	// begin inline asm
	mov.b64 {%r69,%r70}, %fd25;
	// end inline asm
	shfl.sync.down.b32	%r72|%p35, %r70, 1, 31, -1;
	shfl.sync.down.b32	%r71|%p36, %r69, 1, 31, -1;
	// begin inline asm
	mov.b64 %fd63, {%r71,%r72};
	// end inline asm
$L__BB95_24:
	add.f64 	%fd29, %fd25, %fd63;
	setp.ne.s32 	%p37, %r1, 0;
	@%p37 bra 	$L__BB95_26;
	cvta.to.global.u64 	%rd8, %rd2;
	mul.wide.u32 	%rd9, %r2, 8;
	add.s64 	%rd10, %rd8, %rd9;
	st.global.f64 	[%rd10], %fd29;
$L__BB95_26:
	ret;

}
	// .globl	_Z7reduce4IdLj32EEvPT_S1_j
.visible .entry _Z7reduce4IdLj32EEvPT_S1_j(
	.param .u64 .ptr .align 1 _Z7reduce4IdLj32EEvPT_S1_j_param_0,
	.param .u64 .ptr .align 1 _Z7reduce4IdLj32EEvPT_S1_j_param_1,
	.param .u32 _Z7reduce4IdLj32EEvPT_S1_j_param_2
)
{
	.reg .pred 	%p<38>;
	.reg .b32 	%r<74>;
	.reg .b64 	%rd<11>;
	.reg .b64 	%fd<62>;

	ld.param.u64 	%rd3, [_Z7reduce4IdLj32EEvPT_S1_j_param_0];
	ld.param.u64 	%rd2, [_Z7reduce4IdLj32EEvPT_S1_j_param_1];
	ld.param.u32 	%r10, [_Z7reduce4IdLj32EEvPT_S1_j_param_2];
	cvta.to.global.u64 	%rd1, %rd3;
	mov.u32 	%r1, %tid.x;
	mov.u32 	%r2, %ctaid.x;
	mov.u32 	%r73, %ntid.x;
	mul.lo.s32 	%r11, %r73, %r2;
	shl.b32 	%r12, %r11, 1;
	add.s32 	%r4, %r12, %r1;
	setp.ge.u32 	%p1, %r4, %r10;
	mov.f64 	%fd55, 0d0000000000000000;
	@%p1 bra 	$L__BB96_2;
	mul.wide.u32 	%rd4, %r4, 8;
	add.s64 	%rd5, %rd1, %rd4;
	ld.global.f64 	%fd55, [%rd5];
$L__BB96_2:
	add.s32 	%r5, %r4, 32;
	setp.ge.u32 	%p2, %r5, %r10;
	@%p2 bra 	$L__BB96_4;
	mul.wide.u32 	%rd6, %r5, 8;
	add.s64 	%rd7, %rd1, %rd6;
	ld.global.f64 	%fd30, [%rd7];
	add.f64 	%fd55, %fd55, %fd30;
$L__BB96_4:
	shl.b32 	%r13, %r1, 3;
	mov.u32 	%r14, __smem_d;
	add.s32 	%r6, %r14, %r13;
	st.shared.f64 	[%r6], %fd55;
	barrier.sync 	0;
	setp.lt.u32 	%p3, %r73, 66;
	@%p3 bra 	$L__BB96_8;
$L__BB96_5:
	shr.u32 	%r8, %r73, 1;
	setp.ge.u32 	%p4, %r1, %r8;
	@%p4 bra 	$L__BB96_7;
	shl.b32 	%r15, %r8, 3;
	add.s32 	%r16, %r6, %r15;
	ld.shared.f64 	%fd31, [%r16];
	add.f64 	%fd55, %fd55, %fd31;
	st.shared.f64 	[%r6], %fd55;
$L__BB96_7:
	barrier.sync 	0;
	setp.gt.u32 	%p5, %r73, 131;
	mov.u32 	%r73, %r8;
	@%p5 bra 	$L__BB96_5;
$L__BB96_8:
	setp.gt.u32 	%p6, %r1, 31;
	@%p6 bra 	$L__BB96_26;
	// begin inline asm
	activemask.b32 %r17;
	// end inline asm
	setp.ne.s32 	%p7, %r17, -1;
	@%p7 bra 	$L__BB96_11;
	// begin inline asm
	mov.b64 {%r25,%r26}, %fd55;
	// end inline asm
	shfl.sync.down.b32	%r28|%p11, %r26, 16, 31, -1;
	shfl.sync.down.b32	%r27|%p12, %r25, 16, 31, -1;
	// begin inline asm
	mov.b64 %fd57, {%r27,%r28};
	// end inline asm
	bra.uni 	$L__BB96_12;
$L__BB96_11:
	// begin inline asm
	mov.u32 %r18, %laneid;
	// end inline asm
	fns.b32 	%r23, %r17, %r18, 17;
	setp.gt.u32 	%p8, %r23, 31;
	selp.b32 	%r24, %r18, %r23, %p8;
	// begin inline asm
	mov.b64 {%r19,%r20}, %fd55;
	// end inline asm
	shfl.sync.idx.b32	%r22|%p9, %r20, %r24, 31, %r17;
	shfl.sync.idx.b32	%r21|%p10, %r19, %r24, 31, %r17;
	// begin inline asm
	mov.b64 %fd57, {%r21,%r22};
	// end inline asm
$L__BB96_12:
	setp.eq.s32 	%p13, %r17, -1;
	add.f64 	%fd12, %fd55, %fd57;
	@%p13 bra 	$L__BB96_14;
	// begin inline asm
	mov.u32 %r29, %laneid;
	// end inline asm
	fns.b32 	%r34, %r17, %r29, 9;
	setp.gt.u32 	%p14, %r34, 31;
	selp.b32 	%r35, %r29, %r34, %p14;
	// begin inline asm
	mov.b64 {%r30,%r31}, %fd12;
	// end inline asm
	shfl.sync.idx.b32	%r33|%p15, %r31, %r35, 31, %r17;
	shfl.sync.idx.b32	%r32|%p16, %r30, %r35, 31, %r17;
	// begin inline asm
	mov.b64 %fd58, {%r32,%r33};
	// end inline asm
	bra.uni 	$L__BB96_15;
$L__BB96_14:
	// begin inline asm
	mov.b64 {%r36,%r37}, %fd12;
	// end inline asm
	shfl.sync.down.b32	%r39|%p17, %r37, 8, 31, -1;
	shfl.sync.down.b32	%r38|%p18, %r36, 8, 31, -1;
	// begin inline asm
	mov.b64 %fd58, {%r38,%r39};
	// end inline asm
$L__BB96_15:
	setp.eq.s32 	%p19, %r17, -1;
	add.f64 	%fd16, %fd12, %fd58;
	@%p19 bra 	$L__BB96_17;
	// begin inline asm
	mov.u32 %r40, %laneid;
	// end inline asm
	fns.b32 	%r45, %r17, %r40, 5;
	setp.gt.u32 	%p20, %r45, 31;
	selp.b32 	%r46, %r40, %r45, %p20;
	// begin inline asm
	mov.b64 {%r41,%r42}, %fd16;
	// end inline asm
	shfl.sync.idx.b32	%r44|%p21, %r42, %r46, 31, %r17;
	shfl.sync.idx.b32	%r43|%p22, %r41, %r46, 31, %r17;
	// begin inline asm
	mov.b64 %fd59, {%r43,%r44};
	// end inline asm
	bra.uni 	$L__BB96_18;
$L__BB96_17:
	// begin inline asm
	mov.b64 {%r47,%r48}, %fd16;
	// end inline asm
	shfl.sync.down.b32	%r50|%p23, %r48, 4, 31, -1;
	shfl.sync.down.b32	%r49|%p24, %r47, 4, 31, -1;
	// begin inline asm
	mov.b64 %fd59, {%r49,%r50};
	// end inline asm
$L__BB96_18:
	setp.eq.s32 	%p25, %r17, -1;
	add.f64 	%fd20, %fd16, %fd59;
	@%p25 bra 	$L__BB96_20;
	// begin inline asm
	mov.u32 %r51, %laneid;
	// end inline asm
	fns.b32 	%r56, %r17, %r51, 3;
	setp.gt.u32 	%p26, %r56, 31;
	selp.b32 	%r57, %r51, %r56, %p26;
	// begin inline asm
	mov.b64 {%r52,%r53}, %fd20;
	// end inline asm
	shfl.sync.idx.b32	%r55|%p27, %r53, %r57, 31, %r17;
	shfl.sync.idx.b32	%r54|%p28, %r52, %r57, 31, %r17;
	// begin inline asm
	mov.b64 %fd60, {%r54,%r55};
	// end inline asm
	bra.uni 	$L__BB96_21;
$L__BB96_20:
	// begin inline asm
	mov.b64 {%r58,%r59}, %fd20;
	// end inline asm
	shfl.sync.down.b32	%r61|%p29, %r59, 2, 31, -1;
	shfl.sync.down.b32	%r60|%p30, %r58, 2, 31, -1;
	// begin inline asm
	mov.b64 %fd60, {%r60,%r61};
	// end inline asm
$L__BB96_21:
	setp.eq.s32 	%p31, %r17, -1;
	add.f64 	%fd24, %fd20, %fd60;
	@%p31 bra 	$L__BB96_23;
	// begin inline asm
	mov.u32 %r62, %laneid;
	// end inline asm
	fns.b32 	%r67, %r17, %r62, 2;
	setp.gt.u32 	%p32, %r67, 31;
	selp.b32 	%r68, %r62, %r67, %p32;
	// begin inline asm
	mov.b64 {%r63,%r64}, %fd24;
	// end inline asm
	shfl.sync.idx.b32	%r66|%p33, %r64, %r68, 31, %r17;
	shfl.sync.idx.b32	%r65|%p34, %r63, %r68, 31, %r17;
	// begin inline asm
	mov.b64 %fd61, {%r65,%r66};
	// end inline asm
	bra.uni 	$L__BB96_24;
$L__BB96_23:
	// begin inline asm
	mov.b64 {%r69,%r70}, %fd24;
	// end inline asm
	shfl.sync.down.b32	%r72|%p35, %r70, 1, 31, -1;
	shfl.sync.down.b32	%r71|%p36, %r69, 1, 31, -1;
	// begin inline asm
	mov.b64 %fd61, {%r71,%r72};
	// end inline asm
$L__BB96_24:
	add.f64 	%fd28, %fd24, %fd61;
	setp.ne.s32 	%p37, %r1, 0;
	@%p37 bra 	$L__BB96_26;
	cvta.to.global.u64 	%rd8, %rd2;
	mul.wide.u32 	%rd9, %r2, 8;
	add.s64 	%rd10, %rd8, %rd9;
	st.global.f64 	[%rd10], %fd28;
$L__BB96_26:
	ret;

}
	// .globl	_Z7reduce4IdLj16EEvPT_S1_j
.visible .entry _Z7reduce4IdLj16EEvPT_S1_j(
	.param .u64 .ptr .align 1 _Z7reduce4IdLj16EEvPT_S1_j_param_0,
	.param .u64 .ptr .align 1 _Z7reduce4IdLj16EEvPT_S1_j_param_1,
	.param .u32 _Z7reduce4IdLj16EEvPT_S1_j_param_2
)
{
	.reg .pred 	%p<38>;
	.reg .b32 	%r<74>;
	.reg .b64 	%rd<11>;
	.reg .b64 	%fd<62>;

	ld.param.u64 	%rd3, [_Z7reduce4IdLj16EEvPT_S1_j_param_0];
	ld.param.u64 	%rd2, [_Z7reduce4IdLj16EEvPT_S1_j_param_1];
	ld.param.u32 	%r10, [_Z7reduce4IdLj16EEvPT_S1_j_param_2];
	cvta.to.global.u64 	%rd1, %rd3;
	mov.u32 	%r1, %tid.x;
	mov.u32 	%r2, %ctaid.x;
	mov.u32 	%r73, %ntid.x;
	mul.lo.s32 	%r11, %r73, %r2;
	shl.b32 	%r12, %r11, 1;
	add.s32 	%r4, %r12, %r1;
	setp.ge.u32 	%p1, %r4, %r10;
	mov.f64 	%fd55, 0d0000000000000000;
	@%p1 bra 	$L__BB97_2;
	mul.wide.u32 	%rd4, %r4, 8;
	add.s64 	%rd5, %rd1, %rd4;
	ld.global.f64 	%fd55, [%rd5];
$L__BB97_2:
	add.s32 	%r5, %r4, 16;
	setp.ge.u32 	%p2, %r5, %r10;
	@%p2 bra 	$L__BB97_4;
	mul.wide.u32 	%rd6, %r5, 8;
	add.s64 	%rd7, %rd1, %rd6;
	ld.global.f64 	%fd30, [%rd7];
	add.f64 	%fd55, %fd55, %fd30;
$L__BB97_4:
	shl.b32 	%r13, %r1, 3;
	mov.u32 	%r14, __smem_d;
	add.s32 	%r6, %r14, %r13;
	st.shared.f64 	[%r6], %fd55;
	barrier.sync 	0;
	setp.lt.u32 	%p3, %r73, 66;
	@%p3 bra 	$L__BB97_8;
$L__BB97_5:
	shr.u32 	%r8, %r73, 1;
	setp.ge.u32 	%p4, %r1, %r8;
	@%p4 bra 	$L__BB97_7;
	shl.b32 	%r15, %r8, 3;
	add.s32 	%r16, %r6, %r15;
	ld.shared.f64 	%fd31, [%r16];
	add.f64 	%fd55, %fd55, %fd31;
	st.shared.f64 	[%r6], %fd55;
$L__BB97_7:
	barrier.sync 	0;
	setp.gt.u32 	%p5, %r73, 131;
	mov.u32 	%r73, %r8;
	@%p5 bra 	$L__BB97_5;
$L__BB97_8:
	setp.gt.u32 	%p6, %r1, 31;
	@%p6 bra 	$L__BB97_26;
	// begin inline asm
	activemask.b32 %r17;
	// end inline asm
	setp.ne.s32 	%p7, %r17, -1;
	@%p7 bra 	$L__BB97_11;
	// begin inline asm
	mov.b64 {%r25,%r26}, %fd55;
	// end inline asm
	shfl.sync.down.b32	%r28|%p11, %r26, 16, 31, -1;
	shfl.sync.down.b32	%r27|%p12, %r25, 16, 31, -1;
	// begin inline asm
	mov.b64 %fd57, {%r27,%r28};
	// end inline asm
	bra.uni 	$L__BB97_12;
$L__BB97_11:
	// begin inline asm
	mov.u32 %r18, %laneid;
	// end inline asm
	fns.b32 	%r23, %r17, %r18, 17;
	setp.gt.u32 	%p8, %r23, 31;
	selp.b32 	%r24, %r18, %r23, %p8;
	// begin inline asm
	mov.b64 {%r19,%r20}, %fd55;
	// end inline asm
	shfl.sync.idx.b32	%r22|%p9, %r20, %r24, 31, %r17;
	shfl.sync.idx.b32	%r21|%p10, %r19, %r24, 31, %r17;
	// begin inline asm
	mov.b64 %fd57, {%r21,%r22};
	// end inline asm
$L__BB97_12:
	setp.eq.s32 	%p13, %r17, -1;
	add.f64 	%fd12, %fd55, %fd57;
	@%p13 bra 	$L__BB97_14;
	// begin inline asm
	mov.u32 %r29, %laneid;
	// end inline asm
	fns.b32 	%r34, %r17, %r29, 9;
	setp.gt.u32 	%p14, %r34, 31;
	selp.b32 	%r35, %r29, %r34, %p14;
	// begin inline asm
	mov.b64 {%r30,%r31}, %fd12;
	// end inline asm
	shfl.sync.idx.b32	%r33|%p15, %r31, %r35, 31, %r17;
	shfl.sync.idx.b32	%r32|%p16, %r30, %r35, 31, %r17;
	// begin inline asm
	mov.b64 %fd58, {%r32,%r33};
	// end inline asm
	bra.uni 	$L__BB97_15;
$L__BB97_14:
	// begin inline asm
	mov.b64 {%r36,%r37}, %fd12;
	// end inline asm
	shfl.sync.down.b32	%r39|%p17, %r37, 8, 31, -1;
	shfl.sync.down.b32	%r38|%p18, %r36, 8, 31, -1;
	// begin inline asm
	mov.b64 %fd58, {%r38,%r39};
	// end inline asm
$L__BB97_15:
	setp.eq.s32 	%p19, %r17, -1;
	add.f64 	%fd16, %fd12, %fd58;
	@%p19 bra 	$L__BB97_17;
	// begin inline asm
	mov.u32 %r40, %laneid;
	// end inline asm
	fns.b32 	%r45, %r17, %r40, 5;
	setp.gt.u32 	%p20, %r45, 31;
	selp.b32 	%r46, %r40, %r45, %p20;
	// begin inline asm
	mov.b64 {%r41,%r42}, %fd16;
	// end inline asm
	shfl.sync.idx.b32	%r44|%p21, %r42, %r46, 31, %r17;
	shfl.sync.idx.b32	%r43|%p22, %r41, %r46, 31, %r17;
	// begin inline asm
	mov.b64 %fd59, {%r43,%r44};
	// end inline asm
	bra.uni 	$L__BB97_18;
$L__BB97_17:
	// begin inline asm
	mov.b64 {%r47,%r48}, %fd16;
	// end inline asm
	shfl.sync.down.b32	%r50|%p23, %r48, 4, 31, -1;
	shfl.sync.down.b32	%r49|%p24, %r47, 4, 31, -1;
	// begin inline asm
	mov.b64 %fd59, {%r49,%r50};
	// end inline asm
$L__BB97_18:
	setp.eq.s32 	%p25, %r17, -1;
	add.f64 	%fd20, %fd16, %fd59;
	@%p25 bra 	$L__BB97_20;
	// begin inline asm
	mov.u32 %r51, %laneid;
	// end inline asm
	fns.b32 	%r56, %r17, %r51, 3;
	setp.gt.u32 	%p26, %r56, 31;
	selp.b32 	%r57, %r51, %r56, %p26;
	// begin inline asm
	mov.b64 {%r52,%r53}, %fd20;
	// end inline asm
	shfl.sync.idx.b32	%r55|%p27, %r53, %r57, 31, %r17;
	shfl.sync.idx.b32	%r54|%p28, %r52, %r57, 31, %r17;
	// begin inline asm
	mov.b64 %fd60, {%r54,%r55};
	// end inline asm
	bra.uni 	$L__BB97_21;
$L__BB97_20:
	// begin inline asm
	mov.b64 {%r58,%r59}, %fd20;
	// end inline asm
	shfl.sync.down.b32	%r61|%p29, %r59, 2, 31, -1;
	shfl.sync.down.b32	%r60|%p30, %r58, 2, 31, -1;
	// begin inline asm
	mov.b64 %fd60, {%r60,%r61};
	// end inline asm
$L__BB97_21:
	setp.eq.s32 	%p31, %r17, -1;
	add.f64 	%fd24, %fd20, %fd60;
	@%p31 bra 	$L__BB97_23;
	// begin inline asm
	mov.u32 %r62, %laneid;
	// end inline asm
	fns.b32 	%r67, %r17, %r62, 2;
	setp.gt.u32 	%p32, %r67, 31;
	selp.b32 	%r68, %r62, %r67, %p32;
	// begin inline asm
	mov.b64 {%r63,%r64}, %fd24;
	// end inline asm
	shfl.sync.idx.b32	%r66|%p33, %r64, %r68, 31, %r17;
	shfl.sync.idx.b32	%r65|%p34, %r63, %r68, 31, %r17;
	// begin inline asm
	mov.b64 %fd61, {%r65,%r66};
	// end inline asm
	bra.uni 	$L__BB97_24;
$L__BB97_23:
	// begin inline asm
	mov.b64 {%r69,%r70}, %fd24;
	// end inline asm
	shfl.sync.down.b32	%r72|%p35, %r70, 1, 31, -1;
	shfl.sync.down.b32	%r71|%p36, %r69, 1, 31, -1;
	// begin inline asm
	mov.b64 %fd61, {%r71,%r72};
	// end inline asm
$L__BB97_24:
	add.f64 	%fd28, %fd24, %fd61;
	setp.ne.s32 	%p37, %r1, 0;
	@%p37 bra 	$L__BB97_26;
	cvta.to.global.u64 	%rd8, %rd2;
	mul.wide.u32 	%rd9, %r2, 8;
	add.s64 	%rd10, %rd8, %rd9;
	st.global.f64 	[%rd10], %fd28;
$L__BB97_26:
	ret;

}
	// .globl	_Z7reduce4IdLj8EEvPT_S1_j
.visible .entry _Z7reduce4IdLj8EEvPT_S1_j(
	.param .u64 .ptr .align 1 _Z7reduce4IdLj8EEvPT_S1_j_param_0,
	.param .u64 .ptr .align 1 _Z7reduce4IdLj8EEvPT_S1_j_param_1,
	.param .u32 _Z7reduce4IdLj8EEvPT_S1_j_param_2
)
{
	.reg .pred 	%p<38>;
	.reg .b32 	%r<74>;
	.reg .b64 	%rd<11>;
	.reg .b64 	%fd<62>;

	ld.param.u64 	%rd3, [_Z7reduce4IdLj8EEvPT_S1_j_param_0];
	ld.param.u64 	%rd2, [_Z7reduce4IdLj8EEvPT_S1_j_param_1];
	ld.param.u32 	%r10, [_Z7reduce4IdLj8EEvPT_S1_j_param_2];
	cvta.to.global.u64 	%rd1, %rd3;
	mov.u32 	%r1, %tid.x;
	mov.u32 	%r2, %ctaid.x;
	mov.u32 	%r73, %ntid.x;
	mul.lo.s32 	%r11, %r73, %r2;
	shl.b32 	%r12, %r11, 1;
	add.s32 	%r4, %r12, %r1;
	setp.ge.u32 	%p1, %r4, %r10;
	mov.f64 	%fd55, 0d0000000000000000;
	@%p1 bra 	$L__BB98_2;
	mul.wide.u32 	%rd4, %r4, 8;
	add.s64 	%rd5, %rd1, %rd4;
	ld.global.f64 	%fd55, [%rd5];
$L__BB98_2:
	add.s32 	%r5, %r4, 8;
	setp.ge.u32 	%p2, %r5, %r10;
	@%p2 bra 	$L__BB98_4;
	mul.wide.u32 	%rd6, %r5, 8;
	add.s64 	%rd7, %rd1, %rd6;
	ld.global.f64 	%fd30, [%rd7];
	add.f64 	%fd55, %fd55, %fd30;
$L__BB98_4:
	shl.b32 	%r13, %r1, 3;
	mov.u32 	%r14, __smem_d;
	add.s32 	%r6, %r14, %r13;
	st.shared.f64 	[%r6], %fd55;
	barrier.sync 	0;
	setp.lt.u32 	%p3, %r73, 66;
	@%p3 bra 	$L__BB98_8;
$L__BB98_5:
	shr.u32 	%r8, %r73, 1;
	setp.ge.u32 	%p4, %r1, %r8;
	@%p4 bra 	$L__BB98_7;
	shl.b32 	%r15, %r8, 3;
	add.s32 	%r16, %r6, %r15;
	ld.shared.f64 	%fd31, [%r16];
	add.f64 	%fd55, %fd55, %fd31;
	st.shared.f64 	[%r6], %fd55;
$L__BB98_7:
	barrier.sync 	0;
	setp.gt.u32 	%p5, %r73, 131;
	mov.u32 	%r73, %r8;
	@%p5 bra 	$L__BB98_5;
$L__BB98_8:
	setp.gt.u32 	%p6, %r1, 31;
	@%p6 bra 	$L__BB98_26;
	// begin inline asm
	activemask.b32 %r17;
	// end inline asm
	setp.ne.s32 	%p7, %r17, -1;
	@%p7 bra 	$L__BB98_11;
	// begin inline asm
	mov.b64 {%r25,%r26}, %fd55;
	// end inline asm
	shfl.sync.down.b32	%r28|%p11, %r26, 16, 31, -1;
	shfl.sync.down.b32	%r27|%p12, %r25, 16, 31, -1;
	// begin inline asm
	mov.b64 %fd57, {%r27,%r28};
	// end inline asm
	bra.uni 	$L__BB98_12;
$L__BB98_11:
	// begin inline asm
	mov.u32 %r18, %laneid;
	// end inline asm
	fns.b32 	%r23, %r17, %r18, 17;
	setp.gt.u32 	%p8, %r23, 31;
	selp.b32 	%r24, %r18, %r23, %p8;
	// begin inline asm
	mov.b64 {%r19,%r20}, %fd55;
	// end inline asm
	shfl.sync.idx.b32	%r22|%p9, %r20, %r24, 31, %r17;
	shfl.sync.idx.b32	%r21|%p10, %r19, %r24, 31, %r17;
	// begin inline asm
	mov.b64 %fd57, {%r21,%r22};
	// end inline asm
$L__BB98_12:
	setp.eq.s32 	%p13, %r17, -1;
	add.f64 	%fd12, %fd55, %fd57;
	@%p13 bra 	$L__BB98_14;
	// begin inline asm
	mov.u32 %r29, %laneid;
	// end inline asm
	fns.b32 	%r34, %r17, %r29, 9;
	setp.gt.u32 	%p14, %r34, 31;
	selp.b32 	%r35, %r29, %r34, %p14;
	// begin inline asm
	mov.b64 {%r30,%r31}, %fd12;
	// end inline asm
	shfl.sync.idx.b32	%r33|%p15, %r31, %r35, 31, %r17;
	shfl.sync.idx.b32	%r32|%p16, %r30, %r35, 31, %r17;
	// begin inline asm
	mov.b64 %fd58, {%r32,%r33};
	// end inline asm
	bra.uni 	$L__BB98_15;
$L__BB98_14:
	// begin inline asm
	mov.b64 {%r36,%r37}, %fd12;
	// end inline asm
	shfl.sync.down.b32	%r39|%p17, %r37, 8, 31, -1;
	shfl.sync.down.b32	%r38|%p18, %r36, 8, 31, -1;
	// begin inline asm
	mov.b64 %fd58, {%r38,%r39};
	// end inline asm
$L__BB98_15:
	setp.eq.s32 	%p19, %r17, -1;
	add.f64 	%fd16, %fd12, %fd58;
	@%p19 bra 	$L__BB98_17;
	// begin inline asm
	mov.u32 %r40, %laneid;
	// end inline asm
	fns.b32 	%r45, %r17, %r40, 5;
	setp.gt.u32 	%p20, %r45, 31;
	selp.b32 	%r46, %r40, %r45, %p20;
	// begin inline asm
	mov.b64 {%r41,%r42}, %fd16;
	// end inline asm
	shfl.sync.idx.b32	%r44|%p21, %r42, %r46, 31, %r17;
	shfl.sync.idx.b32	%r43|%p22, %r41, %r46, 31, %r17;
	// begin inline asm
	mov.b64 %fd59, {%r43,%r44};
	// end inline asm
	bra.uni 	$L__BB98_18;
$L__BB98_17:
	// begin inline asm
	mov.b64 {%r47,%r48}, %fd16;
	// end inline asm
	shfl.sync.down.b32	%r50|%p23, %r48, 4, 31, -1;
	shfl.sync.down.b32	%r49|%p24, %r47, 4, 31, -1;
	// begin inline asm
	mov.b64 %fd59, {%r49,%r50};
	// end inline asm
$L__BB98_18:
	setp.eq.s32 	%p25, %r17, -1;
	add.f64 	%fd20, %fd16, %fd59;
	@%p25 bra 	$L__BB98_20;
	// begin inline asm
	mov.u32 %r51, %laneid;
	// end inline asm
	fns.b32 	%r56, %r17, %r51, 3;
	setp.gt.u32 	%p26, %r56, 31;
	selp.b32 	%r57, %r51, %r56, %p26;
	// begin inline asm
	mov.b64 {%r52,%r53}, %fd20;
	// end inline asm
	shfl.sync.idx.b32	%r55|%p27, %r53, %r57, 31, %r17;
	shfl.sync.idx.b32	%r54|%p28, %r52, %r57, 31, %r17;
	// begin inline asm
	mov.b64 %fd60, {%r54,%r55};
	// end inline asm
	bra.uni 	$L__BB98_21;
$L__BB98_20:
	// begin inline asm
	mov.b64 {%r58,%r59}, %fd20;
	// end inline asm
	shfl.sync.down.b32	%r61|%p29, %r59, 2, 31, -1;
	shfl.sync.down.b32	%r60|%p30, %r58, 2, 31, -1;
	// begin inline asm
	mov.b64 %fd60, {%r60,%r61};
	// end inline asm
$L__BB98_21:
	setp.eq.s32 	%p31, %r17, -1;
	add.f64 	%fd24, %fd20, %fd60;
	@%p31 bra 	$L__BB98_23;
	// begin inline asm
	mov.u32 %r62, %laneid;
	// end inline asm
	fns.b32 	%r67, %r17, %r62, 2;
	setp.gt.u32 	%p32, %r67, 31;
	selp.b32 	%r68, %r62, %r67, %p32;
	// begin inline asm
	mov.b64 {%r63,%r64}, %fd24;
	// end inline asm
	shfl.sync.idx.b32	%r66|%p33, %r64, %r68, 31, %r17;
	shfl.sync.idx.b32	%r65|%p34, %r63, %r68, 31, %r17;
	// begin inline asm
	mov.b64 %fd61, {%r65,%r66};
	// end inline asm
	bra.uni 	$L__BB98_24;
$L__BB98_23:
	// begin inline asm
	mov.b64 {%r69,%r70}, %fd24;
	// end inline asm
	shfl.sync.down.b32	%r72|%p35, %r70, 1, 31, -1;
	shfl.sync.down.b32	%r71|%p36, %r69, 1, 31, -1;
	// begin inline asm
	mov.b64 %fd61, {%r71,%r72};
	// end inline asm
$L__BB98_24:
	add.f64 	%fd28, %fd24, %fd61;
	setp.ne.s32 	%p37, %r1, 0;
	@%p37 bra 	$L__BB98_26;
	cvta.to.global.u64 	%rd8, %rd2;
	mul.wide.u32 	%rd9, %r2, 8;
	add.s64 	%rd10, %rd8, %rd9;
	st.global.f64 	[%rd10], %fd28;
$L__BB98_26:
	ret;

}
	// .globl	_Z7reduce4IdLj4EEvPT_S1_j
.visible .entry _Z7reduce4IdLj4EEvPT_S1_j(
	.param .u64 .ptr .align 1 _Z7reduce4IdLj4EEvPT_S1_j_param_0,
	.param .u64 .ptr .align 1 _Z7reduce4IdLj4EEvPT_S1_j_param_1,
	.param .u32 _Z7reduce4IdLj4EEvPT_S1_j_param_2
)
{
	.reg .pred 	%p<38>;
	.reg .b32 	%r<74>;
	.reg .b64 	%rd<11>;
	.reg .b64 	%fd<62>;

	ld.param.u64 	%rd3, [_Z7reduce4IdLj4EEvPT_S1_j_param_0];
	ld.param.u64 	%rd2, [_Z7reduce4IdLj4EEvPT_S1_j_param_1];
	ld.param.u32 	%r10, [_Z7reduce4IdLj4EEvPT_S1_j_param_2];
	cvta.to.global.u64 	%rd1, %rd3;
	mov.u32 	%r1, %tid.x;
	mov.u32 	%r2, %ctaid.x;
	mov.u32 	%r73, %ntid.x;
	mul.lo.s32 	%r11, %r73, %r2;
	shl.b32 	%r12, %r11, 1;
	add.s32 	%r4, %r12, %r1;
	setp.ge.u32 	%p1, %r4, %r10;
	mov.f64 	%fd55, 0d0000000000000000;
	@%p1 bra 	$L__BB99_2;
	mul.wide.u32 	%rd4, %r4, 8;
	add.s64 	%rd5, %rd1, %rd4;
	ld.global.f64 	%fd55, [%rd5];
$L__BB99_2:
	add.s32 	%r5, %r4, 4;
	setp.ge.u32 	%p2, %r5, %r10;
	@%p2 bra 	$L__BB99_4;
	mul.wide.u32 	%rd6, %r5, 8;
	add.s64 	%rd7, %rd1, %rd6;
	ld.global.f64 	%fd30, [%rd7];
	add.f64 	%fd55, %fd55, %fd30;
$L__BB99_4:
	shl.b32 	%r13, %r1, 3;
	mov.u32 	%r14, __smem_d;
	add.s32 	%r6, %r14, %r13;
	st.shared.f64 	[%r6], %fd55;
	barrier.sync 	0;
	setp.lt.u32 	%p3, %r73, 66;
	@%p3 bra 	$L__BB99_8;
$L__BB99_5:
	shr.u32 	%r8, %r73, 1;
	setp.ge.u32 	%p4, %r1, %r8;
	@%p4 bra 	$L__BB99_7;
	shl.b32 	%r15, %r8, 3;
	add.s32 	%r16, %r6, %r15;
	ld.shared.f64 	%fd31, [%r16];
	add.f64 	%fd55, %fd55, %fd31;
	st.shared.f64 	[%r6], %fd55;
$L__BB99_7:
	barrier.sync 	0;
	setp.gt.u32 	%p5, %r73, 131;
	mov.u32 	%r73, %r8;
	@%p5 bra 	$L__BB99_5;
$L__BB99_8:
	setp.gt.u32 	%p6, %r1, 31;
	@%p6 bra 	$L__BB99_26;
	// begin inline asm
	activemask.b32 %r17;
	// end inline asm
	setp.ne.s32 	%p7, %r17, -1;
	@%p7 bra 	$L__BB99_11;
	// begin inline asm
	mov.b64 {%r25,%r26}, %fd55;
	// end inline asm
	shfl.sync.down.b32	%r28|%p11, %r26, 16, 31, -1;
	shfl.sync.down.b32	%r27|%p12, %r25, 16, 31, -1;
	// begin inline asm
	mov.b64 %fd57, {%r27,%r28};
	// end inline asm
	bra.uni 	$L__BB99_12;
$L__BB99_11:
	// begin inline asm
	mov.u32 %r18, %laneid;
	// end inline asm
	fns.b32 	%r23, %r17, %r18, 17;
	setp.gt.u32 	%p8, %r23, 31;
	selp.b32 	%r24, %r18, %r23, %p8;
	// begin inline asm
	mov.b64 {%r19,%r20}, %fd55;
	// end inline asm
	shfl.sync.idx.b32	%r22|%p9, %r20, %r24, 31, %r17;
	shfl.sync.idx.b32	%r21|%p10, %r19, %r24, 31, %r17;
	// begin inline asm
	mov.b64 %fd57, {%r21,%r22};
	// end inline asm
$L__BB99_12:
	setp.eq.s32 	%p13, %r17, -1;
	add.f64 	%fd12, %fd55, %fd57;
	@%p13 bra 	$L__BB99_14;
	// begin inline asm
	mov.u32 %r29, %laneid;
	// end inline asm
	fns.b32 	%r34, %r17, %r29, 9;
	setp.gt.u32 	%p14, %r34, 31;
	selp.b32 	%r35, %r29, %r34, %p14;
	// begin inline asm
	mov.b64 {%r30,%r31}, %fd12;
	// end inline asm
	shfl.sync.idx.b32	%r33|%p15, %r31, %r35, 31, %r17;
	shfl.sync.idx.b32	%r32|%p16, %r30, %r35, 31, %r17;
	// begin inline asm
	mov.b64 %fd58, {%r32,%r33};
	// end inline asm
	bra.uni 	$L__BB99_15;
$L__BB99_14:
	// begin inline asm
	mov.b64 {%r36,%r37}, %fd12;
	// end inline asm
	shfl.sync.down.b32	%r39|%p17, %r37, 8, 31, -1;
	shfl.sync.down.b32	%r38|%p18, %r36, 8, 31, -1;
	// begin inline asm
	mov.b64 %fd58, {%r38,%r39};
	// end inline asm
$L__BB99_15:
	setp.eq.s32 	%p19, %r17, -1;
	add.f64 	%fd16, %fd12, %fd58;
	@%p19 bra 	$L__BB99_17;
	// begin inline asm
	mov.u32 %r40, %laneid;
	// end inline asm
	fns.b32 	%r45, %r17, %r40, 5;
	setp.gt.u32 	%p20, %r45, 31;
	selp.b32 	%r46, %r40, %r45, %p20;
	// begin inline asm
	mov.b64 {%r41,%r42}, %fd16;
	// end inline asm
	shfl.sync.idx.b32	%r44|%p21, %r42, %r46, 31, %r17;
	shfl.sync.idx.b32	%r43|%p22, %r41, %r46, 31, %r17;
	// begin inline asm
	mov.b64 %fd59, {%r43,%r44};
	// end inline asm
	bra.uni 	$L__BB99_18;
$L__BB99_17:
	// begin inline asm
	mov.b64 {%r47,%r48}, %fd16;
	// end inline asm
	shfl.sync.down.b32	%r50|%p23, %r48, 4, 31, -1;
	shfl.sync.down.b32	%r49|%p24, %r47, 4, 31, -1;
	// begin inline asm
	mov.b64 %fd59, {%r49,%r50};
	// end inline asm
$L__BB99_18:
	setp.eq.s32 	%p25, %r17, -1;
	add.f64 	%fd20, %fd16, %fd59;
	@%p25 bra 	$L__BB99_20;
	// begin inline asm
	mov.u32 %r51, %laneid;
	// end inline asm
	fns.b32 	%r56, %r17, %r51, 3;
	setp.gt.u32 	%p26, %r56, 31;
	selp.b32 	%r57, %r51, %r56, %p26;
	// begin inline asm
	mov.b64 {%r52,%r53}, %fd20;
	// end inline asm
	shfl.sync.idx.b32	%r55|%p27, %r53, %r57, 31, %r17;
	shfl.sync.idx.b32	%r54|%p28, %r52, %r57, 31, %r17;
	// begin inline asm
	mov.b64 %fd60, {%r54,%r55};
	// end inline asm
	bra.uni 	$L__BB99_21;
$L__BB99_20:
	// begin inline asm
	mov.b64 {%r58,%r59}, %fd20;
	// end inline asm
	shfl.sync.down.b32	%r61|%p29, %r59, 2, 31, -1;
	shfl.sync.down.b32	%r60|%p30, %r58, 2, 31, -1;
	// begin inline asm
	mov.b64 %fd60, {%r60,%r61};
	// end inline asm
$L__BB99_21:
	setp.eq.s32 	%p31, %r17, -1;
	add.f64 	%fd24, %fd20, %fd60;
	@%p31 bra 	$L__BB99_23;
	// begin inline asm
	mov.u32 %r62, %laneid;
	// end inline asm
	fns.b32 	%r67, %r17, %r62, 2;
	setp.gt.u32 	%p32, %r67, 31;
	selp.b32 	%r68, %r62, %r67, %p32;
	// begin inline asm
	mov.b64 {%r63,%r64}, %fd24;
	// end inline asm
	shfl.sync.idx.b32	%r66|%p33, %r64, %r68, 31, %r17;
	shfl.sync.idx.b32	%r65|%p34, %r63, %r68, 31, %r17;
	// begin inline asm
	mov.b64 %fd61, {%r65,%r66};
	// end inline asm
	bra.uni 	$L__BB99_24;
$L__BB99_23:
	// begin inline asm
	mov.b64 {%r69,%r70}, %fd24;
	// end inline asm
	shfl.sync.down.b32	%r72|%p35, %r70, 1, 31, -1;
	shfl.sync.down.b32	%r71|%p36, %r69, 1, 31, -1;
	// begin inline asm
	mov.b64 %fd61, {%r71,%r72};
	// end inline asm
$L__BB99_24:
	add.f64 	%fd28, %fd24, %fd61;
	setp.ne.s32 	%p37, %r1, 0;
	@%p37 bra 	$L__BB99_26;
	cvta.to.global.u64 	%rd8, %rd2;
	mul.wide.u32 	%rd9, %r2, 8;
	add.s64 	%rd10, %rd8, %rd9;
	st.global.f64 	[%rd10], %fd28;
$L__BB99_26:
	ret;

}
	// .globl	_Z7reduce4IdLj2EEvPT_S1_j
.visible .entry _Z7reduce4IdLj2EEvPT_S1_j(
	.param .u64 .ptr .align 1 _Z7reduce4IdLj2EEvPT_S1_j_param_0,
	.param .u64 .ptr .align 1 _Z7reduce4IdLj2EEvPT_S1_j_param_1,
	.param .u32 _Z7reduce4IdLj2EEvPT_S1_j_param_2
)
{
	.reg .pred 	%p<38>;
	.reg .b32 	%r<74>;
	.reg .b64 	%rd<11>;
	.reg .b64 	%fd<62>;

	ld.param.u64 	%rd3, [_Z7reduce4IdLj2EEvPT_S1_j_param_0];
	ld.param.u64 	%rd2, [_Z7reduce4IdLj2EEvPT_S1_j_param_1];
	ld.param.u32 	%r10, [_Z7reduce4IdLj2EEvPT_S1_j_param_2];
	cvta.to.global.u64 	%rd1, %rd3;
	mov.u32 	%r1, %tid.x;
	mov.u32 	%r2, %ctaid.x;
	mov.u32 	%r73, %ntid.x;
	mul.lo.s32 	%r11, %r73, %r2;
	shl.b32 	%r12, %r11, 1;
	add.s32 	%r4, %r12, %r1;
	setp.ge.u32 	%p1, %r4, %r10;
	mov.f64 	%fd55, 0d0000000000000000;
	@%p1 bra 	$L__BB100_2;
	mul.wide.u32 	%rd4, %r4, 8;
	add.s64 	%rd5, %rd1, %rd4;
	ld.global.f64 	%fd55, [%rd5];
$L__BB100_2:
	add.s32 	%r5, %r4, 2;
	setp.ge.u32 	%p2, %r5, %r10;
	@%p2 bra 	$L__BB100_4;
	mul.wide.u32 	%rd6, %r5, 8;
	add.s64 	%rd7, %rd1, %rd6;
	ld.global.f64 	%fd30, [%rd7];
	add.f64 	%fd55, %fd55, %fd30;
$L__BB100_4:
	shl.b32 	%r13, %r1, 3;
	mov.u32 	%r14, __smem_d;
	add.s32 	%r6, %r14, %r13;
	st.shared.f64 	[%r6], %fd55;
	barrier.sync 	0;
	setp.lt.u32 	%p3, %r73, 66;
	@%p3 bra 	$L__BB100_8;
$L__BB100_5:
	shr.u32 	%r8, %r73, 1;
	setp.ge.u32 	%p4, %r1, %r8;
	@%p4 bra 	$L__BB100_7;
	shl.b32 	%r15, %r8, 3;
	add.s32 	%r16, %r6, %r15;
	ld.shared.f64 	%fd31, [%r16];
	add.f64 	%fd55, %fd55, %fd31;
	st.shared.f64 	[%r6], %fd55;
$L__BB100_7:
	barrier.sync 	0;
	setp.gt.u32 	%p5, %r73, 131;
	mov.u32 	%r73, %r8;
	@%p5 bra 	$L__BB100_5;
$L__BB100_8:
	setp.gt.u32 	%p6, %r1, 31;
	@%p6 bra 	$L__BB100_26;
	// begin inline asm
	activemask.b32 %r17;
	// end inline asm
	setp.ne.s32 	%p7, %r17, -1;
	@%p7 bra 	$L__BB100_11;
	// begin inline asm
	mov.b64 {%r25,%r26}, %fd55;
	// end inline asm
	shfl.sync.down.b32	%r28|%p11, %r26, 16, 31, -1;
	shfl.sync.down.b32	%r27|%p12, %r25, 16, 31, -1;
	// begin inline asm
	mov.b64 %fd57, {%r27,%r28};
	// end inline asm
	bra.uni 	$L__BB100_12;
$L__BB100_11:
	// begin inline asm
	mov.u32 %r18, %laneid;
	// end inline asm
	fns.b32 	%r23, %r17, %r18, 17;
	setp.gt.u32 	%p8, %r23, 31;
	selp.b32 	%r24, %r18, %r23, %p8;
	// begin inline asm
	mov.b64 {%r19,%r20}, %fd55;
	// end inline asm
	shfl.sync.idx.b32	%r22|%p9, %r20, %r24, 31, %r17;
	shfl.sync.idx.b32	%r21|%p10, %r19, %r24, 31, %r17;
	// begin inline asm
	mov.b64 %fd57, {%r21,%r22};
	// end inline asm
$L__BB100_12:
	setp.eq.s32 	%p13, %r17, -1;
	add.f64 	%fd12, %fd55, %fd57;
	@%p13 bra 	$L__BB100_14;
	// begin inline asm
	mov.u32 %r29, %laneid;
	// end inline asm
	fns.b32 	%r34, %r17, %r29, 9;
	setp.gt.u32 	%p14, %r34, 31;
	selp.b32 	%r35, %r29, %r34, %p14;
	// begin inline asm
	mov.b64 {%r30,%r31}, %fd12;
	// end inline asm
	shfl.sync.idx.b32	%r33|%p15, %r31, %r35, 31, %r17;
	shfl.sync.idx.b32	%r32|%p16, %r30, %r35, 31, %r17;
	// begin inline asm
	mov.b64 %fd58, {%r32,%r33};
	// end inline asm
	bra.uni 	$L__BB100_15;
$L__BB100_14:
	// begin inline asm
	mov.b64 {%r36,%r37}, %fd12;
	// end inline asm
	shfl.sync.down.b32	%r39|%p17, %r37, 8, 31, -1;
	shfl.sync.down.b32	%r38|%p18, %r36, 8, 31, -1;
	// begin inline asm
	mov.b64 %fd58, {%r38,%r39};
	// end inline asm
$L__BB100_15:
	setp.eq.s32 	%p19, %r17, -1;
	add.f64 	%fd16, %fd12, %fd58;
	@%p19 bra 	$L__BB100_17;
	// begin inline asm
	mov.u32 %r40, %laneid;
	// end inline asm
	fns.b32 	%r45, %r17, %r40, 5;
	setp.gt.u32 	%p20, %r45, 31;
	selp.b32 	%r46, %r40, %r45, %p20;
	// begin inline asm
	mov.b64 {%r41,%r42}, %fd16;
	// end inline asm
	shfl.sync.idx.b32	%r44|%p21, %r42, %r46, 31, %r17;
	shfl.sync.idx.b32	%r43|%p22, %r41, %r46, 31, %r17;
	// begin inline asm
	mov.b64 %fd59, {%r43,%r44};
	// end inline asm
	bra.uni 	$L__BB100_18;
$L__BB100_17:
	// begin inline asm
	mov.b64 {%r47,%r48}, %fd16;
	// end inline asm
	shfl.sync.down.b32	%r50|%p23, %r48, 4, 31, -1;
	shfl.sync.down.b32	%r49|%p24, %r47, 4, 31, -1;
	// begin inline asm
	mov.b64 %fd59, {%r49,%r50};
	// end inline asm
$L__BB100_18:
	setp.eq.s32 	%p25, %r17, -1;
	add.f64 	%fd20, %fd16, %fd59;
	@%p25 bra 	$L__BB100_20;
	// begin inline asm
	mov.u32 %r51, %laneid;
	// end inline asm
	fns.b32 	%r56, %r17, %r51, 3;
	setp.gt.u32 	%p26, %r56, 31;
	selp.b32 	%r57, %r51, %r56, %p26;
	// begin inline asm
	mov.b64 {%r52,%r53}, %fd20;
	// end inline asm
	shfl.sync.idx.b32	%r55|%p27, %r53, %r57, 31, %r17;
	shfl.sync.idx.b32	%r54|%p28, %r52, %r57, 31, %r17;
	// begin inline asm
	mov.b64 %fd60, {%r54,%r55};
	// end inline asm
	bra.uni 	$L__BB100_21;
$L__BB100_20:
	// begin inline asm
	mov.b64 {%r58,%r59}, %fd20;
	// end inline asm
	shfl.sync.down.b32	%r61|%p29, %r59, 2, 31, -1;
	shfl.sync.down.b32	%r60|%p30, %r58, 2, 31, -1;
	// begin inline asm
	mov.b64 %fd60, {%r60,%r61};
	// end inline asm
$L__BB100_21:
	setp.eq.s32 	%p31, %r17, -1;
	add.f64 	%fd24, %fd20, %fd60;
	@%p31 bra 	$L__BB100_23;
	// begin inline asm
	mov.u32 %r62, %laneid;
	// end inline asm
	fns.b32 	%r67, %r17, %r62, 2;
	setp.gt.u32 	%p32, %r67, 31;
	selp.b32 	%r68, %r62, %r67, %p32;
	// begin inline asm
	mov.b64 {%r63,%r64}, %fd24;
	// end inline asm
	shfl.sync.idx.b32	%r66|%p33, %r64, %r68, 31, %r17;
	shfl.sync.idx.b32	%r65|%p34, %r63, %r68, 31, %r17;
	// begin inline asm
	mov.b64 %fd61, {%r65,%r66};
	// end inline asm
	bra.uni 	$L__BB100_24;
$L__BB100_23:
	// begin inline asm
	mov.b64 {%r69,%r70}, %fd24;
	// end inline asm
	shfl.sync.down.b32	%r72|%p35, %r70, 1, 31, -1;
	shfl.sync.down.b32	%r71|%p36, %r69, 1, 31, -1;
	// begin inline asm
	mov.b64 %fd61, {%r71,%r72};
	// end inline asm
$L__BB100_24:
	add.f64 	%fd28, %fd24, %fd61;
	setp.ne.s32 	%p37, %r1, 0;
	@%p37 bra 	$L__BB100_26;
	cvta.to.global.u64 	%rd8, %rd2;
	mul.wide.u32 	%rd9, %r2, 8;
	add.s64 	%rd10, %rd8, %rd9;
	st.global.f64 	[%rd10], %fd28;
$L__BB100_26:
	ret;

}
	// .globl	_Z7reduce4IdLj1EEvPT_S1_j
.visible .entry _Z7reduce4IdLj1EEvPT_S1_j(
	.param .u64 .ptr .align 1 _Z7reduce4IdLj1EEvPT_S1_j_param_0,
	.param .u64 .ptr .align 1 _Z7reduce4IdLj1EEvPT_S1_j_param_1,
	.param .u32 _Z7reduce4IdLj1EEvPT_S1_j_param_2
)
{
	.reg .pred 	%p<38>;
	.reg .b32 	%r<74>;
	.reg .b64 	%rd<11>;
	.reg .b64 	%fd<62>;

	ld.param.u64 	%rd3, [_Z7reduce4IdLj1EEvPT_S1_j_param_0];
	ld.param.u64 	%rd2, [_Z7reduce4IdLj1EEvPT_S1_j_param_1];
	ld.param.u32 	%r10, [_Z7reduce4IdLj1EEvPT_S1_j_param_2];
	cvta.to.global.u64 	%rd1, %rd3;
	mov.u32 	%r1, %tid.x;
	mov.u32 	%r2, %ctaid.x;
	mov.u32 	%r73, %ntid.x;
	mul.lo.s32 	%r11, %r73, %r2;
	shl.b32 	%r12, %r11, 1;
	add.s32 	%r4, %r12, %r1;
	setp.ge.u32 	%p1, %r4, %r10;
	mov.f64 	%fd55, 0d0000000000000000;
	@%p1 bra 	$L__BB101_2;
	mul.wide.u32 	%rd4, %r4, 8;
	add.s64 	%rd5, %rd1, %rd4;
	ld.global.f64 	%fd55, [%rd5];
$L__BB101_2:
	add.s32 	%r5, %r4, 1;
	setp.ge.u32 	%p2, %r5, %r10;
	@%p2 bra 	$L__BB101_4;
	mul.wide.u32 	%rd6, %r5, 8;
	add.s64 	%rd7, %rd1, %rd6;
	ld.global.f64 	%fd30, [%rd7];
	add.f64 	%fd55, %fd55, %fd30;
$L__BB101_4:
	shl.b32 	%r13, %r1, 3;
	mov.u32 	%r14, __smem_d;
	add.s32 	%r6, %r14, %r13;
	st.shared.f64 	[%r6], %fd55;
	barrier.sync 	0;
	setp.lt.u32 	%p3, %r73, 66;
	@%p3 bra 	$L__BB101_8;
$L__BB101_5:
	shr.u32 	%r8, %r73, 1;
	setp.ge.u32 	%p4, %r1, %r8;
	@%p4 bra 	$L__BB101_7;
	shl.b32 	%r15, %r8, 3;
	add.s32 	%r16, %r6, %r15;
	ld.shared.f64 	%fd31, [%r16];
	add.f64 	%fd55, %fd55, %fd31;
	st.shared.f64 	[%r6], %fd55;
$L__BB101_7:
	barrier.sync 	0;
	setp.gt.u32 	%p5, %r73, 131;
	mov.u32 	%r73, %r8;
	@%p5 bra 	$L__BB101_5;
$L__BB101_8:
	setp.gt.u32 	%p6, %r1, 31;
	@%p6 bra 	$L__BB101_26;
	// begin inline asm
	activemask.b32 %r17;
	// end inline asm
	setp.ne.s32 	%p7, %r17, -1;
	@%p7 bra 	$L__BB101_11;
	// begin inline asm
	mov.b64 {%r25,%r26}, %fd55;
	// end inline asm
	shfl.sync.down.b32	%r28|%p11, %r26, 16, 31, -1;
	shfl.sync.down.b32	%r27|%p12, %r25, 16, 31, -1;
	// begin inline asm
	mov.b64 %fd57, {%r27,%r28};
	// end inline asm
	bra.uni 	$L__BB101_12;
$L__BB101_11:
	// begin inline asm
	mov.u32 %r18, %laneid;
	// end inline asm
	fns.b32 	%r23, %r17, %r18, 17;
	setp.gt.u32 	%p8, %r23, 31;
	selp.b32 	%r24, %r18, %r23, %p8;
	// begin inline asm
	mov.b64 {%r19,%r20}, %fd55;
	// end inline asm
	shfl.sync.idx.b32	%r22|%p9, %r20, %r24, 31, %r17;
	shfl.sync.idx.b32	%r21|%p10, %r19, %r24, 31, %r17;
	// begin inline asm
	mov.b64 %fd57, {%r21,%r22};
	// end inline asm
$L__BB101_12:
	setp.eq.s32 	%p13, %r17, -1;
	add.f64 	%fd12, %fd55, %fd57;
	@%p13 bra 	$L__BB101_14;
	// begin inline asm
	mov.u32 %r29, %laneid;
	// end inline asm
	fns.b32 	%r34, %r17, %r29, 9;
	setp.gt.u32 	%p14, %r34, 31;
	selp.b32 	%r35, %r29, %r34, %p14;
	// begin inline asm
	mov.b64 {%r30,%r31}, %fd12;
	// end inline asm
	shfl.sync.idx.b32	%r33|%p15, %r31, %r35, 31, %r17;
	shfl.sync.idx.b32	%r32|%p16, %r30, %r35, 31, %r17;
	// begin inline asm
	mov.b64 %fd58, {%r32,%r33};
	// end inline asm
	bra.uni 	$L__BB101_15;
$L__BB101_14:
	// begin inline asm
	mov.b64 {%r36,%r37}, %fd12;
	// end inline asm
	shfl.sync.down.b32	%r39|%p17, %r37, 8, 31, -1;
	shfl.sync.down.b32	%r38|%p18, %r36, 8, 31, -1;
	// begin inline asm
	mov.b64 %fd58, {%r38,%r39};
	// end inline asm
$L__BB101_15:
	setp.eq.s32 	%p19, %r17, -1;
	add.f64 	%fd16, %fd12, %fd58;
	@%p19 bra 	$L__BB101_17;
	// begin inline asm
	mov.u32 %r40, %laneid;
	// end inline asm
	fns.b32 	%r45, %r17, %r40, 5;
	setp.gt.u32 	%p20, %r45, 31;
	selp.b32 	%r46, %r40, %r45, %p20;
	// begin inline asm
	mov.b64 {%r41,%r42}, %fd16;
	// end inline asm
	shfl.sync.idx.b32	%r44|%p21, %r42, %r46, 31, %r17;
	shfl.sync.idx.b32	%r43|%p22, %r41, %r46, 31, %r17;
	// begin inline asm
	mov.b64 %fd59, {%r43,%r44};
	// end inline asm
	bra.uni 	$L__BB101_18;
$L__BB101_17:
	// begin inline asm
	mov.b64 {%r47,%r48}, %fd16;
	// end inline asm
	shfl.sync.down.b32	%r50|%p23, %r48, 4, 31, -1;
	shfl.sync.down.b32	%r49|%p24, %r47, 4, 31, -1;
	// begin inline asm
	mov.b64 %fd59, {%r49,%r50};
	// end inline asm
$L__BB101_18:
	setp.eq.s32 	%p25, %r17, -1;
	add.f64 	%fd20, %fd16, %fd59;
	@%p25 bra 	$L__BB101_20;
	// begin inline asm
	mov.u32 %r51, %laneid;
	// end inline asm
	fns.b32 	%r56, %r17, %r51, 3;
	setp.gt.u32 	%p26, %r56, 31;
	selp.b32 	%r57, %r51, %r56, %p26;
	// begin inline asm
	mov.b64 {%r52,%r53}, %fd20;
	// end inline asm
	shfl.sync.idx.b32	%r55|%p27, %r53, %r57, 31, %r17;
	shfl.sync.idx.b32	%r54|%p28, %r52, %r57, 31, %r17;
	// begin inline asm
	mov.b64 %fd60, {%r54,%r55};
	// end inline asm
	bra.uni 	$L__BB101_21;
$L__BB101_20:
	// begin inline asm
	mov.b64 {%r58,%r59}, %fd20;
	// end inline asm
	shfl.sync.down.b32	%r61|%p29, %r59, 2, 31, -1;
	shfl.sync.down.b32	%r60|%p30, %r58, 2, 31, -1;
	// begin inline asm
	mov.b64 %fd60, {%r60,%r61};
	// end inline asm
$L__BB101_21:
	setp.eq.s32 	%p31, %r17, -1;
	add.f64 	%fd24, %fd20, %fd60;
	@%p31 bra 	$L__BB101_23;
	// begin inline asm
	mov.u32 %r62, %laneid;
	// end inline asm
	fns.b32 	%r67, %r17, %r62, 2;
	setp.gt.u32 	%p32, %r67, 31;
	selp.b32 	%r68, %r62, %r67, %p32;
	// begin inline asm
	mov.b64 {%r63,%r64}, %fd24;
	// end inline asm
	shfl.sync.idx.b32	%r66|%p33, %r64, %r68, 31, %r17;
	shfl.sync.idx.b32	%r65|%p34, %r63, %r68, 31, %r17;
	// begin inline asm
	mov.b64 %fd61, {%r65,%r66};
	// end inline asm
	bra.uni 	$L__BB101_24;
$L__BB101_23:
	// begin inline asm
	mov.b64 {%r69,%r70}, %fd24;
	// end inline asm
	shfl.sync.down.b32	%r72|%p35, %r70, 1, 31, -1;
	shfl.sync.down.b32	%r71|%p36, %r69, 1, 31, -1;
	// begin inline asm
	mov.b64 %fd61, {%r71,%r72};
	// end inline asm
$L__BB101_24:
	add.f64 	%fd28, %fd24, %fd61;
	setp.ne.s32 	%p37, %r1, 0;
	@%p37 bra 	$L__BB101_26;
	cvta.to.global.u64 	%rd8, %rd2;
	mul.wide.u32 	%rd9, %r2, 8;
	add.s64 	%rd10, %rd8, %rd9;
	st.global.f64 	[%rd10], %fd28;
$L__BB101_26:
	ret;

}
	// .globl	_Z7reduce5IdLj512EEvPT_S1_j
.visible .entry _Z7reduce5IdLj512EEvPT_S1_j(
	.param .u64 .ptr .align 1 _Z7reduce5IdLj512EEvPT_S1_j_param_0,
	.param .u64 .ptr .align 1 _Z7reduce5IdLj512EEvPT_S1_j_param_1,
	.param .u32 _Z7reduce5IdLj512EEvPT_S1_j_param_2
)
{
	.reg .pred 	%p<38>;
	.reg .b32 	%r<67>;
	.reg .b64 	%rd<11>;
	.reg .b64 	%fd<68>;

	ld.param.u64 	%rd3, [_Z7reduce5IdLj512EEvPT_S1_j_param_0];
	ld.param.u64 	%rd2, [_Z7reduce5IdLj512EEvPT_S1_j_param_1];
	ld.param.u32 	%r7, [_Z7reduce5IdLj512EEvPT_S1_j_param_2];
	cvta.to.global.u64 	%rd1, %rd3;
	mov.u32 	%r1, %tid.x;
	mov.u32 	%r2, %ctaid.x;
	shl.b32 	%r8, %r2, 10;
	or.b32  	%r3, %r8, %r1;
	setp.ge.u32 	%p1, %r3, %r7;
	mov.f64 	%fd59, 0d0000000000000000;
	@%p1 bra 	$L__BB102_2;
	mul.wide.u32 	%rd4, %r3, 8;
	add.s64 	%rd5, %rd1, %rd4;
	ld.global.f64 	%fd59, [%rd5];
$L__BB102_2:
	add.s32 	%r4, %r3, 512;
	setp.ge.u32 	%p2, %r4, %r7;
	@%p2 bra 	$L__BB102_4;
	mul.wide.u32 	%rd6, %r4, 8;
	add.s64 	%rd7, %rd1, %rd6;
	ld.global.f64 	%fd33, [%rd7];
	add.f64 	%fd59, %fd59, %fd33;
$L__BB102_4:
	shl.b32 	%r9, %r1, 3;
	mov.u32 	%r10, __smem_d;
	add.s32 	%r5, %r10, %r9;
	st.shared.f64 	[%r5], %fd59;
	barrier.sync 	0;
	setp.gt.u32 	%p3, %r1, 255;
	@%p3 bra 	$L__BB102_6;
	ld.shared.f64 	%fd34, [%r5+2048];
	add.f64 	%fd59, %fd59, %fd34;
	st.shared.f64 	[%r5], %fd59;
$L__BB102_6:
	barrier.sync 	0;
	setp.gt.u32 	%p4, %r1, 127;
	@%p4 bra 	$L__BB102_8;
	ld.shared.f64 	%fd35, [%r5+1024];
	add.f64 	%fd59, %fd59, %fd35;
	st.shared.f64 	[%r5], %fd59;
$L__BB102_8:
	barrier.sync 	0;
	setp.gt.u32 	%p5, %r1, 63;
	@%p5 bra 	$L__BB102_10;
	ld.shared.f64 	%fd36, [%r5+512];
	add.f64 	%fd59, %fd59, %fd36;
	st.shared.f64 	[%r5], %fd59;
$L__BB102_10:
	barrier.sync 	0;
	setp.gt.u32 	%p6, %r1, 31;
	@%p6 bra 	$L__BB102_28;
	// begin inline asm
	activemask.b32 %r11;
	// end inline asm
	ld.shared.f64 	%fd37, [%r5+256];
	add.f64 	%fd11, %fd59, %fd37;
	setp.ne.s32 	%p7, %r11, -1;
	@%p7 bra 	$L__BB102_13;
	// begin inline asm
	mov.b64 {%r19,%r20}, %fd11;
	// end inline asm
	shfl.sync.down.b32	%r22|%p11, %r20, 16, 31, -1;
	shfl.sync.down.b32	%r21|%p12, %r19, 16, 31, -1;
	// begin inline asm
	mov.b64 %fd63, {%r21,%r22};
	// end inline asm
	bra.uni 	$L__BB102_14;
$L__BB102_13:
	// begin inline asm
	mov.u32 %r12, %laneid;
	// end inline asm
	fns.b32 	%r17, %r11, %r12, 17;
	setp.gt.u32 	%p8, %r17, 31;
	selp.b32 	%r18, %r12, %r17, %p8;
	// begin inline asm
	mov.b64 {%r13,%r14}, %fd11;
	// end inline asm
	shfl.sync.idx.b32	%r16|%p9, %r14, %r18, 31, %r11;
	shfl.sync.idx.b32	%r15|%p10, %r13, %r18, 31, %r11;
	// begin inline asm
	mov.b64 %fd63, {%r15,%r16};
	// end inline asm
$L__BB102_14:
	setp.eq.s32 	%p13, %r11, -1;
	add.f64 	%fd15, %fd11, %fd63;
	@%p13 bra 	$L__BB102_16;
	// begin inline asm
	mov.u32 %r23, %laneid;
	// end inline asm
	fns.b32 	%r28, %r11, %r23, 9;
	setp.gt.u32 	%p14, %r28, 31;
	selp.b32 	%r29, %r23, %r28, %p14;
	// begin inline asm
	mov.b64 {%r24,%r25}, %fd15;
	// end inline asm
	shfl.sync.idx.b32	%r27|%p15, %r25, %r29, 31, %r11;
	shfl.sync.idx.b32	%r26|%p16, %r24, %r29, 31, %r11;
	// begin inline asm
	mov.b64 %fd64, {%r26,%r27};
	// end inline asm
	bra.uni 	$L__BB102_17;
$L__BB102_16:
	// begin inline asm
	mov.b64 {%r30,%r31}, %fd15;
	// end inline asm
	shfl.sync.down.b32	%r33|%p17, %r31, 8, 31, -1;
	shfl.sync.down.b32	%r32|%p18, %r30, 8, 31, -1;
	// begin inline asm
	mov.b64 %fd64, {%r32,%r33};
	// end inline asm
$L__BB102_17:
	setp.eq.s32 	%p19, %r11, -1;
	add.f64 	%fd19, %fd15, %fd64;
	@%p19 bra 	$L__BB102_19;
	// begin inline asm
	mov.u32 %r34, %laneid;
	// end inline asm
	fns.b32 	%r39, %r11, %r34, 5;
	setp.gt.u32 	%p20, %r39, 31;
	selp.b32 	%r40, %r34, %r39, %p20;
	// begin inline asm
	mov.b64 {%r35,%r36}, %fd19;
	// end inline asm
	shfl.sync.idx.b32	%r38|%p21, %r36, %r40, 31, %r11;
	shfl.sync.idx.b32	%r37|%p22, %r35, %r40, 31, %r11;
	// begin inline asm
	mov.b64 %fd65, {%r37,%r38};
	// end inline asm
	bra.uni 	$L__BB102_20;
$L__BB102_19:
	// begin inline asm
	mov.b64 {%r41,%r42}, %fd19;
	// end inline asm
	shfl.sync.down.b32	%r44|%p23, %r42, 4, 31, -1;
	shfl.sync.down.b32	%r43|%p24, %r41, 4, 31, -1;
	// begin inline asm
	mov.b64 %fd65, {%r43,%r44};
	// end inline asm
$L__BB102_20:
	setp.eq.s32 	%p25, %r11, -1;
	add.f64 	%fd23, %fd19, %fd65;
	@%p25 bra 	$L__BB102_22;
	// begin inline asm
	mov.u32 %r45, %laneid;
	// end inline asm
	fns.b32 	%r50, %r11, %r45, 3;
	setp.gt.u32 	%p26, %r50, 31;
	selp.b32 	%r51, %r45, %r50, %p26;
	// begin inline asm
	mov.b64 {%r46,%r47}, %fd23;
	// end inline asm
	shfl.sync.idx.b32	%r49|%p27, %r47, %r51, 31, %r11;
	shfl.sync.idx.b32	%r48|%p28, %r46, %r51, 31, %r11;
	// begin inline asm
	mov.b64 %fd66, {%r48,%r49};
	// end inline asm
	bra.uni 	$L__BB102_23;
$L__BB102_22:
	// begin inline asm
	mov.b64 {%r52,%r53}, %fd23;
	// end inline asm
	shfl.sync.down.b32	%r55|%p29, %r53, 2, 31, -1;
	shfl.sync.down.b32	%r54|%p30, %r52, 2, 31, -1;
	// begin inline asm
	mov.b64 %fd66, {%r54,%r55};
	// end inline asm
$L__BB102_23:
	setp.eq.s32 	%p31, %r11, -1;
	add.f64 	%fd27, %fd23, %fd66;
	@%p31 bra 	$L__BB102_25;
	// begin inline asm
	mov.u32 %r56, %laneid;
	// end inline asm
	fns.b32 	%r61, %r11, %r56, 2;
	setp.gt.u32 	%p32, %r61, 31;
	selp.b32 	%r62, %r56, %r61, %p32;
	// begin inline asm
	mov.b64 {%r57,%r58}, %fd27;
	// end inline asm
	shfl.sync.idx.b32	%r60|%p33, %r58, %r62, 31, %r11;
	shfl.sync.idx.b32	%r59|%p34, %r57, %r62, 31, %r11;
	// begin inline asm
	mov.b64 %fd67, {%r59,%r60};
	// end inline asm
	bra.uni 	$L__BB102_26;
$L__BB102_25:
	// begin inline asm
	mov.b64 {%r63,%r64}, %fd27;
	// end inline asm
	shfl.sync.down.b32	%r66|%p35, %r64, 1, 31, -1;
	shfl.sync.down.b32	%r65|%p36, %r63, 1, 31, -1;
	// begin inline asm
	mov.b64 %fd67, {%r65,%r66};
	// end inline asm
$L__BB102_26:
	add.f64 	%fd31, %fd27, %fd67;
	setp.ne.s32 	%p37, %r1, 0;
	@%p37 bra 	$L__BB102_28;
	cvta.to.global.u64 	%rd8, %rd2;
	mul.wide.u32 	%rd9, %r2, 8;
	add.s64 	%rd10, %rd8, %rd9;
	st.global.f64 	[%rd10], %fd31;
$L__BB102_28:
	ret;

}
	// .globl	_Z7reduce5IdLj256EEvPT_S1_j
.visible .entry _Z7reduce5IdLj256EEvPT_S1_j(
	.param .u64 .ptr .align 1 _Z7reduce5IdLj256EEvPT_S1_j_param_0,
	.param .u64 .ptr .align 1 _Z7reduce5IdLj256EEvPT_S1_j_param_1,
	.param .u32 _Z7reduce5IdLj256EEvPT_S1_j_param_2
)
{
	.reg .pred 	%p<37>;
	.reg .b32 	%r<67>;
	.reg .b64 	%rd<11>;
	.reg .b64 	%fd<64>;

	ld.param.u64 	%rd3, [_Z7reduce5IdLj256EEvPT_S1_j_param_0];
	ld.param.u64 	%rd2, [_Z7reduce5IdLj256EEvPT_S1_j_param_1];
	ld.param.u32 	%r7, [_Z7reduce5IdLj256EEvPT_S1_j_param_2];
	cvta.to.global.u64 	%rd1, %rd3;
	mov.u32 	%r1, %tid.x;
	mov.u32 	%r2, %ctaid.x;
	shl.b32 	%r8, %r2, 9;
	add.s32 	%r3, %r8, %r1;
	setp.ge.u32 	%p1, %r3, %r7;
	mov.f64 	%fd56, 0d0000000000000000;
	@%p1 bra 	$L__BB103_2;
	mul.wide.u32 	%rd4, %r3, 8;
	add.s64 	%rd5, %rd1, %rd4;
	ld.global.f64 	%fd56, [%rd5];
$L__BB103_2:
	add.s32 	%r4, %r3, 256;
	setp.ge.u32 	%p2, %r4, %r7;
	@%p2 bra 	$L__BB103_4;
	mul.wide.u32 	%rd6, %r4, 8;
	add.s64 	%rd7, %rd1, %rd6;
	ld.global.f64 	%fd31, [%rd7];
	add.f64 	%fd56, %fd56, %fd31;
$L__BB103_4:
	shl.b32 	%r9, %r1, 3;
	mov.u32 	%r10, __smem_d;
	add.s32 	%r5, %r10, %r9;
	st.shared.f64 	[%r5], %fd56;
	barrier.sync 	0;
	barrier.sync 	0;
	setp.gt.u32 	%p3, %r1, 127;
	@%p3 bra 	$L__BB103_6;
	ld.shared.f64 	%fd32, [%r5+1024];
	add.f64 	%fd56, %fd56, %fd32;
	st.shared.f64 	[%r5], %fd56;
$L__BB103_6:
	barrier.sync 	0;
	setp.gt.u32 	%p4, %r1, 63;
	@%p4 bra 	$L__BB103_8;
	ld.shared.f64 	%fd33, [%r5+512];
	add.f64 	%fd56, %fd56, %fd33;
	st.shared.f64 	[%r5], %fd56;
$L__BB103_8:
	barrier.sync 	0;
	setp.gt.u32 	%p5, %r1, 31;
	@%p5 bra 	$L__BB103_26;
	// begin inline asm
	activemask.b32 %r11;
	// end inline asm
	ld.shared.f64 	%fd34, [%r5+256];
	add.f64 	%fd9, %fd56, %fd34;
	setp.ne.s32 	%p6, %r11, -1;
	@%p6 bra 	$L__BB103_11;
	// begin inline asm
	mov.b64 {%r19,%r20}, %fd9;
	// end inline asm
	shfl.sync.down.b32	%r22|%p10, %r20, 16, 31, -1;
	shfl.sync.down.b32	%r21|%p11, %r19, 16, 31, -1;
	// begin inline asm
	mov.b64 %fd59, {%r21,%r22};
	// end inline asm
	bra.uni 	$L__BB103_12;
$L__BB103_11:
	// begin inline asm
	mov.u32 %r12, %laneid;
	// end inline asm
	fns.b32 	%r17, %r11, %r12, 17;
	setp.gt.u32 	%p7, %r17, 31;
	selp.b32 	%r18, %r12, %r17, %p7;
	// begin inline asm
	mov.b64 {%r13,%r14}, %fd9;
	// end inline asm
	shfl.sync.idx.b32	%r16|%p8, %r14, %r18, 31, %r11;
	shfl.sync.idx.b32	%r15|%p9, %r13, %r18, 31, %r11;
	// begin inline asm
	mov.b64 %fd59, {%r15,%r16};
	// end inline asm
$L__BB103_12:
	setp.eq.s32 	%p12, %r11, -1;
	add.f64 	%fd13, %fd9, %fd59;
	@%p12 bra 	$L__BB103_14;
	// begin inline asm
	mov.u32 %r23, %laneid;
	// end inline asm
	fns.b32 	%r28, %r11, %r23, 9;
	setp.gt.u32 	%p13, %r28, 31;
	selp.b32 	%r29, %r23, %r28, %p13;
	// begin inline asm
	mov.b64 {%r24,%r25}, %fd13;
	// end inline asm
	shfl.sync.idx.b32	%r27|%p14, %r25, %r29, 31, %r11;
	shfl.sync.idx.b32	%r26|%p15, %r24, %r29, 31, %r11;
	// begin inline asm
	mov.b64 %fd60, {%r26,%r27};
	// end inline asm
	bra.uni 	$L__BB103_15;
$L__BB103_14:
	// begin inline asm
	mov.b64 {%r30,%r31}, %fd13;
	// end inline asm
	shfl.sync.down.b32	%r33|%p16, %r31, 8, 31, -1;
	shfl.sync.down.b32	%r32|%p17, %r30, 8, 31, -1;
	// begin inline asm
	mov.b64 %fd60, {%r32,%r33};
	// end inline asm
$L__BB103_15:
	setp.eq.s32 	%p18, %r11, -1;
	add.f64 	%fd17, %fd13, %fd60;
	@%p18 bra 	$L__BB103_17;
	// begin inline asm
	mov.u32 %r34, %laneid;
	// end inline asm
	fns.b32 	%r39, %r11, %r34, 5;
	setp.gt.u32 	%p19, %r39, 31;
	selp.b32 	%r40, %r34, %r39, %p19;
	// begin inline asm
	mov.b64 {%r35,%r36}, %fd17;
	// end inline asm
	shfl.sync.idx.b32	%r38|%p20, %r36, %r40, 31, %r11;
	shfl.sync.idx.b32	%r37|%p21, %r35, %r40, 31, %r11;
	// begin inline asm
	mov.b64 %fd61, {%r37,%r38};
	// end inline asm
	bra.uni 	$L__BB103_18;
$L__BB103_17:
	// begin inline asm
	mov.b64 {%r41,%r42}, %fd17;
	// end inline asm
	shfl.sync.down.b32	%r44|%p22, %r42, 4, 31, -1;
	shfl.sync.down.b32	%r43|%p23, %r41, 4, 31, -1;
	// begin inline asm
	mov.b64 %fd61, {%r43,%r44};
	// end inline asm
$L__BB103_18:
	setp.eq.s32 	%p24, %r11, -1;
	add.f64 	%fd21, %fd17, %fd61;
	@%p24 bra 	$L__BB103_20;
	// begin inline asm
	mov.u32 %r45, %laneid;
	// end inline asm
	fns.b32 	%r50, %r11, %r45, 3;
	setp.gt.u32 	%p25, %r50, 31;
	selp.b32 	%r51, %r45, %r50, %p25;
	// begin inline asm
	mov.b64 {%r46,%r47}, %fd21;
	// end inline asm
	shfl.sync.idx.b32	%r49|%p26, %r47, %r51, 31, %r11;
	shfl.sync.idx.b32	%r48|%p27, %r46, %r51, 31, %r11;
	// begin inline asm
	mov.b64 %fd62, {%r48,%r49};
	// end inline asm
	bra.uni 	$L__BB103_21;
$L__BB103_20:
	// begin inline asm
	mov.b64 {%r52,%r53}, %fd21;
	// end inline asm
	shfl.sync.down.b32	%r55|%p28, %r53, 2, 31, -1;
	shfl.sync.down.b32	%r54|%p29, %r52, 2, 31, -1;
	// begin inline asm
	mov.b64 %fd62, {%r54,%r55};
	// end inline asm
$L__BB103_21:
	setp.eq.s32 	%p30, %r11, -1;
	add.f64 	%fd25, %fd21, %fd62;
	@%p30 bra 	$L__BB103_23;
	// begin inline asm
	mov.u32 %r56, %laneid;
	// end inline asm
	fns.b32 	%r61, %r11, %r56, 2;
	setp.gt.u32 	%p31, %r61, 31;
	selp.b32 	%r62, %r56, %r61, %p31;
	// begin inline asm
	mov.b64 {%r57,%r58}, %fd25;
	// end inline asm
	shfl.sync.idx.b32	%r60|%p32, %r58, %r62, 31, %r11;
	shfl.sync.idx.b32	%r59|%p33, %r57, %r62, 31, %r11;
	// begin inline asm
	mov.b64 %fd63, {%r59,%r60};
	// end inline asm
	bra.uni 	$L__BB103_24;
$L__BB103_23:
	// begin inline asm
	mov.b64 {%r63,%r64}, %fd25;
	// end inline asm
	shfl.sync.down.b32	%r66|%p34, %r64, 1, 31, -1;
	shfl.sync.down.b32	%r65|%p35, %r63, 1, 31, -1;
	// begin inline asm
	mov.b64 %fd63, {%r65,%r66};
	// end inline asm
$L__BB103_24:
	add.f64 	%fd29, %fd25, %fd63;
	setp.ne.s32 	%p36, %r1, 0;
	@%p36 bra 	$L__BB103_26;
	cvta.to.global.u64 	%rd8, %rd2;
	mul.wide.u32 	%rd9, %r2, 8;
	add.s64 	%rd10, %rd8, %rd9;
	st.global.f64 	[%rd10], %fd29;
$L__BB103_26:
	ret;

}
	// .globl	_Z7reduce5IdLj128EEvPT_S1_j
.visible .entry _Z7reduce5IdLj128EEvPT_S1_j(
	.param .u64 .ptr .align 1 _Z7reduce5IdLj128EEvPT_S1_j_param_0,
	.param .u64 .ptr .align 1 _Z7reduce5IdLj128EEvPT_S1_j_param_1,
	.param .u32 _Z7reduce5IdLj128EEvPT_S1_j_param_2
)
{
	.reg .pred 	%p<36>;
	.reg .b32 	%r<67>;
	.reg .b64 	%rd<11>;
	.reg .b64 	%fd<60>;

	ld.param.u64 	%rd3, [_Z7reduce5IdLj128EEvPT_S1_j_param_0];
	ld.param.u64 	%rd2, [_Z7reduce5IdLj128EEvPT_S1_j_param_1];
	ld.param.u32 	%r7, [_Z7reduce5IdLj128EEvPT_S1_j_param_2];
	cvta.to.global.u64 	%rd1, %rd3;
	mov.u32 	%r1, %tid.x;
	mov.u32 	%r2, %ctaid.x;
	shl.b32 	%r8, %r2, 8;
	add.s32 	%r3, %r8, %r1;
	setp.ge.u32 	%p1, %r3, %r7;
	mov.f64 	%fd53, 0d0000000000000000;
	@%p1 bra 	$L__BB104_2;
	mul.wide.u32 	%rd4, %r3, 8;
	add.s64 	%rd5, %rd1, %rd4;
	ld.global.f64 	%fd53, [%rd5];
$L__BB104_2:
	add.s32 	%r4, %r3, 128;
	setp.ge.u32 	%p2, %r4, %r7;
	@%p2 bra 	$L__BB104_4;
	mul.wide.u32 	%rd6, %r4, 8;
	add.s64 	%rd7, %rd1, %rd6;
	ld.global.f64 	%fd29, [%rd7];
	add.f64 	%fd53, %fd53, %fd29;
$L__BB104_4:
	shl.b32 	%r9, %r1, 3;
	mov.u32 	%r10, __smem_d;
	add.s32 	%r5, %r10, %r9;
	st.shared.f64 	[%r5], %fd53;
	barrier.sync 	0;
	barrier.sync 	0;
	barrier.sync 	0;
	setp.gt.u32 	%p3, %r1, 63;
	@%p3 bra 	$L__BB104_6;
	ld.shared.f64 	%fd30, [%r5+512];
	add.f64 	%fd53, %fd53, %fd30;
	st.shared.f64 	[%r5], %fd53;
$L__BB104_6:
	barrier.sync 	0;
	setp.gt.u32 	%p4, %r1, 31;
	@%p4 bra 	$L__BB104_24;
	// begin inline asm
	activemask.b32 %r11;
	// end inline asm
	ld.shared.f64 	%fd31, [%r5+256];
	add.f64 	%fd7, %fd53, %fd31;
	setp.ne.s32 	%p5, %r11, -1;
	@%p5 bra 	$L__BB104_9;
	// begin inline asm
	mov.b64 {%r19,%r20}, %fd7;
	// end inline asm
	shfl.sync.down.b32	%r22|%p9, %r20, 16, 31, -1;
	shfl.sync.down.b32	%r21|%p10, %r19, 16, 31, -1;
	// begin inline asm
	mov.b64 %fd55, {%r21,%r22};
	// end inline asm
	bra.uni 	$L__BB104_10;
$L__BB104_9:
	// begin inline asm
	mov.u32 %r12, %laneid;
	// end inline asm
	fns.b32 	%r17, %r11, %r12, 17;
	setp.gt.u32 	%p6, %r17, 31;
	selp.b32 	%r18, %r12, %r17, %p6;
	// begin inline asm
	mov.b64 {%r13,%r14}, %fd7;
	// end inline asm
	shfl.sync.idx.b32	%r16|%p7, %r14, %r18, 31, %r11;
	shfl.sync.idx.b32	%r15|%p8, %r13, %r18, 31, %r11;
	// begin inline asm
	mov.b64 %fd55, {%r15,%r16};
	// end inline asm
$L__BB104_10:
	setp.eq.s32 	%p11, %r11, -1;
	add.f64 	%fd11, %fd7, %fd55;
	@%p11 bra 	$L__BB104_12;
	// begin inline asm
	mov.u32 %r23, %laneid;
	// end inline asm
	fns.b32 	%r28, %r11, %r23, 9;
	setp.gt.u32 	%p12, %r28, 31;
	selp.b32 	%r29, %r23, %r28, %p12;
	// begin inline asm
	mov.b64 {%r24,%r25}, %fd11;
	// end inline asm
	shfl.sync.idx.b32	%r27|%p13, %r25, %r29, 31, %r11;
	shfl.sync.idx.b32	%r26|%p14, %r24, %r29, 31, %r11;
	// begin inline asm
	mov.b64 %fd56, {%r26,%r27};
	// end inline asm
	bra.uni 	$L__BB104_13;
$L__BB104_12:
	// begin inline asm
	mov.b64 {%r30,%r31}, %fd11;
	// end inline asm
	shfl.sync.down.b32	%r33|%p15, %r31, 8, 31, -1;
	shfl.sync.down.b32	%r32|%p16, %r30, 8, 31, -1;
	// begin inline asm
	mov.b64 %fd56, {%r32,%r33};
	// end inline asm
$L__BB104_13:
	setp.eq.s32 	%p17, %r11, -1;
	add.f64 	%fd15, %fd11, %fd56;
	@%p17 bra 	$L__BB104_15;
	// begin inline asm
	mov.u32 %r34, %laneid;
	// end inline asm
	fns.b32 	%r39, %r11, %r34, 5;
	setp.gt.u32 	%p18, %r39, 31;
	selp.b32 	%r40, %r34, %r39, %p18;
	// begin inline asm
	mov.b64 {%r35,%r36}, %fd15;
	// end inline asm
	shfl.sync.idx.b32	%r38|%p19, %r36, %r40, 31, %r11;
	shfl.sync.idx.b32	%r37|%p20, %r35, %r40, 31, %r11;
	// begin inline asm
	mov.b64 %fd57, {%r37,%r38};
	// end inline asm
	bra.uni 	$L__BB104_16;
$L__BB104_15:
	// begin inline asm
	mov.b64 {%r41,%r42}, %fd15;
	// end inline asm
	shfl.sync.down.b32	%r44|%p21, %r42, 4, 31, -1;
	shfl.sync.down.b32	%r43|%p22, %r41, 4, 31, -1;
	// begin inline asm
	mov.b64 %fd57, {%r43,%r44};
	// end inline asm
$L__BB104_16:
	setp.eq.s32 	%p23, %r11, -1;
	add.f64 	%fd19, %fd15, %fd57;
	@%p23 bra 	$L__BB104_18;
	// begin inline asm
	mov.u32 %r45, %laneid;
	// end inline asm
	fns.b32 	%r50, %r11, %r45, 3;
	setp.gt.u32 	%p24, %r50, 31;
	selp.b32 	%r51, %r45, %r50, %p24;
	// begin inline asm
	mov.b64 {%r46,%r47}, %fd19;
	// end inline asm
	shfl.sync.idx.b32	%r49|%p25, %r47, %r51, 31, %r11;
	shfl.sync.idx.b32	%r48|%p26, %r46, %r51, 31, %r11;
	// begin inline asm
	mov.b64 %fd58, {%r48,%r49};
	// end inline asm
	bra.uni 	$L__BB104_19;
$L__BB104_18:
	// begin inline asm
	mov.b64 {%r52,%r53}, %fd19;
	// end inline asm
	shfl.sync.down.b32	%r55|%p27, %r53, 2, 31, -1;
	shfl.sync.down.b32	%r54|%p28, %r52, 2, 31, -1;
	// begin inline asm
	mov.b64 %fd58, {%r54,%r55};
	// end inline asm
$L__BB104_19:
	setp.eq.s32 	%p29, %r11, -1;
	add.f64 	%fd23, %fd19, %fd58;
	@%p29 bra 	$L__BB104_21;
	// begin inline asm
	mov.u32 %r56, %laneid;
	// end inline asm
	fns.b32 	%r61, %r11, %r56, 2;
	setp.gt.u32 	%p30, %r61, 31;
	selp.b32 	%r62, %r56, %r61, %p30;
	// begin inline asm
	mov.b64 {%r57,%r58}, %fd23;
	// end inline asm
	shfl.sync.idx.b32	%r60|%p31, %r58, %r62, 31, %r11;
	shfl.sync.idx.b32	%r59|%p32, %r57, %r62, 31, %r11;
	// begin inline asm
	mov.b64 %fd59, {%r59,%r60};
	// end inline asm
	bra.uni 	$L__BB104_22;
$L__BB104_21:
	// begin inline asm
	mov.b64 {%r63,%r64}, %fd23;
	// end inline asm
	shfl.sync.down.b32	%r66|%p33, %r64, 1, 31, -1;
	shfl.sync.down.b32	%r65|%p34, %r63, 1, 31, -1;
	// begin inline asm
	mov.b64 %fd59, {%r65,%r66};
	// end inline asm
$L__BB104_22:
	add.f64 	%fd27, %fd23, %fd59;
	setp.ne.s32 	%p35, %r1, 0;
	@%p35 bra 	$L__BB104_24;
	cvta.to.global.u64 	%rd8, %rd2;
	mul.wide.u32 	%rd9, %r2, 8;
	add.s64 	%rd10, %rd8, %rd9;
	st.global.f64 	[%rd10], %fd27;
$L__BB104_24:
	ret;

}
	// .globl	_Z7reduce5IdLj64EEvPT_S1_j
.visible .entry _Z7reduce5IdLj64EEvPT_S1_j(
	.param .u64 .ptr .align 1 _Z7reduce5IdLj64EEvPT_S1_j_param_0,
	.param .u64 .ptr .align 1 _Z7reduce5IdLj64EEvPT_S1_j_param_1,
	.param .u32 _Z7reduce5IdLj64EEvPT_S1_j_param_2
)
{
	.reg .pred 	%p<35>;
	.reg .b32 	%r<67>;
	.reg .b64 	%rd<11>;
	.reg .b64 	%fd<56>;

	ld.param.u64 	%rd3, [_Z7reduce5IdLj64EEvPT_S1_j_param_0];
	ld.param.u64 	%rd2, [_Z7reduce5IdLj64EEvPT_S1_j_param_1];
	ld.param.u32 	%r7, [_Z7reduce5IdLj64EEvPT_S1_j_param_2];
	cvta.to.global.u64 	%rd1, %rd3;
	mov.u32 	%r1, %tid.x;
	mov.u32 	%r2, %ctaid.x;
	shl.b32 	%r8, %r2, 7;
	add.s32 	%r3, %r8, %r1;
	setp.ge.u32 	%p1, %r3, %r7;
	mov.f64 	%fd50, 0d0000000000000000;
	@%p1 bra 	$L__BB105_2;
	mul.wide.u32 	%rd4, %r3, 8;
	add.s64 	%rd5, %rd1, %rd4;
	ld.global.f64 	%fd50, [%rd5];
$L__BB105_2:
	add.s32 	%r4, %r3, 64;
	setp.ge.u32 	%p2, %r4, %r7;
	@%p2 bra 	$L__BB105_4;
	mul.wide.u32 	%rd6, %r4, 8;
	add.s64 	%rd7, %rd1, %rd6;
	ld.global.f64 	%fd27, [%rd7];
	add.f64 	%fd50, %fd50, %fd27;
$L__BB105_4:
	shl.b32 	%r9, %r1, 3;
	mov.u32 	%r10, __smem_d;
	add.s32 	%r5, %r10, %r9;
	st.shared.f64 	[%r5], %fd50;
	barrier.sync 	0;
	barrier.sync 	0;
	barrier.sync 	0;
	barrier.sync 	0;
	setp.gt.u32 	%p3, %r1, 31;
	@%p3 bra 	$L__BB105_22;
	// begin inline asm
	activemask.b32 %r11;
	// end inline asm
	ld.shared.f64 	%fd28, [%r5+256];
	add.f64 	%fd5, %fd50, %fd28;
	setp.ne.s32 	%p4, %r11, -1;
	@%p4 bra 	$L__BB105_7;
	// begin inline asm
	mov.b64 {%r19,%r20}, %fd5;
	// end inline asm
	shfl.sync.down.b32	%r22|%p8, %r20, 16, 31, -1;
	shfl.sync.down.b32	%r21|%p9, %r19, 16, 31, -1;
	// begin inline asm
	mov.b64 %fd51, {%r21,%r22};
	// end inline asm
	bra.uni 	$L__BB105_8;
$L__BB105_7:
	// begin inline asm
	mov.u32 %r12, %laneid;
	// end inline asm
	fns.b32 	%r17, %r11, %r12, 17;
	setp.gt.u32 	%p5, %r17, 31;
	selp.b32 	%r18, %r12, %r17, %p5;
	// begin inline asm
	mov.b64 {%r13,%r14}, %fd5;
	// end inline asm
	shfl.sync.idx.b32	%r16|%p6, %r14, %r18, 31, %r11;
	shfl.sync.idx.b32	%r15|%p7, %r13, %r18, 31, %r11;
	// begin inline asm
	mov.b64 %fd51, {%r15,%r16};
	// end inline asm
$L__BB105_8:
	setp.eq.s32 	%p10, %r11, -1;
	add.f64 	%fd9, %fd5, %fd51;
	@%p10 bra 	$L__BB105_10;
	// begin inline asm
	mov.u32 %r23, %laneid;
	// end inline asm
	fns.b32 	%r28, %r11, %r23, 9;
	setp.gt.u32 	%p11, %r28, 31;
	selp.b32 	%r29, %r23, %r28, %p11;
	// begin inline asm
	mov.b64 {%r24,%r25}, %fd9;
	// end inline asm
	shfl.sync.idx.b32	%r27|%p12, %r25, %r29, 31, %r11;
	shfl.sync.idx.b32	%r26|%p13, %r24, %r29, 31, %r11;
	// begin inline asm
	mov.b64 %fd52, {%r26,%r27};
	// end inline asm
	bra.uni 	$L__BB105_11;
$L__BB105_10:
	// begin inline asm
	mov.b64 {%r30,%r31}, %fd9;
	// end inline asm
	shfl.sync.down.b32	%r33|%p14, %r31, 8, 31, -1;
	shfl.sync.down.b32	%r32|%p15, %r30, 8, 31, -1;
	// begin inline asm
	mov.b64 %fd52, {%r32,%r33};
	// end inline asm
$L__BB105_11:
	setp.eq.s32 	%p16, %r11, -1;
	add.f64 	%fd13, %fd9, %fd52;
	@%p16 bra 	$L__BB105_13;
	// begin inline asm
	mov.u32 %r34, %laneid;
	// end inline asm
	fns.b32 	%r39, %r11, %r34, 5;
	setp.gt.u32 	%p17, %r39, 31;
	selp.b32 	%r40, %r34, %r39, %p17;
	// begin inline asm
	mov.b64 {%r35,%r36}, %fd13;
	// end inline asm
	shfl.sync.idx.b32	%r38|%p18, %r36, %r40, 31, %r11;
	shfl.sync.idx.b32	%r37|%p19, %r35, %r40, 31, %r11;
	// begin inline asm
	mov.b64 %fd53, {%r37,%r38};
	// end inline asm
	bra.uni 	$L__BB105_14;
$L__BB105_13:
	// begin inline asm
	mov.b64 {%r41,%r42}, %fd13;
	// end inline asm
	shfl.sync.down.b32	%r44|%p20, %r42, 4, 31, -1;
	shfl.sync.down.b32	%r43|%p21, %r41, 4, 31, -1;
	// begin inline asm
	mov.b64 %fd53, {%r43,%r44};
	// end inline asm
$L__BB105_14:
	setp.eq.s32 	%p22, %r11, -1;
	add.f64 	%fd17, %fd13, %fd53;
	@%p22 bra 	$L__BB105_16;
	// begin inline asm
	mov.u32 %r45, %laneid;
	// end inline asm
	fns.b32 	%r50, %r11, %r45, 3;
	setp.gt.u32 	%p23, %r50, 31;
	selp.b32 	%r51, %r45, %r50, %p23;
	// begin inline asm
	mov.b64 {%r46,%r47}, %fd17;
	// end inline asm
	shfl.sync.idx.b32	%r49|%p24, %r47, %r51, 31, %r11;
	shfl.sync.idx.b32	%r48|%p25, %r46, %r51, 31, %r11;
	// begin inline asm
	mov.b64 %fd54, {%r48,%r49};
	// end inline asm
	bra.uni 	$L__BB105_17;
$L__BB105_16:
	// begin inline asm
	mov.b64 {%r52,%r53}, %fd17;
	// end inline asm
	shfl.sync.down.b32	%r55|%p26, %r53, 2, 31, -1;
	shfl.sync.down.b32	%r54|%p27, %r52, 2, 31, -1;
	// begin inline asm
	mov.b64 %fd54, {%r54,%r55};
	// end inline asm
$L__BB105_17:
	setp.eq.s32 	%p28, %r11, -1;
	add.f64 	%fd21, %fd17, %fd54;
	@%p28 bra 	$L__BB105_19;
	// begin inline asm
	mov.u32 %r56, %laneid;
	// end inline asm
	fns.b32 	%r61, %r11, %r56, 2;
	setp.gt.u32 	%p29, %r61, 31;
	selp.b32 	%r62, %r56, %r61, %p29;
	// begin inline asm
	mov.b64 {%r57,%r58}, %fd21;
	// end inline asm
	shfl.sync.idx.b32	%r60|%p30, %r58, %r62, 31, %r11;
	shfl.sync.idx.b32	%r59|%p31, %r57, %r62, 31, %r11;
	// begin inline asm
	mov.b64 %fd55, {%r59,%r60};
	// end inline asm
	bra.uni 	$L__BB105_20;
$L__BB105_19:
	// begin inline asm
	mov.b64 {%r63,%r64}, %fd21;
	// end inline asm
	shfl.sync.down.b32	%r66|%p32, %r64, 1, 31, -1;
	shfl.sync.down.b32	%r65|%p33, %r63, 1, 31, -1;
	// begin inline asm
	mov.b64 %fd55, {%r65,%r66};
	// end inline asm
$L__BB105_20:
	add.f64 	%fd25, %fd21, %fd55;
	setp.ne.s32 	%p34, %r1, 0;
	@%p34 bra 	$L__BB105_22;
	cvta.to.global.u64 	%rd8, %rd2;
	mul.wide.u32 	%rd9, %r2, 8;
	add.s64 	%rd10, %rd8, %rd9;
	st.global.f64 	[%rd10], %fd25;
$L__BB105_22:
	ret;

}
	// .globl	_Z7reduce5IdLj32EEvPT_S1_j
.visible .entry _Z7reduce5IdLj32EEvPT_S1_j(
	.param .u64 .ptr .align 1 _Z7reduce5IdLj32EEvPT_S1_j_param_0,
	.param .u64 .ptr .align 1 _Z7reduce5IdLj32EEvPT_S1_j_param_1,
	.param .u32 _Z7reduce5IdLj32EEvPT_S1_j_param_2
)
{
	.reg .pred 	%p<35>;
	.reg .b32 	%r<67>;
	.reg .b64 	%rd<11>;
	.reg .b64 	%fd<54>;

	ld.param.u64 	%rd3, [_Z7reduce5IdLj32EEvPT_S1_j_param_0];
	ld.param.u64 	%rd2, [_Z7reduce5IdLj32EEvPT_S1_j_param_1];
	ld.param.u32 	%r6, [_Z7reduce5IdLj32EEvPT_S1_j_param_2];
	cvta.to.global.u64 	%rd1, %rd3;
	mov.u32 	%r1, %tid.x;
	mov.u32 	%r2, %ctaid.x;
	shl.b32 	%r7, %r2, 6;
	add.s32 	%r3, %r7, %r1;
	setp.ge.u32 	%p1, %r3, %r6;
	mov.f64 	%fd48, 0d0000000000000000;
	@%p1 bra 	$L__BB106_2;
	mul.wide.u32 	%rd4, %r3, 8;
	add.s64 	%rd5, %rd1, %rd4;
	ld.global.f64 	%fd48, [%rd5];
$L__BB106_2:
	add.s32 	%r4, %r3, 32;
	setp.ge.u32 	%p2, %r4, %r6;
	@%p2 bra 	$L__BB106_4;
	mul.wide.u32 	%rd6, %r4, 8;
	add.s64 	%rd7, %rd1, %rd6;
	ld.global.f64 	%fd26, [%rd7];
	add.f64 	%fd48, %fd48, %fd26;
$L__BB106_4:
	shl.b32 	%r8, %r1, 3;
	mov.u32 	%r9, __smem_d;
	add.s32 	%r10, %r9, %r8;
	st.shared.f64 	[%r10], %fd48;
	barrier.sync 	0;
	barrier.sync 	0;
	barrier.sync 	0;
	barrier.sync 	0;
	setp.gt.u32 	%p3, %r1, 31;
	@%p3 bra 	$L__BB106_22;
	// begin inline asm
	activemask.b32 %r11;
	// end inline asm
	setp.ne.s32 	%p4, %r11, -1;
	@%p4 bra 	$L__BB106_7;
	// begin inline asm
	mov.b64 {%r19,%r20}, %fd48;
	// end inline asm
	shfl.sync.down.b32	%r22|%p8, %r20, 16, 31, -1;
	shfl.sync.down.b32	%r21|%p9, %r19, 16, 31, -1;
	// begin inline asm
	mov.b64 %fd49, {%r21,%r22};
	// end inline asm
	bra.uni 	$L__BB106_8;
$L__BB106_7:
	// begin inline asm
	mov.u32 %r12, %laneid;
	// end inline asm
	fns.b32 	%r17, %r11, %r12, 17;
	setp.gt.u32 	%p5, %r17, 31;
	selp.b32 	%r18, %r12, %r17, %p5;
	// begin inline asm
	mov.b64 {%r13,%r14}, %fd48;
	// end inline asm
	shfl.sync.idx.b32	%r16|%p6, %r14, %r18, 31, %r11;
	shfl.sync.idx.b32	%r15|%p7, %r13, %r18, 31, %r11;
	// begin inline asm
	mov.b64 %fd49, {%r15,%r16};
	// end inline asm
$L__BB106_8:
	setp.eq.s32 	%p10, %r11, -1;
	add.f64 	%fd8, %fd48, %fd49;
	@%p10 bra 	$L__BB106_10;
	// begin inline asm
	mov.u32 %r23, %laneid;
	// end inline asm
	fns.b32 	%r28, %r11, %r23, 9;
	setp.gt.u32 	%p11, %r28, 31;
	selp.b32 	%r29, %r23, %r28, %p11;
	// begin inline asm
	mov.b64 {%r24,%r25}, %fd8;
	// end inline asm
	shfl.sync.idx.b32	%r27|%p12, %r25, %r29, 31, %r11;
	shfl.sync.idx.b32	%r26|%p13, %r24, %r29, 31, %r11;
	// begin inline asm
	mov.b64 %fd50, {%r26,%r27};
	// end inline asm
	bra.uni 	$L__BB106_11;
$L__BB106_10:
	// begin inline asm
	mov.b64 {%r30,%r31}, %fd8;
	// end inline asm
	shfl.sync.down.b32	%r33|%p14, %r31, 8, 31, -1;
	shfl.sync.down.b32	%r32|%p15, %r30, 8, 31, -1;
	// begin inline asm
	mov.b64 %fd50, {%r32,%r33};
	// end inline asm
$L__BB106_11:
	setp.eq.s32 	%p16, %r11, -1;
	add.f64 	%fd12, %fd8, %fd50;
	@%p16 bra 	$L__BB106_13;
	// begin inline asm
	mov.u32 %r34, %laneid;
	// end inline asm
	fns.b32 	%r39, %r11, %r34, 5;
	setp.gt.u32 	%p17, %r39, 31;
	selp.b32 	%r40, %r34, %r39, %p17;
	// begin inline asm
	mov.b64 {%r35,%r36}, %fd12;
	// end inline asm
	shfl.sync.idx.b32	%r38|%p18, %r36, %r40, 31, %r11;
	shfl.sync.idx.b32	%r37|%p19, %r35, %r40, 31, %r11;
	// begin inline asm
	mov.b64 %fd51, {%r37,%r38};
	// end inline asm
	bra.uni 	$L__BB106_14;
$L__BB106_13:
	// begin inline asm
	mov.b64 {%r41,%r42}, %fd12;
	// end inline asm
	shfl.sync.down.b32	%r44|%p20, %r42, 4, 31, -1;
	shfl.sync.down.b32	%r43|%p21, %r41, 4, 31, -1;
	// begin inline asm
	mov.b64 %fd51, {%r43,%r44};
	// end inline asm
$L__BB106_14:
	setp.eq.s32 	%p22, %r11, -1;
	add.f64 	%fd16, %fd12, %fd51;
	@%p22 bra 	$L__BB106_16;
	// begin inline asm
	mov.u32 %r45, %laneid;
	// end inline asm
	fns.b32 	%r50, %r11, %r45, 3;
	setp.gt.u32 	%p23, %r50, 31;
	selp.b32 	%r51, %r45, %r50, %p23;
	// begin inline asm
	mov.b64 {%r46,%r47}, %fd16;
	// end inline asm
	shfl.sync.idx.b32	%r49|%p24, %r47, %r51, 31, %r11;
	shfl.sync.idx.b32	%r48|%p25, %r46, %r51, 31, %r11;
	// begin inline asm
	mov.b64 %fd52, {%r48,%r49};
	// end inline asm
	bra.uni 	$L__BB106_17;
$L__BB106_16:
	// begin inline asm
	mov.b64 {%r52,%r53}, %fd16;
	// end inline asm
	shfl.sync.down.b32	%r55|%p26, %r53, 2, 31, -1;
	shfl.sync.down.b32	%r54|%p27, %r52, 2, 31, -1;
	// begin inline asm
	mov.b64 %fd52, {%r54,%r55};
	// end inline asm
$L__BB106_17:
	setp.eq.s32 	%p28, %r11, -1;
	add.f64 	%fd20, %fd16, %fd52;
	@%p28 bra 	$L__BB106_19;
	// begin inline asm
	mov.u32 %r56, %laneid;
	// end inline asm
	fns.b32 	%r61, %r11, %r56, 2;
	setp.gt.u32 	%p29, %r61, 31;
	selp.b32 	%r62, %r56, %r61, %p29;
	// begin inline asm
	mov.b64 {%r57,%r58}, %fd20;
	// end inline asm
	shfl.sync.idx.b32	%r60|%p30, %r58, %r62, 31, %r11;
	shfl.sync.idx.b32	%r59|%p31, %r57, %r62, 31, %r11;
	// begin inline asm
	mov.b64 %fd53, {%r59,%r60};
	// end inline asm
	bra.uni 	$L__BB106_20;
$L__BB106_19:
	// begin inline asm
	mov.b64 {%r63,%r64}, %fd20;
	// end inline asm
	shfl.sync.down.b32	%r66|%p32, %r64, 1, 31, -1;
	shfl.sync.down.b32	%r65|%p33, %r63, 1, 31, -1;
	// begin inline asm
	mov.b64 %fd53, {%r65,%r66};
	// end inline asm
$L__BB106_20:
	add.f64 	%fd24, %fd20, %fd53;
	setp.ne.s32 	%p34, %r1, 0;
	@%p34 bra 	$L__BB106_22;
	cvta.to.global.u64 	%rd8, %rd2;
	mul.wide.u32 	%rd9, %r2, 8;
	add.s64 	%rd10, %rd8, %rd9;
	st.global.f64 	[%rd10], %fd24;
$L__BB106_22:
	ret;

}
	// .globl	_Z7reduce5IdLj16EEvPT_S1_j
.visible .entry _Z7reduce5IdLj16EEvPT_S1_j(
	.param .u64 .ptr .align 1 _Z7reduce5IdLj16EEvPT_S1_j_param_0,
	.param .u64 .ptr .align 1 _Z7reduce5IdLj16EEvPT_S1_j_param_1,
	.param .u32 _Z7reduce5IdLj16EEvPT_S1_j_param_2
)
{
	.reg .pred 	%p<35>;
	.reg .b32 	%r<67>;
	.reg .b64 	%rd<11>;
	.reg .b64 	%fd<54>;

	ld.param.u64 	%rd3, [_Z7reduce5IdLj16EEvPT_S1_j_param_0];
	ld.param.u64 	%rd2, [_Z7reduce5IdLj16EEvPT_S1_j_param_1];
	ld.param.u32 	%r6, [_Z7reduce5IdLj16EEvPT_S1_j_param_2];
	cvta.to.global.u64 	%rd1, %rd3;
	mov.u32 	%r1, %tid.x;
	mov.u32 	%r2, %ctaid.x;
	shl.b32 	%r7, %r2, 5;
	add.s32 	%r3, %r7, %r1;
	setp.ge.u32 	%p1, %r3, %r6;
	mov.f64 	%fd48, 0d0000000000000000;
	@%p1 bra 	$L__BB107_2;
	mul.wide.u32 	%rd4, %r3, 8;
	add.s64 	%rd5, %rd1, %rd4;
	ld.global.f64 	%fd48, [%rd5];
$L__BB107_2:
	add.s32 	%r4, %r3, 16;
	setp.ge.u32 	%p2, %r4, %r6;
	@%p2 bra 	$L__BB107_4;
	mul.wide.u32 	%rd6, %r4, 8;
	add.s64 	%rd7, %rd1, %rd6;
	ld.global.f64 	%fd26, [%rd7];
	add.f64 	%fd48, %fd48, %fd26;
$L__BB107_4:
	shl.b32 	%r8, %r1, 3;
	mov.u32 	%r9, __smem_d;
	add.s32 	%r10, %r9, %r8;
	st.shared.f64 	[%r10], %fd48;
	barrier.sync 	0;
	barrier.sync 	0;
	barrier.sync 	0;
	barrier.sync 	0;
	setp.gt.u32 	%p3, %r1, 31;
	@%p3 bra 	$L__BB107_22;
	// begin inline asm
	activemask.b32 %r11;
	// end inline asm
	setp.ne.s32 	%p4, %r11, -1;
	@%p4 bra 	$L__BB107_7;
	// begin inline asm
	mov.b64 {%r19,%r20}, %fd48;
	// end inline asm
	shfl.sync.down.b32	%r22|%p8, %r20, 16, 31, -1;
	shfl.sync.down.b32	%r21|%p9, %r19, 16, 31, -1;
	// begin inline asm
	mov.b64 %fd49, {%r21,%r22};
	// end inline asm
	bra.uni 	$L__BB107_8;
$L__BB107_7:
	// begin inline asm
	mov.u32 %r12, %laneid;
	// end inline asm
	fns.b32 	%r17, %r11, %r12, 17;
	setp.gt.u32 	%p5, %r17, 31;
	selp.b32 	%r18, %r12, %r17, %p5;
	// begin inline asm
	mov.b64 {%r13,%r14}, %fd48;
	// end inline asm
	shfl.sync.idx.b32	%r16|%p6, %r14, %r18, 31, %r11;
	shfl.sync.idx.b32	%r15|%p7, %r13, %r18, 31, %r11;
	// begin inline asm
	mov.b64 %fd49, {%r15,%r16};
	// end inline asm
$L__BB107_8:
	setp.eq.s32 	%p10, %r11, -1;
	add.f64 	%fd8, %fd48, %fd49;
	@%p10 bra 	$L__BB107_10;
	// begin inline asm
	mov.u32 %r23, %laneid;
	// end inline asm
	fns.b32 	%r28, %r11, %r23, 9;
	setp.gt.u32 	%p11, %r28, 31;
	selp.b32 	%r29, %r23, %r28, %p11;
	// begin inline asm
	mov.b64 {%r24,%r25}, %fd8;
	// end inline asm
	shfl.sync.idx.b32	%r27|%p12, %r25, %r29, 31, %r11;
	shfl.sync.idx.b32	%r26|%p13, %r24, %r29, 31, %r11;
	// begin inline asm
	mov.b64 %fd50, {%r26,%r27};
	// end inline asm
	bra.uni 	$L__BB107_11;
$L__BB107_10:
	// begin inline asm
	mov.b64 {%r30,%r31}, %fd8;
	// end inline asm
	shfl.sync.down.b32	%r33|%p14, %r31, 8, 31, -1;
	shfl.sync.down.b32	%r32|%p15, %r30, 8, 31, -1;
	// begin inline asm
	mov.b64 %fd50, {%r32,%r33};
	// end inline asm
$L__BB107_11:
	setp.eq.s32 	%p16, %r11, -1;
	add.f64 	%fd12, %fd8, %fd50;
	@%p16 bra 	$L__BB107_13;
	// begin inline asm
	mov.u32 %r34, %laneid;
	// end inline asm
	fns.b32 	%r39, %r11, %r34, 5;
	setp.gt.u32 	%p17, %r39, 31;
	selp.b32 	%r40, %r34, %r39, %p17;
	// begin inline asm
	mov.b64 {%r35,%r36}, %fd12;
	// end inline asm
	shfl.sync.idx.b32	%r38|%p18, %r36, %r40, 31, %r11;
	shfl.sync.idx.b32	%r37|%p19, %r35, %r40, 31, %r11;
	// begin inline asm
	mov.b64 %fd51, {%r37,%r38};
	// end inline asm
	bra.uni 	$L__BB107_14;
$L__BB107_13:
	// begin inline asm
	mov.b64 {%r41,%r42}, %fd12;
	// end inline asm
	shfl.sync.down.b32	%r44|%p20, %r42, 4, 31, -1;
	shfl.sync.down.b32	%r43|%p21, %r41, 4, 31, -1;
	// begin inline asm
	mov.b64 %fd51, {%r43,%r44};
	// end inline asm
$L__BB107_14:
	setp.eq.s32 	%p22, %r11, -1;
	add.f64 	%fd16, %fd12, %fd51;
	@%p22 bra 	$L__BB107_16;
	// begin inline asm
	mov.u32 %r45, %laneid;
	// end inline asm
	fns.b32 	%r50, %r11, %r45, 3;
	setp.gt.u32 	%p23, %r50, 31;
	selp.b32 	%r51, %r45, %r50, %p23;
	// begin inline asm
	mov.b64 {%r46,%r47}, %fd16;
	// end inline asm
	shfl.sync.idx.b32	%r49|%p24, %r47, %r51, 31, %r11;
	shfl.sync.idx.b32	%r48|%p25, %r46, %r51, 31, %r11;
	// begin inline asm
	mov.b64 %fd52, {%r48,%r49};
	// end inline asm
	bra.uni 	$L__BB107_17;
$L__BB107_16:
	// begin inline asm
	mov.b64 {%r52,%r53}, %fd16;
	// end inline asm
	shfl.sync.down.b32	%r55|%p26, %r53, 2, 31, -1;
	shfl.sync.down.b32	%r54|%p27, %r52, 2, 31, -1;
	// begin inline asm
	mov.b64 %fd52, {%r54,%r55};
	// end inline asm
$L__BB107_17:
	setp.eq.s32 	%p28, %r11, -1;
	add.f64 	%fd20, %fd16, %fd52;
	@%p28 bra 	$L__BB107_19;
	// begin inline asm
	mov.u32 %r56, %laneid;
	// end inline asm
	fns.b32 	%r61, %r11, %r56, 2;
	setp.gt.u32 	%p29, %r61, 31;
	selp.b32 	%r62, %r56, %r61, %p29;
	// begin inline asm
	mov.b64 {%r57,%r58}, %fd20;
	// end inline asm
	shfl.sync.idx.b32	%r60|%p30, %r58, %r62, 31, %r11;
	shfl.sync.idx.b32	%r59|%p31, %r57, %r62, 31, %r11;
	// begin inline asm
	mov.b64 %fd53, {%r59,%r60};
	// end inline asm
	bra.uni 	$L__BB107_20;
$L__BB107_19:
	// begin inline asm
	mov.b64 {%r63,%r64}, %fd20;
	// end inline asm
	shfl.sync.down.b32	%r66|%p32, %r64, 1, 31, -1;
	shfl.sync.down.b32	%r65|%p33, %r63, 1, 31, -1;
	// begin inline asm
	mov.b64 %fd53, {%r65,%r66};
	// end inline asm
$L__BB107_20:
	add.f64 	%fd24, %fd20, %fd53;
	setp.ne.s32 	%p34, %r1, 0;
	@%p34 bra 	$L__BB107_22;
	cvta.to.global.u64 	%rd8, %rd2;
	mul.wide.u32 	%rd9, %r2, 8;
	add.s64 	%rd10, %rd8, %rd9;
	st.global.f64 	[%rd10], %fd24;
$L__BB107_22:
	ret;

}
	// .globl	_Z7reduce5IdLj8EEvPT_S1_j
.visible .entry _Z7reduce5IdLj8EEvPT_S1_j(
	.param .u64 .ptr .align 1 _Z7reduce5IdLj8EEvPT_S1_j_param_0,
	.param .u64 .ptr .align 1 _Z7reduce5IdLj8EEvPT_S1_j_param_1,
	.param .u32 _Z7reduce5IdLj8EEvPT_S1_j_param_2
)
{
	.reg .pred 	%p<35>;
	.reg .b32 	%r<67>;
	.reg .b64 	%rd<11>;
	.reg .b64 	%fd<54>;

	ld.param.u64 	%rd3, [_Z7reduce5IdLj8EEvPT_S1_j_param_0];
	ld.param.u64 	%rd2, [_Z7reduce5IdLj8EEvPT_S1_j_param_1];
	ld.param.u32 	%r6, [_Z7reduce5IdLj8EEvPT_S1_j_param_2];
	cvta.to.global.u64 	%rd1, %rd3;
	mov.u32 	%r1, %tid.x;
	mov.u32 	%r2, %ctaid.x;
	shl.b32 	%r7, %r2, 4;
	add.s32 	%r3, %r7, %r1;
	setp.ge.u32 	%p1, %r3, %r6;
	mov.f64 	%fd48, 0d0000000000000000;
	@%p1 bra 	$L__BB108_2;
	mul.wide.u32 	%rd4, %r3, 8;
	add.s64 	%rd5, %rd1, %rd4;
	ld.global.f64 	%fd48, [%rd5];
$L__BB108_2:
	add.s32 	%r4, %r3, 8;
	setp.ge.u32 	%p2, %r4, %r6;
	@%p2 bra 	$L__BB108_4;
	mul.wide.u32 	%rd6, %r4, 8;
	add.s64 	%rd7, %rd1, %rd6;
	ld.global.f64 	%fd26, [%rd7];
	add.f64 	%fd48, %fd48, %fd26;
$L__BB108_4:
	shl.b32 	%r8, %r1, 3;
	mov.u32 	%r9, __smem_d;
	add.s32 	%r10, %r9, %r8;
	st.shared.f64 	[%r10], %fd48;
	barrier.sync 	0;
	barrier.sync 	0;
	barrier.sync 	0;
	barrier.sync 	0;
	setp.gt.u32 	%p3, %r1, 31;
	@%p3 bra 	$L__BB108_22;
	// begin inline asm
	activemask.b32 %r11;
	// end inline asm
	setp.ne.s32 	%p4, %r11, -1;
	@%p4 bra 	$L__BB108_7;
	// begin inline asm
	mov.b64 {%r19,%r20}, %fd48;
	// end inline asm
	shfl.sync.down.b32	%r22|%p8, %r20, 16, 31, -1;
	shfl.sync.down.b32	%r21|%p9, %r19, 16, 31, -1;
	// begin inline asm
	mov.b64 %fd49, {%r21,%r22};
	// end inline asm
	bra.uni 	$L__BB108_8;
$L__BB108_7:
	// begin inline asm
	mov.u32 %r12, %laneid;
	// end inline asm
	fns.b32 	%r17, %r11, %r12, 17;
	setp.gt.u32 	%p5, %r17, 31;
	selp.b32 	%r18, %r12, %r17, %p5;
	// begin inline asm
	mov.b64 {%r13,%r14}, %fd48;
	// end inline asm
	shfl.sync.idx.b32	%r16|%p6, %r14, %r18, 31, %r11;
	shfl.sync.idx.b32	%r15|%p7, %r13, %r18, 31, %r11;
	// begin inline asm
	mov.b64 %fd49, {%r15,%r16};
	// end inline asm
$L__BB108_8:
	setp.eq.s32 	%p10, %r11, -1;
	add.f64 	%fd8, %fd48, %fd49;
	@%p10 bra 	$L__BB108_10;
	// begin inline asm
	mov.u32 %r23, %laneid;
	// end inline asm
	fns.b32 	%r28, %r11, %r23, 9;
	setp.gt.u32 	%p11, %r28, 31;
	selp.b32 	%r29, %r23, %r28, %p11;
	// begin inline asm
	mov.b64 {%r24,%r25}, %fd8;
	// end inline asm
	shfl.sync.idx.b32	%r27|%p12, %r25, %r29, 31, %r11;
	shfl.sync.idx.b32	%r26|%p13, %r24, %r29, 31, %r11;
	// begin inline asm
	mov.b64 %fd50, {%r26,%r27};
	// end inline asm
	bra.uni 	$L__BB108_11;
$L__BB108_10:
	// begin inline asm
	mov.b64 {%r30,%r31}, %fd8;
	// end inline asm
	shfl.sync.down.b32	%r33|%p14, %r31, 8, 31, -1;
	shfl.sync.down.b32	%r32|%p15, %r30, 8, 31, -1;
	// begin inline asm
	mov.b64 %fd50, {%r32,%r33};
	// end inline asm
$L__BB108_11:
	setp.eq.s32 	%p16, %r11, -1;
	add.f64 	%fd12, %fd8, %fd50;
	@%p16 bra 	$L__BB108_13;
	// begin inline asm
	mov.u32 %r34, %laneid;
	// end inline asm
	fns.b32 	%r39, %r11, %r34, 5;
	setp.gt.u32 	%p17, %r39, 31;
	selp.b32 	%r40, %r34, %r39, %p17;
	// begin inline asm
	mov.b64 {%r35,%r36}, %fd12;
	// end inline asm
	shfl.sync.idx.b32	%r38|%p18, %r36, %r40, 31, %r11;
	shfl.sync.idx.b32	%r37|%p19, %r35, %r40, 31, %r11;
	// begin inline asm
	mov.b64 %fd51, {%r37,%r38};
	// end inline asm
	bra.uni 	$L__BB108_14;
$L__BB108_13:
	// begin inline asm
	mov.b64 {%r41,%r42}, %fd12;
	// end inline asm
	shfl.sync.down.b32	%r44|%p20, %r42, 4, 31, -1;
	shfl.sync.down.b32	%r43|%p21, %r41, 4, 31, -1;
	// begin inline asm
	mov.b64 %fd51, {%r43,%r44};
	// end inline asm
$L__BB108_14:
	setp.eq.s32 	%p22, %r11, -1;
	add.f64 	%fd16, %fd12, %fd51;
	@%p22 bra 	$L__BB108_16;
	// begin inline asm
	mov.u32 %r45, %laneid;
	// end inline asm
	fns.b32 	%r50, %r11, %r45, 3;
	setp.gt.u32 	%p23, %r50, 31;
	selp.b32 	%r51, %r45, %r50, %p23;
	// begin inline asm
	mov.b64 {%r46,%r47}, %fd16;
	// end inline asm
	shfl.sync.idx.b32	%r49|%p24, %r47, %r51, 31, %r11;
	shfl.sync.idx.b32	%r48|%p25, %r46, %r51, 31, %r11;
	// begin inline asm
	mov.b64 %fd52, {%r48,%r49};
	// end inline asm
	bra.uni 	$L__BB108_17;
$L__BB108_16:
	// begin inline asm
	mov.b64 {%r52,%r53}, %fd16;
	// end inline asm
	shfl.sync.down.b32	%r55|%p26, %r53, 2, 31, -1;
	shfl.sync.down.b32	%r54|%p27, %r52, 2, 31, -1;
	// begin inline asm
	mov.b64 %fd52, {%r54,%r55};
	// end inline asm
$L__BB108_17:
	setp.eq.s32 	%p28, %r11, -1;
	add.f64 	%fd20, %fd16, %fd52;
	@%p28 bra 	$L__BB108_19;
	// begin inline asm
	mov.u32 %r56, %laneid;
	// end inline asm
	fns.b32 	%r61, %r11, %r56, 2;
	setp.gt.u32 	%p29, %r61, 31;
	selp.b32 	%r62, %r56, %r61, %p29;
	// begin inline asm
	mov.b64 {%r57,%r58}, %fd20;
	// end inline asm
	shfl.sync.idx.b32	%r60|%p30, %r58, %r62, 31, %r11;
	shfl.sync.idx.b32	%r59|%p31, %r57, %r62, 31, %r11;
	// begin inline asm
	mov.b64 %fd53, {%r59,%r60};
	// end inline asm
	bra.uni 	$L__BB108_20;
$L__BB108_19:
	// begin inline asm
	mov.b64 {%r63,%r64}, %fd20;
	// end inline asm
	shfl.sync.down.b32	%r66|%p32, %r64, 1, 31, -1;
	shfl.sync.down.b32	%r65|%p33, %r63, 1, 31, -1;
	// begin inline asm
	mov.b64 %fd53, {%r65,%r66};
	// end inline asm
$L__BB108_20:
	add.f64 	%fd24, %fd20, %fd53;
	setp.ne.s32 	%p34, %r1, 0;
	@%p34 bra 	$L__BB108_22;
	cvta.to.global.u64 	%rd8, %rd2;
	mul.wide.u32 	%rd9, %r2, 8;
	add.s64 	%rd10, %rd8, %rd9;
	st.global.f64 	[%rd10], %fd24;
$L__BB108_22:
	ret;

}
	// .globl	_Z7reduce5IdLj4EEvPT_S1_j
.visible .entry _Z7reduce5IdLj4EEvPT_S1_j(
	.param .u64 .ptr .align 1 _Z7reduce5IdLj4EEvPT_S1_j_param_0,
	.param .u64 .ptr .align 1 _Z7reduce5IdLj4EEvPT_S1_j_param_1,
	.param .u32 _Z7reduce5IdLj4EEvPT_S1_j_param_2
)
{
	.reg .pred 	%p<35>;
	.reg .b32 	%r<67>;
	.reg .b64 	%rd<11>;
	.reg .b64 	%fd<54>;

	ld.param.u64 	%rd3, [_Z7reduce5IdLj4EEvPT_S1_j_param_0];
	ld.param.u64 	%rd2, [_Z7reduce5IdLj4EEvPT_S1_j_param_1];
	ld.param.u32 	%r6, [_Z7reduce5IdLj4EEvPT_S1_j_param_2];
	cvta.to.global.u64 	%rd1, %rd3;
	mov.u32 	%r1, %tid.x;
	mov.u32 	%r2, %ctaid.x;
	shl.b32 	%r7, %r2, 3;
	add.s32 	%r3, %r7, %r1;
	setp.ge.u32 	%p1, %r3, %r6;
	mov.f64 	%fd48, 0d0000000000000000;
	@%p1 bra 	$L__BB109_2;
	mul.wide.u32 	%rd4, %r3, 8;
	add.s64 	%rd5, %rd1, %rd4;
	ld.global.f64 	%fd48, [%rd5];
$L__BB109_2:
	add.s32 	%r4, %r3, 4;
	setp.ge.u32 	%p2, %r4, %r6;
	@%p2 bra 	$L__BB109_4;
	mul.wide.u32 	%rd6, %r4, 8;
	add.s64 	%rd7, %rd1, %rd6;
	ld.global.f64 	%fd26, [%rd7];
	add.f64 	%fd48, %fd48, %fd26;
$L__BB109_4:
	shl.b32 	%r8, %r1, 3;
	mov.u32 	%r9, __smem_d;
	add.s32 	%r10, %r9, %r8;
	st.shared.f64 	[%r10], %fd48;
	barrier.sync 	0;
	barrier.sync 	0;
	barrier.sync 	0;
	barrier.sync 	0;
	setp.gt.u32 	%p3, %r1, 31;
	@%p3 bra 	$L__BB109_22;
	// begin inline asm
	activemask.b32 %r11;
	// end inline asm
	setp.ne.s32 	%p4, %r11, -1;
	@%p4 bra 	$L__BB109_7;
	// begin inline asm
	mov.b64 {%r19,%r20}, %fd48;
	// end inline asm
	shfl.sync.down.b32	%r22|%p8, %r20, 16, 31, -1;
	shfl.sync.down.b32	%r21|%p9, %r19, 16, 31, -1;
	// begin inline asm
	mov.b64 %fd49, {%r21,%r22};
	// end inline asm
	bra.uni 	$L__BB109_8;
$L__BB109_7:
	// begin inline asm
	mov.u32 %r12, %laneid;
	// end inline asm
	fns.b32 	%r17, %r11, %r12, 17;
	setp.gt.u32 	%p5, %r17, 31;
	selp.b32 	%r18, %r12, %r17, %p5;
	// begin inline asm
	mov.b64 {%r13,%r14}, %fd48;
	// end inline asm
	shfl.sync.idx.b32	%r16|%p6, %r14, %r18, 31, %r11;
	shfl.sync.idx.b32	%r15|%p7, %r13, %r18, 31, %r11;
	// begin inline asm
	mov.b64 %fd49, {%r15,%r16};
	// end inline asm
$L__BB109_8:
	setp.eq.s32 	%p10, %r11, -1;
	add.f64 	%fd8, %fd48, %fd49;
	@%p10 bra 	$L__BB109_10;
	// begin inline asm
	mov.u32 %r23, %laneid;
	// end inline asm
	fns.b32 	%r28, %r11, %r23, 9;
	setp.gt.u32 	%p11, %r28, 31;
	selp.b32 	%r29, %r23, %r28, %p11;
	// begin inline asm
	mov.b64 {%r24,%r25}, %fd8;
	// end inline asm
	shfl.sync.idx.b32	%r27|%p12, %r25, %r29, 31, %r11;
	shfl.sync.idx.b32	%r26|%p13, %r24, %r29, 31, %r11;
	// begin inline asm
	mov.b64 %fd50, {%r26,%r27};
	// end inline asm
	bra.uni 	$L__BB109_11;
$L__BB109_10:
	// begin inline asm
	mov.b64 {%r30,%r31}, %fd8;
	// end inline asm
	shfl.sync.down.b32	%r33|%p14, %r31, 8, 31, -1;
	shfl.sync.down.b32	%r32|%p15, %r30, 8, 31, -1;
	// begin inline asm
	mov.b64 %fd50, {%r32,%r33};
	// end inline asm
$L__BB109_11:
	setp.eq.s32 	%p16, %r11, -1;
	add.f64 	%fd12, %fd8, %fd50;
	@%p16 bra 	$L__BB109_13;
	// begin inline asm
	mov.u32 %r34, %laneid;
	// end inline asm
	fns.b32 	%r39, %r11, %r34, 5;
	setp.gt.u32 	%p17, %r39, 31;
	selp.b32 	%r40, %r34, %r39, %p17;
	// begin inline asm
	mov.b64 {%r35,%r36}, %fd12;
	// end inline asm
	shfl.sync.idx.b32	%r38|%p18, %r36, %r40, 31, %r11;
	shfl.sync.idx.b32	%r37|%p19, %r35, %r40, 31, %r11;
	// begin inline asm
	mov.b64 %fd51, {%r37,%r38};
	// end inline asm
	bra.uni 	$L__BB109_14;
$L__BB109_13:
	// begin inline asm
	mov.b64 {%r41,%r42}, %fd12;
	// end inline asm
	shfl.sync.down.b32	%r44|%p20, %r42, 4, 31, -1;
	shfl.sync.down.b32	%r43|%p21, %r41, 4, 31, -1;
	// begin inline asm
	mov.b64 %fd51, {%r43,%r44};
	// end inline asm
$L__BB109_14:
	setp.eq.s32 	%p22, %r11, -1;
	add.f64 	%fd16, %fd12, %fd51;
	@%p22 bra 	$L__BB109_16;
	// begin inline asm
	mov.u32 %r45, %laneid;
	// end inline asm
	fns.b32 	%r50, %r11, %r45, 3;
	setp.gt.u32 	%p23, %r50, 31;
	selp.b32 	%r51, %r45, %r50, %p23;
	// begin inline asm
	mov.b64 {%r46,%r47}, %fd16;
	// end inline asm
	shfl.sync.idx.b32	%r49|%p24, %r47, %r51, 31, %r11;
	shfl.sync.idx.b32	%r48|%p25, %r46, %r51, 31, %r11;
	// begin inline asm
	mov.b64 %fd52, {%r48,%r49};
	// end inline asm
	bra.uni 	$L__BB109_17;
$L__BB109_16:
	// begin inline asm
	mov.b64 {%r52,%r53}, %fd16;
	// end inline asm
	shfl.sync.down.b32	%r55|%p26, %r53, 2, 31, -1;
	shfl.sync.down.b32	%r54|%p27, %r52, 2, 31, -1;
	// begin inline asm
	mov.b64 %fd52, {%r54,%r55};
	// end inline asm
$L__BB109_17:
	setp.eq.s32 	%p28, %r11, -1;
	add.f64 	%fd20, %fd16, %fd52;
	@%p28 bra 	$L__BB109_19;
	// begin inline asm
	mov.u32 %r56, %laneid;
	// end inline asm
	fns.b32 	%r61, %r11, %r56, 2;
	setp.gt.u32 	%p29, %r61, 31;
	selp.b32 	%r62, %r56, %r61, %p29;
	// begin inline asm
	mov.b64 {%r57,%r58}, %fd20;
	// end inline asm
	shfl.sync.idx.b32	%r60|%p30, %r58, %r62, 31, %r11;
	shfl.sync.idx.b32	%r59|%p31, %r57, %r62, 31, %r11;
	// begin inline asm
	mov.b64 %fd53, {%r59,%r60};
	// end inline asm
	bra.uni 	$L__BB109_20;
$L__BB109_19:
	// begin inline asm
	mov.b64 {%r63,%r64}, %fd20;
	// end inline asm
	shfl.sync.down.b32	%r66|%p32, %r64, 1, 31, -1;
	shfl.sync.down.b32	%r65|%p33, %r63, 1, 31, -1;
	// begin inline asm
	mov.b64 %fd53, {%r65,%r66};
	// end inline asm
$L__BB109_20:
	add.f64 	%fd24, %fd20, %fd53;
	setp.ne.s32 	%p34, %r1, 0;
	@%p34 bra 	$L__BB109_22;
	cvta.to.global.u64 	%rd8, %rd2;
	mul.wide.u32 	%rd9, %r2, 8;
	add.s64 	%rd10, %rd8, %rd9;
	st.global.f64 	[%rd10], %fd24;
$L__BB109_22:
	ret;

}
	// .globl	_Z7reduce5IdLj2EEvPT_S1_j
.visible .entry _Z7reduce5IdLj2EEvPT_S1_j(
	.param .u64 .ptr .align 1 _Z7reduce5IdLj2EEvPT_S1_j_param_0,
	.param .u64 .ptr .align 1 _Z7reduce5IdLj2EEvPT_S1_j_param_1,
	.param .u32 _Z7reduce5IdLj2EEvPT_S1_j_param_2
)
{
	.reg .pred 	%p<35>;
	.reg .b32 	%r<67>;
	.reg .b64 	%rd<11>;
	.reg .b64 	%fd<54>;

	ld.param.u64 	%rd3, [_Z7reduce5IdLj2EEvPT_S1_j_param_0];
	ld.param.u64 	%rd2, [_Z7reduce5IdLj2EEvPT_S1_j_param_1];
	ld.param.u32 	%r6, [_Z7reduce5IdLj2EEvPT_S1_j_param_2];
	cvta.to.global.u64 	%rd1, %rd3;
	mov.u32 	%r1, %tid.x;
	mov.u32 	%r2, %ctaid.x;
	shl.b32 	%r7, %r2, 2;
	add.s32 	%r3, %r7, %r1;
	setp.ge.u32 	%p1, %r3, %r6;
	mov.f64 	%fd48, 0d0000000000000000;
	@%p1 bra 	$L__BB110_2;
	mul.wide.u32 	%rd4, %r3, 8;
	add.s64 	%rd5, %rd1, %rd4;
	ld.global.f64 	%fd48, [%rd5];
$L__BB110_2:
	add.s32 	%r4, %r3, 2;
	setp.ge.u32 	%p2, %r4, %r6;
	@%p2 bra 	$L__BB110_4;
	mul.wide.u32 	%rd6, %r4, 8;
	add.s64 	%rd7, %rd1, %rd6;
	ld.global.f64 	%fd26, [%rd7];
	add.f64 	%fd48, %fd48, %fd26;
$L__BB110_4:
	shl.b32 	%r8, %r1, 3;
	mov.u32 	%r9, __smem_d;
	add.s32 	%r10, %r9, %r8;
	st.shared.f64 	[%r10], %fd48;
	barrier.sync 	0;
	barrier.sync 	0;
	barrier.sync 	0;
	barrier.sync 	0;
	setp.gt.u32 	%p3, %r1, 31;
	@%p3 bra 	$L__BB110_22;
	// begin inline asm
	activemask.b32 %r11;
	// end inline asm
	setp.ne.s32 	%p4, %r11, -1;
	@%p4 bra 	$L__BB110_7;
	// begin inline asm
	mov.b64 {%r19,%r20}, %fd48;
	// end inline asm
	shfl.sync.down.b32	%r22|%p8, %r20, 16, 31, -1;
	shfl.sync.down.b32	%r21|%p9, %r19, 16, 31, -1;
	// begin inline asm
	mov.b64 %fd49, {%r21,%r22};
	// end inline asm
	bra.uni 	$L__BB110_8;
$L__BB110_7:
	// begin inline asm
	mov.u32 %r12, %laneid;
	// end inline asm
	fns.b32 	%r17, %r11, %r12, 17;
	setp.gt.u32 	%p5, %r17, 31;
	selp.b32 	%r18, %r12, %r17, %p5;
	// begin inline asm
	mov.b64 {%r13,%r14}, %fd48;
	// end inline asm
	shfl.sync.idx.b32	%r16|%p6, %r14, %r18, 31, %r11;
	shfl.sync.idx.b32	%r15|%p7, %r13, %r18, 31, %r11;
	// begin inline asm
	mov.b64 %fd49, {%r15,%r16};
	// end inline asm
$L__BB110_8:
	setp.eq.s32 	%p10, %r11, -1;
	add.f64 	%fd8, %fd48, %fd49;
	@%p10 bra 	$L__BB110_10;
	// begin inline asm
	mov.u32 %r23, %laneid;
	// end inline asm
	fns.b32 	%r28, %r11, %r23, 9;
	setp.gt.u32 	%p11, %r28, 31;
	selp.b32 	%r29, %r23, %r28, %p11;
	// begin inline asm
	mov.b64 {%r24,%r25}, %fd8;
	// end inline asm
	shfl.sync.idx.b32	%r27|%p12, %r25, %r29, 31, %r11;
	shfl.sync.idx.b32	%r26|%p13, %r24, %r29, 31, %r11;
	// begin inline asm
	mov.b64 %fd50, {%r26,%r27};
	// end inline asm
	bra.uni 	$L__BB110_11;
$L__BB110_10:
	// begin inline asm
	mov.b64 {%r30,%r31}, %fd8;
	// end inline asm
	shfl.sync.down.b32	%r33|%p14, %r31, 8, 31, -1;
	shfl.sync.down.b32	%r32|%p15, %r30, 8, 31, -1;
	// begin inline asm
	mov.b64 %fd50, {%r32,%r33};
	// end inline asm
$L__BB110_11:
	setp.eq.s32 	%p16, %r11, -1;
	add.f64 	%fd12, %fd8, %fd50;
	@%p16 bra 	$L__BB110_13;
	// begin inline asm
	mov.u32 %r34, %laneid;
	// end inline asm
	fns.b32 	%r39, %r11, %r34, 5;
	setp.gt.u32 	%p17, %r39, 31;
	selp.b32 	%r40, %r34, %r39, %p17;
	// begin inline asm
	mov.b64 {%r35,%r36}, %fd12;
	// end inline asm
	shfl.sync.idx.b32	%r38|%p18, %r36, %r40, 31, %r11;
	shfl.sync.idx.b32	%r37|%p19, %r35, %r40, 31, %r11;
	// begin inline asm
	mov.b64 %fd51, {%r37,%r38};
	// end inline asm
	bra.uni 	$L__BB110_14;
$L__BB110_13:
	// begin inline asm
	mov.b64 {%r41,%r42}, %fd12;
	// end inline asm
	shfl.sync.down.b32	%r44|%p20, %r42, 4, 31, -1;
	shfl.sync.down.b32	%r43|%p21, %r41, 4, 31, -1;
	// begin inline asm
	mov.b64 %fd51, {%r43,%r44};
	// end inline asm
$L__BB110_14:
	setp.eq.s32 	%p22, %r11, -1;
	add.f64 	%fd16, %fd12, %fd51;
	@%p22 bra 	$L__BB110_16;
	// begin inline asm
	mov.u32 %r45, %laneid;
	// end inline asm
	fns.b32 	%r50, %r11, %r45, 3;
	setp.gt.u32 	%p23, %r50, 31;
	selp.b32 	%r51, %r45, %r50, %p23;
	// begin inline asm
	mov.b64 {%r46,%r47}, %fd16;
	// end inline asm
	shfl.sync.idx.b32	%r49|%p24, %r47, %r51, 31, %r11;
	shfl.sync.idx.b32	%r48|%p25, %r46, %r51, 31, %r11;
	// begin inline asm
	mov.b64 %fd52, {%r48,%r49};
	// end inline asm
	bra.uni 	$L__BB110_17;
$L__BB110_16:
	// begin inline asm
	mov.b64 {%r52,%r53}, %fd16;
	// end inline asm
	shfl.sync.down.b32	%r55|%p26, %r53, 2, 31, -1;
	shfl.sync.down.b32	%r54|%p27, %r52, 2, 31, -1;
	// begin inline asm
	mov.b64 %fd52, {%r54,%r55};
	// end inline asm
$L__BB110_17:
	setp.eq.s32 	%p28, %r11, -1;
	add.f64 	%fd20, %fd16, %fd52;
	@%p28 bra 	$L__BB110_19;
	// begin inline asm
	mov.u32 %r56, %laneid;
	// end inline asm
	fns.b32 	%r61, %r11, %r56, 2;
	setp.gt.u32 	%p29, %r61, 31;
	selp.b32 	%r62, %r56, %r61, %p29;
	// begin inline asm
	mov.b64 {%r57,%r58}, %fd20;
	// end inline asm
	shfl.sync.idx.b32	%r60|%p30, %r58, %r62, 31, %r11;
	shfl.sync.idx.b32	%r59|%p31, %r57, %r62, 31, %r11;
	// begin inline asm
	mov.b64 %fd53, {%r59,%r60};
	// end inline asm
	bra.uni 	$L__BB110_20;
$L__BB110_19:
	// begin inline asm
	mov.b64 {%r63,%r64}, %fd20;
	// end inline asm
	shfl.sync.down.b32	%r66|%p32, %r64, 1, 31, -1;
	shfl.sync.down.b32	%r65|%p33, %r63, 1, 31, -1;
	// begin inline asm
	mov.b64 %fd53, {%r65,%r66};
	// end inline asm
$L__BB110_20:
	add.f64 	%fd24, %fd20, %fd53;
	setp.ne.s32 	%p34, %r1, 0;
	@%p34 bra 	$L__BB110_22;
	cvta.to.global.u64 	%rd8, %rd2;
	mul.wide.u32 	%rd9, %r2, 8;
	add.s64 	%rd10, %rd8, %rd9;
	st.global.f64 	[%rd10], %fd24;
$L__BB110_22:
	ret;

}
	// .globl	_Z7reduce5IdLj1EEvPT_S1_j
.visible .entry _Z7reduce5IdLj1EEvPT_S1_j(
	.param .u64 .ptr .align 1 _Z7reduce5IdLj1EEvPT_S1_j_param_0,
	.param .u64 .ptr .align 1 _Z7reduce5IdLj1EEvPT_S1_j_param_1,
	.param .u32 _Z7reduce5IdLj1EEvPT_S1_j_param_2
)
{
	.reg .pred 	%p<35>;
	.reg .b32 	%r<67>;
	.reg .b64 	%rd<11>;
	.reg .b64 	%fd<54>;

	ld.param.u64 	%rd3, [_Z7reduce5IdLj1EEvPT_S1_j_param_0];
	ld.param.u64 	%rd2, [_Z7reduce5IdLj1EEvPT_S1_j_param_1];
	ld.param.u32 	%r6, [_Z7reduce5IdLj1EEvPT_S1_j_param_2];
	cvta.to.global.u64 	%rd1, %rd3;
	mov.u32 	%r1, %tid.x;
	mov.u32 	%r2, %ctaid.x;
	shl.b32 	%r7, %r2, 1;
	add.s32 	%r3, %r7, %r1;
	setp.ge.u32 	%p1, %r3, %r6;
	mov.f64 	%fd48, 0d0000000000000000;
	@%p1 bra 	$L__BB111_2;
	mul.wide.u32 	%rd4, %r3, 8;
	add.s64 	%rd5, %rd1, %rd4;
	ld.global.f64 	%fd48, [%rd5];
$L__BB111_2:
	add.s32 	%r4, %r3, 1;
	setp.ge.u32 	%p2, %r4, %r6;
	@%p2 bra 	$L__BB111_4;
	mul.wide.u32 	%rd6, %r4, 8;
	add.s64 	%rd7, %rd1, %rd6;
	ld.global.f64 	%fd26, [%rd7];
	add.f64 	%fd48, %fd48, %fd26;
$L__BB111_4:
	shl.b32 	%r8, %r1, 3;
	mov.u32 	%r9, __smem_d;
	add.s32 	%r10, %r9, %r8;
	st.shared.f64 	[%r10], %fd48;
	barrier.sync 	0;
	barrier.sync 	0;
	barrier.sync 	0;
	barrier.sync 	0;
	setp.gt.u32 	%p3, %r1, 31;
	@%p3 bra 	$L__BB111_22;
	// begin inline asm
	activemask.b32 %r11;
	// end inline asm
	setp.ne.s32 	%p4, %r11, -1;
	@%p4 bra 	$L__BB111_7;
	// begin inline asm
	mov.b64 {%r19,%r20}, %fd48;
	// end inline asm
	shfl.sync.down.b32	%r22|%p8, %r20, 16, 31, -1;
	shfl.sync.down.b32	%r21|%p9, %r19, 16, 31, -1;
	// begin inline asm
	mov.b64 %fd49, {%r21,%r22};
	// end inline asm
	bra.uni 	$L__BB111_8;
$L__BB111_7:
	// begin inline asm
	mov.u32 %r12, %laneid;
	// end inline asm
	fns.b32 	%r17, %r11, %r12, 17;
	setp.gt.u32 	%p5, %r17, 31;
	selp.b32 	%r18, %r12, %r17, %p5;
	// begin inline asm
	mov.b64 {%r13,%r14}, %fd48;
	// end inline asm
	shfl.sync.idx.b32	%r16|%p6, %r14, %r18, 31, %r11;
	shfl.sync.idx.b32	%r15|%p7, %r13, %r18, 31, %r11;
	// begin inline asm
	mov.b64 %fd49, {%r15,%r16};
	// end inline asm
$L__BB111_8:
	setp.eq.s32 	%p10, %r11, -1;
	add.f64 	%fd8, %fd48, %fd49;
	@%p10 bra 	$L__BB111_10;
	// begin inline asm
	mov.u32 %r23, %laneid;
	// end inline asm
	fns.b32 	%r28, %r11, %r23, 9;
	setp.gt.u32 	%p11, %r28, 31;
	selp.b32 	%r29, %r23, %r28, %p11;
	// begin inline asm
	mov.b64 {%r24,%r25}, %fd8;
	// end inline asm
	shfl.sync.idx.b32	%r27|%p12, %r25, %r29, 31, %r11;
	shfl.sync.idx.b32	%r26|%p13, %r24, %r29, 31, %r11;
	// begin inline asm
	mov.b64 %fd50, {%r26,%r27};
	// end inline asm
	bra.uni 	$L__BB111_11;
$L__BB111_10:
	// begin inline asm
	mov.b64 {%r30,%r31}, %fd8;
	// end inline asm
	shfl.sync.down.b32	%r33|%p14, %r31, 8, 31, -1;
	shfl.sync.down.b32	%r32|%p15, %r30, 8, 31, -1;
	// begin inline asm
	mov.b64 %fd50, {%r32,%r33};
	// end inline asm
$L__BB111_11:
	setp.eq.s32 	%p16, %r11, -1;
	add.f64 	%fd12, %fd8, %fd50;
	@%p16 bra 	$L__BB111_13;
	// begin inline asm
	mov.u32 %r34, %laneid;
	// end inline asm
	fns.b32 	%r39, %r11, %r34, 5;
	setp.gt.u32 	%p17, %r39, 31;
	selp.b32 	%r40, %r34, %r39, %p17;
	// begin inline asm
	mov.b64 {%r35,%r36}, %fd12;
	// end inline asm
	shfl.sync.idx.b32	%r38|%p18, %r36, %r40, 31, %r11;
	shfl.sync.idx.b32	%r37|%p19, %r35, %r40, 31, %r11;
	// begin inline asm
	mov.b64 %fd51, {%r37,%r38};
	// end inline asm
	bra.uni 	$L__BB111_14;
$L__BB111_13:
	// begin inline asm
	mov.b64 {%r41,%r42}, %fd12;
	// end inline asm
	shfl.sync.down.b32	%r44|%p20, %r42, 4, 31, -1;
	shfl.sync.down.b32	%r43|%p21, %r41, 4, 31, -1;
	// begin inline asm
	mov.b64 %fd51, {%r43,%r44};
	// end inline asm
$L__BB111_14:
	setp.eq.s32 	%p22, %r11, -1;
	add.f64 	%fd16, %fd12, %fd51;
	@%p22 bra 	$L__BB111_16;
	// begin inline asm
	mov.u32 %r45, %laneid;
	// end inline asm
	fns.b32 	%r50, %r11, %r45, 3;
	setp.gt.u32 	%p23, %r50, 31;
	selp.b32 	%r51, %r45, %r50, %p23;
	// begin inline asm
	mov.b64 {%r46,%r47}, %fd16;
	// end inline asm
	shfl.sync.idx.b32	%r49|%p24, %r47, %r51, 31, %r11;
	shfl.sync.idx.b32	%r48|%p25, %r46, %r51, 31, %r11;
	// begin inline asm
	mov.b64 %fd52, {%r48,%r49};
	// end inline asm
	bra.uni 	$L__BB111_17;
$L__BB111_16:
	// begin inline asm
	mov.b64 {%r52,%r53}, %fd16;
	// end inline asm
	shfl.sync.down.b32	%r55|%p26, %r53, 2, 31, -1;
	shfl.sync.down.b32	%r54|%p27, %r52, 2, 31, -1;
	// begin inline asm
	mov.b64 %fd52, {%r54,%r55};
	// end inline asm
$L__BB111_17:
	setp.eq.s32 	%p28, %r11, -1;
	add.f64 	%fd20, %fd16, %fd52;
	@%p28 bra 	$L__BB111_19;
	// begin inline asm
	mov.u32 %r56, %laneid;
	// end inline asm
	fns.b32 	%r61, %r11, %r56, 2;
	setp.gt.u32 	%p29, %r61, 31;
	selp.b32 	%r62, %r56, %r61, %p29;
	// begin inline asm
	mov.b64 {%r57,%r58}, %fd20;
	// end inline asm
	shfl.sync.idx.b32	%r60|%p30, %r58, %r62, 31, %r11;
	shfl.sync.idx.b32	%r59|%p31, %r57, %r62, 31, %r11;
	// begin inline asm
	mov.b64 %fd53, {%r59,%r60};
	// end inline asm
	bra.uni 	$L__BB111_20;
$L__BB111_19:
	// begin inline asm
	mov.b64 {%r63,%r64}, %fd20;
	// end inline asm
	shfl.sync.down.b32	%r66|%p32, %r64, 1, 31, -1;
	shfl.sync.down.b32	%r65|%p33, %r63, 1, 31, -1;
	// begin inline asm
	mov.b64 %fd53, {%r65,%r66};
	// end inline asm
$L__BB111_20:
	add.f64 	%fd24, %fd20, %fd53;
	setp.ne.s32 	%p34, %r1, 0;
	@%p34 bra 	$L__BB111_22;
	cvta.to.global.u64 	%rd8, %rd2;
	mul.wide.u32 	%rd9, %r2, 8;
	add.s64 	%rd10, %rd8, %rd9;
	st.global.f64 	[%rd10], %fd24;
$L__BB111_22:
	ret;

}
	// .globl	_Z7reduce6IdLj512ELb1EEvPT_S1_j
.visible .entry _Z7reduce6IdLj512ELb1EEvPT_S1_j(
	.param .u64 .ptr .align 1 _Z7reduce6IdLj512ELb1EEvPT_S1_j_param_0,
	.param .u64 .ptr .align 1 _Z7reduce6IdLj512ELb1EEvPT_S1_j_param_1,
	.param .u32 _Z7reduce6IdLj512ELb1EEvPT_S1_j_param_2
)
{
	.reg .pred 	%p<38>;
	.reg .b32 	%r<72>;
	.reg .b64 	%rd<11>;
	.reg .b64 	%fd<70>;

	ld.param.u64 	%rd2, [_Z7reduce6IdLj512ELb1EEvPT_S1_j_param_0];
	ld.param.u64 	%rd3, [_Z7reduce6IdLj512ELb1EEvPT_S1_j_param_1];
	ld.param.u32 	%r9, [_Z7reduce6IdLj512ELb1EEvPT_S1_j_param_2];
	mov.u32 	%r1, %tid.x;
	mov.u32 	%r2, %ctaid.x;
	shl.b32 	%r10, %r2, 10;
	or.b32  	%r71, %r10, %r1;
	setp.ge.u32 	%p1, %r71, %r9;
	mov.f64 	%fd61, 0d0000000000000000;
	@%p1 bra 	$L__BB112_3;
	cvta.to.global.u64 	%rd1, %rd2;
	mov.u32 	%r11, %nctaid.x;
	shl.b32 	%r4, %r11, 10;
	mov.f64 	%fd61, 0d0000000000000000;
$L__BB112_2:
	mul.wide.u32 	%rd4, %r71, 8;
	add.s64 	%rd5, %rd1, %rd4;
	ld.global.f64 	%fd33, [%rd5];
	add.f64 	%fd34, %fd61, %fd33;
	add.s32 	%r12, %r71, 512;
	mul.wide.u32 	%rd6, %r12, 8;
	add.s64 	%rd7, %rd1, %rd6;
	ld.global.f64 	%fd35, [%rd7];
	add.f64 	%fd61, %fd34, %fd35;
	add.s32 	%r71, %r71, %r4;
	setp.lt.u32 	%p2, %r71, %r9;
	@%p2 bra 	$L__BB112_2;
$L__BB112_3:
	shl.b32 	%r13, %r1, 3;
	mov.u32 	%r14, __smem_d;
	add.s32 	%r7, %r14, %r13;
	st.shared.f64 	[%r7], %fd61;
	barrier.sync 	0;
	setp.gt.u32 	%p3, %r1, 255;
	@%p3 bra 	$L__BB112_5;
	ld.shared.f64 	%fd36, [%r7+2048];
	add.f64 	%fd61, %fd61, %fd36;
	st.shared.f64 	[%r7], %fd61;
$L__BB112_5:
	barrier.sync 	0;
	setp.gt.u32 	%p4, %r1, 127;
	@%p4 bra 	$L__BB112_7;
	ld.shared.f64 	%fd37, [%r7+1024];
	add.f64 	%fd61, %fd61, %fd37;
	st.shared.f64 	[%r7], %fd61;
$L__BB112_7:
	barrier.sync 	0;
	setp.gt.u32 	%p5, %r1, 63;
	@%p5 bra 	$L__BB112_9;
	ld.shared.f64 	%fd38, [%r7+512];
	add.f64 	%fd61, %fd61, %fd38;
	st.shared.f64 	[%r7], %fd61;
$L__BB112_9:
	barrier.sync 	0;
	setp.gt.u32 	%p6, %r1, 31;
	@%p6 bra 	$L__BB112_27;
	// begin inline asm
	activemask.b32 %r15;
	// end inline asm
	ld.shared.f64 	%fd39, [%r7+256];
	add.f64 	%fd10, %fd61, %fd39;
	setp.ne.s32 	%p7, %r15, -1;
	@%p7 bra 	$L__BB112_12;
	// begin inline asm
	mov.b64 {%r23,%r24}, %fd10;
	// end inline asm
	shfl.sync.down.b32	%r26|%p11, %r24, 16, 31, -1;
	shfl.sync.down.b32	%r25|%p12, %r23, 16, 31, -1;
	// begin inline asm
	mov.b64 %fd65, {%r25,%r26};
	// end inline asm
	bra.uni 	$L__BB112_13;
$L__BB112_12:
	// begin inline asm
	mov.u32 %r16, %laneid;
	// end inline asm
	fns.b32 	%r21, %r15, %r16, 17;
	setp.gt.u32 	%p8, %r21, 31;
	selp.b32 	%r22, %r16, %r21, %p8;
	// begin inline asm
	mov.b64 {%r17,%r18}, %fd10;
	// end inline asm
	shfl.sync.idx.b32	%r20|%p9, %r18, %r22, 31, %r15;
	shfl.sync.idx.b32	%r19|%p10, %r17, %r22, 31, %r15;
	// begin inline asm
	mov.b64 %fd65, {%r19,%r20};
	// end inline asm
$L__BB112_13:
	setp.eq.s32 	%p13, %r15, -1;
	add.f64 	%fd14, %fd10, %fd65;
	@%p13 bra 	$L__BB112_15;
	// begin inline asm
	mov.u32 %r27, %laneid;
	// end inline asm
	fns.b32 	%r32, %r15, %r27, 9;
	setp.gt.u32 	%p14, %r32, 31;
	selp.b32 	%r33, %r27, %r32, %p14;
	// begin inline asm
	mov.b64 {%r28,%r29}, %fd14;
	// end inline asm
	shfl.sync.idx.b32	%r31|%p15, %r29, %r33, 31, %r15;
	shfl.sync.idx.b32	%r30|%p16, %r28, %r33, 31, %r15;
	// begin inline asm
	mov.b64 %fd66, {%r30,%r31};
	// end inline asm
	bra.uni 	$L__BB112_16;
$L__BB112_15:
	// begin inline asm
	mov.b64 {%r34,%r35}, %fd14;
	// end inline asm
	shfl.sync.down.b32	%r37|%p17, %r35, 8, 31, -1;
	shfl.sync.down.b32	%r36|%p18, %r34, 8, 31, -1;
	// begin inline asm
	mov.b64 %fd66, {%r36,%r37};
	// end inline asm
$L__BB112_16:
	setp.eq.s32 	%p19, %r15, -1;
	add.f64 	%fd18, %fd14, %fd66;
	@%p19 bra 	$L__BB112_18;
	// begin inline asm
	mov.u32 %r38, %laneid;
	// end inline asm
	fns.b32 	%r43, %r15, %r38, 5;
	setp.gt.u32 	%p20, %r43, 31;
	selp.b32 	%r44, %r38, %r43, %p20;
	// begin inline asm
	mov.b64 {%r39,%r40}, %fd18;
	// end inline asm
	shfl.sync.idx.b32	%r42|%p21, %r40, %r44, 31, %r15;
	shfl.sync.idx.b32	%r41|%p22, %r39, %r44, 31, %r15;
	// begin inline asm
	mov.b64 %fd67, {%r41,%r42};
	// end inline asm
	bra.uni 	$L__BB112_19;
$L__BB112_18:
	// begin inline asm
	mov.b64 {%r45,%r46}, %fd18;
	// end inline asm
	shfl.sync.down.b32	%r48|%p23, %r46, 4, 31, -1;
	shfl.sync.down.b32	%r47|%p24, %r45, 4, 31, -1;
	// begin inline asm
	mov.b64 %fd67, {%r47,%r48};
	// end inline asm
$L__BB112_19:
	setp.eq.s32 	%p25, %r15, -1;
	add.f64 	%fd22, %fd18, %fd67;
	@%p25 bra 	$L__BB112_21;
	// begin inline asm
	mov.u32 %r49, %laneid;
	// end inline asm
	fns.b32 	%r54, %r15, %r49, 3;
	setp.gt.u32 	%p26, %r54, 31;
	selp.b32 	%r55, %r49, %r54, %p26;
	// begin inline asm
	mov.b64 {%r50,%r51}, %fd22;
	// end inline asm
	shfl.sync.idx.b32	%r53|%p27, %r51, %r55, 31, %r15;
	shfl.sync.idx.b32	%r52|%p28, %r50, %r55, 31, %r15;
	// begin inline asm
	mov.b64 %fd68, {%r52,%r53};
	// end inline asm
	bra.uni 	$L__BB112_22;
$L__BB112_21:
	// begin inline asm
	mov.b64 {%r56,%r57}, %fd22;
	// end inline asm
	shfl.sync.down.b32	%r59|%p29, %r57, 2, 31, -1;
	shfl.sync.down.b32	%r58|%p30, %r56, 2, 31, -1;
	// begin inline asm
	mov.b64 %fd68, {%r58,%r59};
	// end inline asm
$L__BB112_22:
	setp.eq.s32 	%p31, %r15, -1;
	add.f64 	%fd26, %fd22, %fd68;
	@%p31 bra 	$L__BB112_24;
	// begin inline asm
	mov.u32 %r60, %laneid;
	// end inline asm
	fns.b32 	%r65, %r15, %r60, 2;
	setp.gt.u32 	%p32, %r65, 31;
	selp.b32 	%r66, %r60, %r65, %p32;
	// begin inline asm
	mov.b64 {%r61,%r62}, %fd26;
	// end inline asm
	shfl.sync.idx.b32	%r64|%p33, %r62, %r66, 31, %r15;
	shfl.sync.idx.b32	%r63|%p34, %r61, %r66, 31, %r15;
	// begin inline asm
	mov.b64 %fd69, {%r63,%r64};
	// end inline asm
	bra.uni 	$L__BB112_25;
$L__BB112_24:
	// begin inline asm
	mov.b64 {%r67,%r68}, %fd26;
	// end inline asm
	shfl.sync.down.b32	%r70|%p35, %r68, 1, 31, -1;
	shfl.sync.down.b32	%r69|%p36, %r67, 1, 31, -1;
	// begin inline asm
	mov.b64 %fd69, {%r69,%r70};
	// end inline asm
$L__BB112_25:
	add.f64 	%fd30, %fd26, %fd69;
	setp.ne.s32 	%p37, %r1, 0;
	@%p37 bra 	$L__BB112_27;
	cvta.to.global.u64 	%rd8, %rd3;
	mul.wide.u32 	%rd9, %r2, 8;
	add.s64 	%rd10, %rd8, %rd9;
	st.global.f64 	[%rd10], %fd30;
$L__BB112_27:
	ret;

}
	// .globl	_Z7reduce6IdLj256ELb1EEvPT_S1_j
.visible .entry _Z7reduce6IdLj256ELb1EEvPT_S1_j(
	.param .u64 .ptr .align 1 _Z7reduce6IdLj256ELb1EEvPT_S1_j_param_0,
	.param .u64 .ptr .align 1 _Z7reduce6IdLj256ELb1EEvPT_S1_j_param_1,
	.param .u32 _Z7reduce6IdLj256ELb1EEvPT_S1_j_param_2
)
{
	.reg .pred 	%p<37>;
	.reg .b32 	%r<72>;
	.reg .b64 	%rd<11>;
	.reg .b64 	%fd<66>;

	ld.param.u64 	%rd2, [_Z7reduce6IdLj256ELb1EEvPT_S1_j_param_0];
	ld.param.u64 	%rd3, [_Z7reduce6IdLj256ELb1EEvPT_S1_j_param_1];
	ld.param.u32 	%r9, [_Z7reduce6IdLj256ELb1EEvPT_S1_j_param_2];
	mov.u32 	%r1, %tid.x;
	mov.u32 	%r2, %ctaid.x;
	shl.b32 	%r10, %r2, 9;
	add.s32 	%r71, %r10, %r1;
	setp.ge.u32 	%p1, %r71, %r9;
	mov.f64 	%fd58, 0d0000000000000000;
	@%p1 bra 	$L__BB113_3;
	cvta.to.global.u64 	%rd1, %rd2;
	mov.u32 	%r11, %nctaid.x;
	shl.b32 	%r4, %r11, 9;
	mov.f64 	%fd58, 0d0000000000000000;
$L__BB113_2:
	mul.wide.u32 	%rd4, %r71, 8;
	add.s64 	%rd5, %rd1, %rd4;
	ld.global.f64 	%fd31, [%rd5];
	add.f64 	%fd32, %fd58, %fd31;
	add.s32 	%r12, %r71, 256;
	mul.wide.u32 	%rd6, %r12, 8;
	add.s64 	%rd7, %rd1, %rd6;
	ld.global.f64 	%fd33, [%rd7];
	add.f64 	%fd58, %fd32, %fd33;
	add.s32 	%r71, %r71, %r4;
	setp.lt.u32 	%p2, %r71, %r9;
	@%p2 bra 	$L__BB113_2;
$L__BB113_3:
	shl.b32 	%r13, %r1, 3;
	mov.u32 	%r14, __smem_d;
	add.s32 	%r7, %r14, %r13;
	st.shared.f64 	[%r7], %fd58;
	barrier.sync 	0;
	barrier.sync 	0;
	setp.gt.u32 	%p3, %r1, 127;
	@%p3 bra 	$L__BB113_5;
	ld.shared.f64 	%fd34, [%r7+1024];
	add.f64 	%fd58, %fd58, %fd34;
	st.shared.f64 	[%r7], %fd58;
$L__BB113_5:
	barrier.sync 	0;
	setp.gt.u32 	%p4, %r1, 63;
	@%p4 bra 	$L__BB113_7;
	ld.shared.f64 	%fd35, [%r7+512];
	add.f64 	%fd58, %fd58, %fd35;
	st.shared.f64 	[%r7], %fd58;
$L__BB113_7:
	barrier.sync 	0;
	setp.gt.u32 	%p5, %r1, 31;
	@%p5 bra 	$L__BB113_25;
	// begin inline asm
	activemask.b32 %r15;
	// end inline asm
	ld.shared.f64 	%fd36, [%r7+256];
	add.f64 	%fd8, %fd58, %fd36;
	setp.ne.s32 	%p6, %r15, -1;
	@%p6 bra 	$L__BB113_10;
	// begin inline asm
	mov.b64 {%r23,%r24}, %fd8;
	// end inline asm
	shfl.sync.down.b32	%r26|%p10, %r24, 16, 31, -1;
	shfl.sync.down.b32	%r25|%p11, %r23, 16, 31, -1;
	// begin inline asm
	mov.b64 %fd61, {%r25,%r26};
	// end inline asm
	bra.uni 	$L__BB113_11;
$L__BB113_10:
	// begin inline asm
	mov.u32 %r16, %laneid;
	// end inline asm
	fns.b32 	%r21, %r15, %r16, 17;
	setp.gt.u32 	%p7, %r21, 31;
	selp.b32 	%r22, %r16, %r21, %p7;
	// begin inline asm
	mov.b64 {%r17,%r18}, %fd8;
	// end inline asm
	shfl.sync.idx.b32	%r20|%p8, %r18, %r22, 31, %r15;
	shfl.sync.idx.b32	%r19|%p9, %r17, %r22, 31, %r15;
	// begin inline asm
	mov.b64 %fd61, {%r19,%r20};
	// end inline asm
$L__BB113_11:
	setp.eq.s32 	%p12, %r15, -1;
	add.f64 	%fd12, %fd8, %fd61;
	@%p12 bra 	$L__BB113_13;
	// begin inline asm
	mov.u32 %r27, %laneid;
	// end inline asm
	fns.b32 	%r32, %r15, %r27, 9;
	setp.gt.u32 	%p13, %r32, 31;
	selp.b32 	%r33, %r27, %r32, %p13;
	// begin inline asm
	mov.b64 {%r28,%r29}, %fd12;
	// end inline asm
	shfl.sync.idx.b32	%r31|%p14, %r29, %r33, 31, %r15;
	shfl.sync.idx.b32	%r30|%p15, %r28, %r33, 31, %r15;
	// begin inline asm
	mov.b64 %fd62, {%r30,%r31};
	// end inline asm
	bra.uni 	$L__BB113_14;
$L__BB113_13:
	// begin inline asm
	mov.b64 {%r34,%r35}, %fd12;
	// end inline asm
	shfl.sync.down.b32	%r37|%p16, %r35, 8, 31, -1;
	shfl.sync.down.b32	%r36|%p17, %r34, 8, 31, -1;
	// begin inline asm
	mov.b64 %fd62, {%r36,%r37};
	// end inline asm
$L__BB113_14:
	setp.eq.s32 	%p18, %r15, -1;
	add.f64 	%fd16, %fd12, %fd62;
	@%p18 bra 	$L__BB113_16;
	// begin inline asm
	mov.u32 %r38, %laneid;
	// end inline asm
	fns.b32 	%r43, %r15, %r38, 5;
	setp.gt.u32 	%p19, %r43, 31;
	selp.b32 	%r44, %r38, %r43, %p19;
	// begin inline asm
	mov.b64 {%r39,%r40}, %fd16;
	// end inline asm
	shfl.sync.idx.b32	%r42|%p20, %r40, %r44, 31, %r15;
	shfl.sync.idx.b32	%r41|%p21, %r39, %r44, 31, %r15;
	// begin inline asm
	mov.b64 %fd63, {%r41,%r42};
	// end inline asm
	bra.uni 	$L__BB113_17;
$L__BB113_16:
	// begin inline asm
	mov.b64 {%r45,%r46}, %fd16;
	// end inline asm
	shfl.sync.down.b32	%r48|%p22, %r46, 4, 31, -1;
	shfl.sync.down.b32	%r47|%p23, %r45, 4, 31, -1;
	// begin inline asm
	mov.b64 %fd63, {%r47,%r48};
	// end inline asm
$L__BB113_17:
	setp.eq.s32 	%p24, %r15, -1;
	add.f64 	%fd20, %fd16, %fd63;
	@%p24 bra 	$L__BB113_19;
	// begin inline asm
	mov.u32 %r49, %laneid;
	// end inline asm
	fns.b32 	%r54, %r15, %r49, 3;
	setp.gt.u32 	%p25, %r54, 31;
	selp.b32 	%r55, %r49, %r54, %p25;
	// begin inline asm
	mov.b64 {%r50,%r51}, %fd20;
	// end inline asm
	shfl.sync.idx.b32	%r53|%p26, %r51, %r55, 31, %r15;
	shfl.sync.idx.b32	%r52|%p27, %r50, %r55, 31, %r15;
	// begin inline asm
	mov.b64 %fd64, {%r52,%r53};
	// end inline asm
	bra.uni 	$L__BB113_20;
$L__BB113_19:
	// begin inline asm
	mov.b64 {%r56,%r57}, %fd20;
	// end inline asm
	shfl.sync.down.b32	%r59|%p28, %r57, 2, 31, -1;
	shfl.sync.down.b32	%r58|%p29, %r56, 2, 31, -1;
	// begin inline asm
	mov.b64 %fd64, {%r58,%r59};
	// end inline asm
$L__BB113_20:
	setp.eq.s32 	%p30, %r15, -1;
	add.f64 	%fd24, %fd20, %fd64;
	@%p30 bra 	$L__BB113_22;
	// begin inline asm
	mov.u32 %r60, %laneid;
	// end inline asm
	fns.b32 	%r65, %r15, %r60, 2;
	setp.gt.u32 	%p31, %r65, 31;
	selp.b32 	%r66, %r60, %r65, %p31;
	// begin inline asm
	mov.b64 {%r61,%r62}, %fd24;
	// end inline asm
	shfl.sync.idx.b32	%r64|%p32, %r62, %r66, 31, %r15;
	shfl.sync.idx.b32	%r63|%p33, %r61, %r66, 31, %r15;
	// begin inline asm
	mov.b64 %fd65, {%r63,%r64};
	// end inline asm
	bra.uni 	$L__BB113_23;
$L__BB113_22:
	// begin inline asm
	mov.b64 {%r67,%r68}, %fd24;
	// end inline asm
	shfl.sync.down.b32	%r70|%p34, %r68, 1, 31, -1;
	shfl.sync.down.b32	%r69|%p35, %r67, 1, 31, -1;
	// begin inline asm
	mov.b64 %fd65, {%r69,%r70};
	// end inline asm
$L__BB113_23:
	add.f64 	%fd28, %fd24, %fd65;
	setp.ne.s32 	%p36, %r1, 0;
	@%p36 bra 	$L__BB113_25;
	cvta.to.global.u64 	%rd8, %rd3;
	mul.wide.u32 	%rd9, %r2, 8;
	add.s64 	%rd10, %rd8, %rd9;
	st.global.f64 	[%rd10], %fd28;
$L__BB113_25:
	ret;

}
	// .globl	_Z7reduce6IdLj128ELb1EEvPT_S1_j
.visible .entry _Z7reduce6IdLj128ELb1EEvPT_S1_j(
	.param .u64 .ptr .align 1 _Z7reduce6IdLj128ELb1EEvPT_S1_j_param_0,
	.param .u64 .ptr .align 1 _Z7reduce6IdLj128ELb1EEvPT_S1_j_param_1,
	.param .u32 _Z7reduce6IdLj128ELb1EEvPT_S1_j_param_2
)
{
	.reg .pred 	%p<36>;
	.reg .b32 	%r<72>;
	.reg .b64 	%rd<11>;
	.reg .b64 	%fd<62>;

	ld.param.u64 	%rd2, [_Z7reduce6IdLj128ELb1EEvPT_S1_j_param_0];
	ld.param.u64 	%rd3, [_Z7reduce6IdLj128ELb1EEvPT_S1_j_param_1];
	ld.param.u32 	%r9, [_Z7reduce6IdLj128ELb1EEvPT_S1_j_param_2];
	mov.u32 	%r1, %tid.x;
	mov.u32 	%r2, %ctaid.x;
	shl.b32 	%r10, %r2, 8;
	add.s32 	%r71, %r10, %r1;
	setp.ge.u32 	%p1, %r71, %r9;
	mov.f64 	%fd55, 0d0000000000000000;
	@%p1 bra 	$L__BB114_3;
	cvta.to.global.u64 	%rd1, %rd2;
	mov.u32 	%r11, %nctaid.x;
	shl.b32 	%r4, %r11, 8;
	mov.f64 	%fd55, 0d0000000000000000;
$L__BB114_2:
	mul.wide.u32 	%rd4, %r71, 8;
	add.s64 	%rd5, %rd1, %rd4;
	ld.global.f64 	%fd29, [%rd5];
	add.f64 	%fd30, %fd55, %fd29;
	add.s32 	%r12, %r71, 128;
	mul.wide.u32 	%rd6, %r12, 8;
	add.s64 	%rd7, %rd1, %rd6;
	ld.global.f64 	%fd31, [%rd7];
	add.f64 	%fd55, %fd30, %fd31;
	add.s32 	%r71, %r71, %r4;
	setp.lt.u32 	%p2, %r71, %r9;
	@%p2 bra 	$L__BB114_2;
$L__BB114_3:
	shl.b32 	%r13, %r1, 3;
	mov.u32 	%r14, __smem_d;
	add.s32 	%r7, %r14, %r13;
	st.shared.f64 	[%r7], %fd55;
	barrier.sync 	0;
	barrier.sync 	0;
	barrier.sync 	0;
	setp.gt.u32 	%p3, %r1, 63;
	@%p3 bra 	$L__BB114_5;
	ld.shared.f64 	%fd32, [%r7+512];
	add.f64 	%fd55, %fd55, %fd32;
	st.shared.f64 	[%r7], %fd55;
$L__BB114_5:
	barrier.sync 	0;
	setp.gt.u32 	%p4, %r1, 31;
	@%p4 bra 	$L__BB114_23;
	// begin inline asm
	activemask.b32 %r15;
	// end inline asm
	ld.shared.f64 	%fd33, [%r7+256];
	add.f64 	%fd6, %fd55, %fd33;
	setp.ne.s32 	%p5, %r15, -1;
	@%p5 bra 	$L__BB114_8;
	// begin inline asm
	mov.b64 {%r23,%r24}, %fd6;
	// end inline asm
	shfl.sync.down.b32	%r26|%p9, %r24, 16, 31, -1;
	shfl.sync.down.b32	%r25|%p10, %r23, 16, 31, -1;
	// begin inline asm
	mov.b64 %fd57, {%r25,%r26};
	// end inline asm
	bra.uni 	$L__BB114_9;
$L__BB114_8:
	// begin inline asm
	mov.u32 %r16, %laneid;
	// end inline asm
	fns.b32 	%r21, %r15, %r16, 17;
	setp.gt.u32 	%p6, %r21, 31;
	selp.b32 	%r22, %r16, %r21, %p6;
	// begin inline asm
	mov.b64 {%r17,%r18}, %fd6;
	// end inline asm
	shfl.sync.idx.b32	%r20|%p7, %r18, %r22, 31, %r15;
	shfl.sync.idx.b32	%r19|%p8, %r17, %r22, 31, %r15;
	// begin inline asm
	mov.b64 %fd57, {%r19,%r20};
	// end inline asm
$L__BB114_9:
	setp.eq.s32 	%p11, %r15, -1;
	add.f64 	%fd10, %fd6, %fd57;
	@%p11 bra 	$L__BB114_11;
	// begin inline asm
	mov.u32 %r27, %laneid;
	// end inline asm
	fns.b32 	%r32, %r15, %r27, 9;
	setp.gt.u32 	%p12, %r32, 31;
	selp.b32 	%r33, %r27, %r32, %p12;
	// begin inline asm
	mov.b64 {%r28,%r29}, %fd10;
	// end inline asm
	shfl.sync.idx.b32	%r31|%p13, %r29, %r33, 31, %r15;
	shfl.sync.idx.b32	%r30|%p14, %r28, %r33, 31, %r15;
	// begin inline asm
	mov.b64 %fd58, {%r30,%r31};
	// end inline asm
	bra.uni 	$L__BB114_12;
$L__BB114_11:
	// begin inline asm
	mov.b64 {%r34,%r35}, %fd10;
	// end inline asm
	shfl.sync.down.b32	%r37|%p15, %r35, 8, 31, -1;
	shfl.sync.down.b32	%r36|%p16, %r34, 8, 31, -1;
	// begin inline asm
	mov.b64 %fd58, {%r36,%r37};
	// end inline asm
$L__BB114_12:
	setp.eq.s32 	%p17, %r15, -1;
	add.f64 	%fd14, %fd10, %fd58;
	@%p17 bra 	$L__BB114_14;
	// begin inline asm
	mov.u32 %r38, %laneid;
	// end inline asm
	fns.b32 	%r43, %r15, %r38, 5;
	setp.gt.u32 	%p18, %r43, 31;
	selp.b32 	%r44, %r38, %r43, %p18;
	// begin inline asm
	mov.b64 {%r39,%r40}, %fd14;
	// end inline asm
	shfl.sync.idx.b32	%r42|%p19, %r40, %r44, 31, %r15;
	shfl.sync.idx.b32	%r41|%p20, %r39, %r44, 31, %r15;
	// begin inline asm
	mov.b64 %fd59, {%r41,%r42};
	// end inline asm
	bra.uni 	$L__BB114_15;
$L__BB114_14:
	// begin inline asm
	mov.b64 {%r45,%r46}, %fd14;
	// end inline asm
	shfl.sync.down.b32	%r48|%p21, %r46, 4, 31, -1;
	shfl.sync.down.b32	%r47|%p22, %r45, 4, 31, -1;
	// begin inline asm
	mov.b64 %fd59, {%r47,%r48};
	// end inline asm
$L__BB114_15:
	setp.eq.s32 	%p23, %r15, -1;
	add.f64 	%fd18, %fd14, %fd59;
	@%p23 bra 	$L__BB114_17;
	// begin inline asm
	mov.u32 %r49, %laneid;
	// end inline asm
	fns.b32 	%r54, %r15, %r49, 3;
	setp.gt.u32 	%p24, %r54, 31;
	selp.b32 	%r55, %r49, %r54, %p24;
	// begin inline asm
	mov.b64 {%r50,%r51}, %fd18;
	// end inline asm
	shfl.sync.idx.b32	%r53|%p25, %r51, %r55, 31, %r15;
	shfl.sync.idx.b32	%r52|%p26, %r50, %r55, 31, %r15;
	// begin inline asm
	mov.b64 %fd60, {%r52,%r53};
	// end inline asm
	bra.uni 	$L__BB114_18;
$L__BB114_17:
	// begin inline asm
	mov.b64 {%r56,%r57}, %fd18;
	// end inline asm
	shfl.sync.down.b32	%r59|%p27, %r57, 2, 31, -1;
	shfl.sync.down.b32	%r58|%p28, %r56, 2, 31, -1;
	// begin inline asm
	mov.b64 %fd60, {%r58,%r59};
	// end inline asm
$L__BB114_18:
	setp.eq.s32 	%p29, %r15, -1;
	add.f64 	%fd22, %fd18, %fd60;
	@%p29 bra 	$L__BB114_20;
	// begin inline asm
	mov.u32 %r60, %laneid;
	// end inline asm
	fns.b32 	%r65, %r15, %r60, 2;
	setp.gt.u32 	%p30, %r65, 31;
	selp.b32 	%r66, %r60, %r65, %p30;
	// begin inline asm
	mov.b64 {%r61,%r62}, %fd22;
	// end inline asm
	shfl.sync.idx.b32	%r64|%p31, %r62, %r66, 31, %r15;
	shfl.sync.idx.b32	%r63|%p32, %r61, %r66, 31, %r15;
	// begin inline asm
	mov.b64 %fd61, {%r63,%r64};
	// end inline asm
	bra.uni 	$L__BB114_21;
$L__BB114_20:
	// begin inline asm
	mov.b64 {%r67,%r68}, %fd22;
	// end inline asm
	shfl.sync.down.b32	%r70|%p33, %r68, 1, 31, -1;
	shfl.sync.down.b32	%r69|%p34, %r67, 1, 31, -1;
	// begin inline asm
	mov.b64 %fd61, {%r69,%r70};
	// end inline asm
$L__BB114_21:
	add.f64 	%fd26, %fd22, %fd61;
	setp.ne.s32 	%p35, %r1, 0;
	@%p35 bra 	$L__BB114_23;
	cvta.to.global.u64 	%rd8, %rd3;
	mul.wide.u32 	%rd9, %r2, 8;
	add.s64 	%rd10, %rd8, %rd9;
	st.global.f64 	[%rd10], %fd26;
$L__BB114_23:
	ret;

}
	// .globl	_Z7reduce6IdLj64ELb1EEvPT_S1_j
.visible .entry _Z7reduce6IdLj64ELb1EEvPT_S1_j(
	.param .u64 .ptr .align 1 _Z7reduce6IdLj64ELb1EEvPT_S1_j_param_0,
	.param .u64 .ptr .align 1 _Z7reduce6IdLj64ELb1EEvPT_S1_j_param_1,
	.param .u32 _Z7reduce6IdLj64ELb1EEvPT_S1_j_param_2
)
{
	.reg .pred 	%p<35>;
	.reg .b32 	%r<72>;
	.reg .b64 	%rd<11>;
	.reg .b64 	%fd<58>;

	ld.param.u64 	%rd2, [_Z7reduce6IdLj64ELb1EEvPT_S1_j_param_0];
	ld.param.u64 	%rd3, [_Z7reduce6IdLj64ELb1EEvPT_S1_j_param_1];
	ld.param.u32 	%r9, [_Z7reduce6IdLj64ELb1EEvPT_S1_j_param_2];
	mov.u32 	%r1, %tid.x;
	mov.u32 	%r2, %ctaid.x;
	shl.b32 	%r10, %r2, 7;
	add.s32 	%r71, %r10, %r1;
	setp.ge.u32 	%p1, %r71, %r9;
	mov.f64 	%fd52, 0d0000000000000000;
	@%p1 bra 	$L__BB115_3;
	cvta.to.global.u64 	%rd1, %rd2;
	mov.u32 	%r11, %nctaid.x;
	shl.b32 	%r4, %r11, 7;
	mov.f64 	%fd52, 0d0000000000000000;
$L__BB115_2:
	mul.wide.u32 	%rd4, %r71, 8;
	add.s64 	%rd5, %rd1, %rd4;
	ld.global.f64 	%fd27, [%rd5];
	add.f64 	%fd28, %fd52, %fd27;
	add.s32 	%r12, %r71, 64;
	mul.wide.u32 	%rd6, %r12, 8;
	add.s64 	%rd7, %rd1, %rd6;
	ld.global.f64 	%fd29, [%rd7];
	add.f64 	%fd52, %fd28, %fd29;
	add.s32 	%r71, %r71, %r4;
	setp.lt.u32 	%p2, %r71, %r9;
	@%p2 bra 	$L__BB115_2;
$L__BB115_3:
	shl.b32 	%r13, %r1, 3;
	mov.u32 	%r14, __smem_d;
	add.s32 	%r7, %r14, %r13;
	st.shared.f64 	[%r7], %fd52;
	barrier.sync 	0;
	barrier.sync 	0;
	barrier.sync 	0;
	barrier.sync 	0;
	setp.gt.u32 	%p3, %r1, 31;
	@%p3 bra 	$L__BB115_21;
	// begin inline asm
	activemask.b32 %r15;
	// end inline asm
	ld.shared.f64 	%fd30, [%r7+256];
	add.f64 	%fd4, %fd52, %fd30;
	setp.ne.s32 	%p4, %r15, -1;
	@%p4 bra 	$L__BB115_6;
	// begin inline asm
	mov.b64 {%r23,%r24}, %fd4;
	// end inline asm
	shfl.sync.down.b32	%r26|%p8, %r24, 16, 31, -1;
	shfl.sync.down.b32	%r25|%p9, %r23, 16, 31, -1;
	// begin inline asm
	mov.b64 %fd53, {%r25,%r26};
	// end inline asm
	bra.uni 	$L__BB115_7;
$L__BB115_6:
	// begin inline asm
	mov.u32 %r16, %laneid;
	// end inline asm
	fns.b32 	%r21, %r15, %r16, 17;
	setp.gt.u32 	%p5, %r21, 31;
	selp.b32 	%r22, %r16, %r21, %p5;
	// begin inline asm
	mov.b64 {%r17,%r18}, %fd4;
	// end inline asm
	shfl.sync.idx.b32	%r20|%p6, %r18, %r22, 31, %r15;
	shfl.sync.idx.b32	%r19|%p7, %r17, %r22, 31, %r15;
	// begin inline asm
	mov.b64 %fd53, {%r19,%r20};
	// end inline asm
$L__BB115_7:
	setp.eq.s32 	%p10, %r15, -1;
	add.f64 	%fd8, %fd4, %fd53;
	@%p10 bra 	$L__BB115_9;
	// begin inline asm
	mov.u32 %r27, %laneid;
	// end inline asm
	fns.b32 	%r32, %r15, %r27, 9;
	setp.gt.u32 	%p11, %r32, 31;
	selp.b32 	%r33, %r27, %r32, %p11;
	// begin inline asm
	mov.b64 {%r28,%r29}, %fd8;
	// end inline asm
	shfl.sync.idx.b32	%r31|%p12, %r29, %r33, 31, %r15;
	shfl.sync.idx.b32	%r30|%p13, %r28, %r33, 31, %r15;
	// begin inline asm
	mov.b64 %fd54, {%r30,%r31};
	// end inline asm
	bra.uni 	$L__BB115_10;
$L__BB115_9:
	// begin inline asm
	mov.b64 {%r34,%r35}, %fd8;
	// end inline asm
	shfl.sync.down.b32	%r37|%p14, %r35, 8, 31, -1;
	shfl.sync.down.b32	%r36|%p15, %r34, 8, 31, -1;
	// begin inline asm
	mov.b64 %fd54, {%r36,%r37};
	// end inline asm
$L__BB115_10:
	setp.eq.s32 	%p16, %r15, -1;
	add.f64 	%fd12, %fd8, %fd54;
	@%p16 bra 	$L__BB115_12;
	// begin inline asm
	mov.u32 %r38, %laneid;
	// end inline asm
	fns.b32 	%r43, %r15, %r38, 5;
	setp.gt.u32 	%p17, %r43, 31;
	selp.b32 	%r44, %r38, %r43, %p17;
	// begin inline asm
	mov.b64 {%r39,%r40}, %fd12;
	// end inline asm
	shfl.sync.idx.b32	%r42|%p18, %r40, %r44, 31, %r15;
	shfl.sync.idx.b32	%r41|%p19, %r39, %r44, 31, %r15;
	// begin inline asm
	mov.b64 %fd55, {%r41,%r42};
	// end inline asm
	bra.uni 	$L__BB115_13;
$L__BB115_12:
	// begin inline asm
	mov.b64 {%r45,%r46}, %fd12;
	// end inline asm
	shfl.sync.down.b32	%r48|%p20, %r46, 4, 31, -1;
	shfl.sync.down.b32	%r47|%p21, %r45, 4, 31, -1;
	// begin inline asm
	mov.b64 %fd55, {%r47,%r48};
	// end inline asm
$L__BB115_13:
	setp.eq.s32 	%p22, %r15, -1;
	add.f64 	%fd16, %fd12, %fd55;
	@%p22 bra 	$L__BB115_15;
	// begin inline asm
	mov.u32 %r49, %laneid;
	// end inline asm
	fns.b32 	%r54, %r15, %r49, 3;
	setp.gt.u32 	%p23, %r54, 31;
	selp.b32 	%r55, %r49, %r54, %p23;
	// begin inline asm
	mov.b64 {%r50,%r51}, %fd16;
	// end inline asm
	shfl.sync.idx.b32	%r53|%p24, %r51, %r55, 31, %r15;
	shfl.sync.idx.b32	%r52|%p25, %r50, %r55, 31, %r15;
	// begin inline asm
	mov.b64 %fd56, {%r52,%r53};
	// end inline asm
	bra.uni 	$L__BB115_16;
$L__BB115_15:
	// begin inline asm
	mov.b64 {%r56,%r57}, %fd16;
	// end inline asm
	shfl.sync.down.b32	%r59|%p26, %r57, 2, 31, -1;
	shfl.sync.down.b32	%r58|%p27, %r56, 2, 31, -1;
	// begin inline asm
	mov.b64 %fd56, {%r58,%r59};
	// end inline asm
$L__BB115_16:
	setp.eq.s32 	%p28, %r15, -1;
	add.f64 	%fd20, %fd16, %fd56;
	@%p28 bra 	$L__BB115_18;
	// begin inline asm
	mov.u32 %r60, %laneid;
	// end inline asm
	fns.b32 	%r65, %r15, %r60, 2;
	setp.gt.u32 	%p29, %r65, 31;
	selp.b32 	%r66, %r60, %r65, %p29;
	// begin inline asm
	mov.b64 {%r61,%r62}, %fd20;
	// end inline asm
	shfl.sync.idx.b32	%r64|%p30, %r62, %r66, 31, %r15;
	shfl.sync.idx.b32	%r63|%p31, %r61, %r66, 31, %r15;
	// begin inline asm
	mov.b64 %fd57, {%r63,%r64};
	// end inline asm
	bra.uni 	$L__BB115_19;
$L__BB115_18:
	// begin inline asm
	mov.b64 {%r67,%r68}, %fd20;
	// end inline asm
	shfl.sync.down.b32	%r70|%p32, %r68, 1, 31, -1;
	shfl.sync.down.b32	%r69|%p33, %r67, 1, 31, -1;
	// begin inline asm
	mov.b64 %fd57, {%r69,%r70};
	// end inline asm
$L__BB115_19:
	add.f64 	%fd24, %fd20, %fd57;
	setp.ne.s32 	%p34, %r1, 0;
	@%p34 bra 	$L__BB115_21;
	cvta.to.global.u64 	%rd8, %rd3;
	mul.wide.u32 	%rd9, %r2, 8;
	add.s64 	%rd10, %rd8, %rd9;
	st.global.f64 	[%rd10], %fd24;
$L__BB115_21:
	ret;

}
	// .globl	_Z7reduce6IdLj32ELb1EEvPT_S1_j
.visible .entry _Z7reduce6IdLj32ELb1EEvPT_S1_j(
	.param .u64 .ptr .align 1 _Z7reduce6IdLj32ELb1EEvPT_S1_j_param_0,
	.param .u64 .ptr .align 1 _Z7reduce6IdLj32ELb1EEvPT_S1_j_param_1,
	.param .u32 _Z7reduce6IdLj32ELb1EEvPT_S1_j_param_2
)
{
	.reg .pred 	%p<35>;
	.reg .b32 	%r<72>;
	.reg .b64 	%rd<11>;
	.reg .b64 	%fd<56>;

	ld.param.u64 	%rd2, [_Z7reduce6IdLj32ELb1EEvPT_S1_j_param_0];
	ld.param.u64 	%rd3, [_Z7reduce6IdLj32ELb1EEvPT_S1_j_param_1];
	ld.param.u32 	%r8, [_Z7reduce6IdLj32ELb1EEvPT_S1_j_param_2];
	mov.u32 	%r1, %tid.x;
	mov.u32 	%r2, %ctaid.x;
	shl.b32 	%r9, %r2, 6;
	add.s32 	%r71, %r9, %r1;
	setp.ge.u32 	%p1, %r71, %r8;
	mov.f64 	%fd50, 0d0000000000000000;
	@%p1 bra 	$L__BB116_3;
	cvta.to.global.u64 	%rd1, %rd2;
	mov.u32 	%r10, %nctaid.x;
	shl.b32 	%r4, %r10, 6;
	mov.f64 	%fd50, 0d0000000000000000;
$L__BB116_2:
	mul.wide.u32 	%rd4, %r71, 8;
	add.s64 	%rd5, %rd1, %rd4;
	ld.global.f64 	%fd26, [%rd5];
	add.f64 	%fd27, %fd50, %fd26;
	add.s32 	%r11, %r71, 32;
	mul.wide.u32 	%rd6, %r11, 8;
	add.s64 	%rd7, %rd1, %rd6;
	ld.global.f64 	%fd28, [%rd7];
	add.f64 	%fd50, %fd27, %fd28;
	add.s32 	%r71, %r71, %r4;
	setp.lt.u32 	%p2, %r71, %r8;
	@%p2 bra 	$L__BB116_2;
$L__BB116_3:
	shl.b32 	%r12, %r1, 3;
	mov.u32 	%r13, __smem_d;
	add.s32 	%r14, %r13, %r12;
	st.shared.f64 	[%r14], %fd50;
	barrier.sync 	0;
	barrier.sync 	0;
	barrier.sync 	0;
	barrier.sync 	0;
	setp.gt.u32 	%p3, %r1, 31;
	@%p3 bra 	$L__BB116_21;
	// begin inline asm
	activemask.b32 %r15;
	// end inline asm
	setp.ne.s32 	%p4, %r15, -1;
	@%p4 bra 	$L__BB116_6;
	// begin inline asm
	mov.b64 {%r23,%r24}, %fd50;
	// end inline asm
	shfl.sync.down.b32	%r26|%p8, %r24, 16, 31, -1;
	shfl.sync.down.b32	%r25|%p9, %r23, 16, 31, -1;
	// begin inline asm
	mov.b64 %fd51, {%r25,%r26};
	// end inline asm
	bra.uni 	$L__BB116_7;
$L__BB116_6:
	// begin inline asm
	mov.u32 %r16, %laneid;
	// end inline asm
	fns.b32 	%r21, %r15, %r16, 17;
	setp.gt.u32 	%p5, %r21, 31;
	selp.b32 	%r22, %r16, %r21, %p5;
	// begin inline asm
	mov.b64 {%r17,%r18}, %fd50;
	// end inline asm
	shfl.sync.idx.b32	%r20|%p6, %r18, %r22, 31, %r15;
	shfl.sync.idx.b32	%r19|%p7, %r17, %r22, 31, %r15;
	// begin inline asm
	mov.b64 %fd51, {%r19,%r20};
	// end inline asm
$L__BB116_7:
	setp.eq.s32 	%p10, %r15, -1;
	add.f64 	%fd7, %fd50, %fd51;
	@%p10 bra 	$L__BB116_9;
	// begin inline asm
	mov.u32 %r27, %laneid;
	// end inline asm
	fns.b32 	%r32, %r15, %r27, 9;
	setp.gt.u32 	%p11, %r32, 31;
	selp.b32 	%r33, %r27, %r32, %p11;
	// begin inline asm
	mov.b64 {%r28,%r29}, %fd7;
	// end inline asm
	shfl.sync.idx.b32	%r31|%p12, %r29, %r33, 31, %r15;
	shfl.sync.idx.b32	%r30|%p13, %r28, %r33, 31, %r15;
	// begin inline asm
	mov.b64 %fd52, {%r30,%r31};
	// end inline asm
	bra.uni 	$L__BB116_10;
$L__BB116_9:
	// begin inline asm
	mov.b64 {%r34,%r35}, %fd7;
	// end inline asm
	shfl.sync.down.b32	%r37|%p14, %r35, 8, 31, -1;
	shfl.sync.down.b32	%r36|%p15, %r34, 8, 31, -1;
	// begin inline asm
	mov.b64 %fd52, {%r36,%r37};
	// end inline asm
$L__BB116_10:
	setp.eq.s32 	%p16, %r15, -1;
	add.f64 	%fd11, %fd7, %fd52;
	@%p16 bra 	$L__BB116_12;
	// begin inline asm
	mov.u32 %r38, %laneid;
	// end inline asm
	fns.b32 	%r43, %r15, %r38, 5;
	setp.gt.u32 	%p17, %r43, 31;
	selp.b32 	%r44, %r38, %r43, %p17;
	// begin inline asm
	mov.b64 {%r39,%r40}, %fd11;
	// end inline asm
	shfl.sync.idx.b32	%r42|%p18, %r40, %r44, 31, %r15;
	shfl.sync.idx.b32	%r41|%p19, %r39, %r44, 31, %r15;
	// begin inline asm
	mov.b64 %fd53, {%r41,%r42};
	// end inline asm
	bra.uni 	$L__BB116_13;
$L__BB116_12:
	// begin inline asm
	mov.b64 {%r45,%r46}, %fd11;
	// end inline asm
	shfl.sync.down.b32	%r48|%p20, %r46, 4, 31, -1;
	shfl.sync.down.b32	%r47|%p21, %r45, 4, 31, -1;
	// begin inline asm
	mov.b64 %fd53, {%r47,%r48};
	// end inline asm
$L__BB116_13:
	setp.eq.s32 	%p22, %r15, -1;
	add.f64 	%fd15, %fd11, %fd53;
	@%p22 bra 	$L__BB116_15;
	// begin inline asm
	mov.u32 %r49, %laneid;
	// end inline asm
	fns.b32 	%r54, %r15, %r49, 3;
	setp.gt.u32 	%p23, %r54, 31;
	selp.b32 	%r55, %r49, %r54, %p23;
	// begin inline asm
	mov.b64 {%r50,%r51}, %fd15;
	// end inline asm
	shfl.sync.idx.b32	%r53|%p24, %r51, %r55, 31, %r15;
	shfl.sync.idx.b32	%r52|%p25, %r50, %r55, 31, %r15;
	// begin inline asm
	mov.b64 %fd54, {%r52,%r53};
	// end inline asm
	bra.uni 	$L__BB116_16;
$L__BB116_15:
	// begin inline asm
	mov.b64 {%r56,%r57}, %fd15;
	// end inline asm
	shfl.sync.down.b32	%r59|%p26, %r57, 2, 31, -1;
	shfl.sync.down.b32	%r58|%p27, %r56, 2, 31, -1;
	// begin inline asm
	mov.b64 %fd54, {%r58,%r59};
	// end inline asm
$L__BB116_16:
	setp.eq.s32 	%p28, %r15, -1;
	add.f64 	%fd19, %fd15, %fd54;
	@%p28 bra 	$L__BB116_18;
	// begin inline asm
	mov.u32 %r60, %laneid;
	// end inline asm
	fns.b32 	%r65, %r15, %r60, 2;
	setp.gt.u32 	%p29, %r65, 31;
	selp.b32 	%r66, %r60, %r65, %p29;
	// begin inline asm
	mov.b64 {%r61,%r62}, %fd19;
	// end inline asm
	shfl.sync.idx.b32	%r64|%p30, %r62, %r66, 31, %r15;
	shfl.sync.idx.b32	%r63|%p31, %r61, %r66, 31, %r15;
	// begin inline asm
	mov.b64 %fd55, {%r63,%r64};
	// end inline asm
	bra.uni 	$L__BB116_19;
$L__BB116_18:
	// begin inline asm
	mov.b64 {%r67,%r68}, %fd19;
	// end inline asm
	shfl.sync.down.b32	%r70|%p32, %r68, 1, 31, -1;
	shfl.sync.down.b32	%r69|%p33, %r67, 1, 31, -1;
	// begin inline asm
	mov.b64 %fd55, {%r69,%r70};
	// end inline asm
$L__BB116_19:
	add.f64 	%fd23, %fd19, %fd55;
	setp.ne.s32 	%p34, %r1, 0;
	@%p34 bra 	$L__BB116_21;
	cvta.to.global.u64 	%rd8, %rd3;
	mul.wide.u32 	%rd9, %r2, 8;
	add.s64 	%rd10, %rd8, %rd9;
	st.global.f64 	[%rd10], %fd23;
$L__BB116_21:
	ret;

}
	// .globl	_Z7reduce6IdLj16ELb1EEvPT_S1_j
.visible .entry _Z7reduce6IdLj16ELb1EEvPT_S1_j(
	.param .u64 .ptr .align 1 _Z7reduce6IdLj16ELb1EEvPT_S1_j_param_0,
	.param .u64 .ptr .align 1 _Z7reduce6IdLj16ELb1EEvPT_S1_j_param_1,
	.param .u32 _Z7reduce6IdLj16ELb1EEvPT_S1_j_param_2
)
{
	.reg .pred 	%p<35>;
	.reg .b32 	%r<72>;
	.reg .b64 	%rd<11>;
	.reg .b64 	%fd<56>;

	ld.param.u64 	%rd2, [_Z7reduce6IdLj16ELb1EEvPT_S1_j_param_0];
	ld.param.u64 	%rd3, [_Z7reduce6IdLj16ELb1EEvPT_S1_j_param_1];
	ld.param.u32 	%r8, [_Z7reduce6IdLj16ELb1EEvPT_S1_j_param_2];
	mov.u32 	%r1, %tid.x;
	mov.u32 	%r2, %ctaid.x;
	shl.b32 	%r9, %r2, 5;
	add.s32 	%r71, %r9, %r1;
	setp.ge.u32 	%p1, %r71, %r8;
	mov.f64 	%fd50, 0d0000000000000000;
	@%p1 bra 	$L__BB117_3;
	cvta.to.global.u64 	%rd1, %rd2;
	mov.u32 	%r10, %nctaid.x;
	shl.b32 	%r4, %r10, 5;
	mov.f64 	%fd50, 0d0000000000000000;
$L__BB117_2:
	mul.wide.u32 	%rd4, %r71, 8;
	add.s64 	%rd5, %rd1, %rd4;
	ld.global.f64 	%fd26, [%rd5];
	add.f64 	%fd27, %fd50, %fd26;
	add.s32 	%r11, %r71, 16;
	mul.wide.u32 	%rd6, %r11, 8;
	add.s64 	%rd7, %rd1, %rd6;
	ld.global.f64 	%fd28, [%rd7];
	add.f64 	%fd50, %fd27, %fd28;
	add.s32 	%r71, %r71, %r4;
	setp.lt.u32 	%p2, %r71, %r8;
	@%p2 bra 	$L__BB117_2;
$L__BB117_3:
	shl.b32 	%r12, %r1, 3;
	mov.u32 	%r13, __smem_d;
	add.s32 	%r14, %r13, %r12;
	st.shared.f64 	[%r14], %fd50;
	barrier.sync 	0;
	barrier.sync 	0;
	barrier.sync 	0;
	barrier.sync 	0;
	setp.gt.u32 	%p3, %r1, 31;
	@%p3 bra 	$L__BB117_21;
	// begin inline asm
	activemask.b32 %r15;
	// end inline asm
	setp.ne.s32 	%p4, %r15, -1;
	@%p4 bra 	$L__BB117_6;
	// begin inline asm
	mov.b64 {%r23,%r24}, %fd50;
	// end inline asm
	shfl.sync.down.b32	%r26|%p8, %r24, 16, 31, -1;
	shfl.sync.down.b32	%r25|%p9, %r23, 16, 31, -1;
	// begin inline asm
	mov.b64 %fd51, {%r25,%r26};
	// end inline asm
	bra.uni 	$L__BB117_7;
$L__BB117_6:
	// begin inline asm
	mov.u32 %r16, %laneid;
	// end inline asm
	fns.b32 	%r21, %r15, %r16, 17;
	setp.gt.u32 	%p5, %r21, 31;
	selp.b32 	%r22, %r16, %r21, %p5;
	// begin inline asm
	mov.b64 {%r17,%r18}, %fd50;
	// end inline asm
	shfl.sync.idx.b32	%r20|%p6, %r18, %r22, 31, %r15;
	shfl.sync.idx.b32	%r19|%p7, %r17, %r22, 31, %r15;
	// begin inline asm
	mov.b64 %fd51, {%r19,%r20};
	// end inline asm
$L__BB117_7:
	setp.eq.s32 	%p10, %r15, -1;
	add.f64 	%fd7, %fd50, %fd51;
	@%p10 bra 	$L__BB117_9;
	// begin inline asm
	mov.u32 %r27, %laneid;
	// end inline asm
	fns.b32 	%r32, %r15, %r27, 9;
	setp.gt.u32 	%p11, %r32, 31;
	selp.b32 	%r33, %r27, %r32, %p11;
	// begin inline asm
	mov.b64 {%r28,%r29}, %fd7;
	// end inline asm
	shfl.sync.idx.b32	%r31|%p12, %r29, %r33, 31, %r15;
	shfl.sync.idx.b32	%r30|%p13, %r28, %r33, 31, %r15;
	// begin inline asm
	mov.b64 %fd52, {%r30,%r31};
	// end inline asm
	bra.uni 	$L__BB117_10;
$L__BB117_9:
	// begin inline asm
	mov.b64 {%r34,%r35}, %fd7;
	// end inline asm
	shfl.sync.down.b32	%r37|%p14, %r35, 8, 31, -1;
	shfl.sync.down.b32	%r36|%p15, %r34, 8, 31, -1;
	// begin inline asm
	mov.b64 %fd52, {%r36,%r37};
	// end inline asm
$L__BB117_10:
	setp.eq.s32 	%p16, %r15, -1;
	add.f64 	%fd11, %fd7, %fd52;
	@%p16 bra 	$L__BB117_12;
	// begin inline asm
	mov.u32 %r38, %laneid;
	// end inline asm
	fns.b32 	%r43, %r15, %r38, 5;
	setp.gt.u32 	%p17, %r43, 31;
	selp.b32 	%r44, %r38, %r43, %p17;
	// begin inline asm
	mov.b64 {%r39,%r40}, %fd11;
	// end inline asm
	shfl.sync.idx.b32	%r42|%p18, %r40, %r44, 31, %r15;
	shfl.sync.idx.b32	%r41|%p19, %r39, %r44, 31, %r15;
	// begin inline asm
	mov.b64 %fd53, {%r41,%r42};
	// end inline asm
	bra.uni 	$L__BB117_13;
$L__BB117_12:
	// begin inline asm
	mov.b64 {%r45,%r46}, %fd11;
	// end inline asm
	shfl.sync.down.b32	%r48|%p20, %r46, 4, 31, -1;
	shfl.sync.down.b32	%r47|%p21, %r45, 4, 31, -1;
	// begin inline asm
	mov.b64 %fd53, {%r47,%r48};
	// end inline asm
$L__BB117_13:
	setp.eq.s32 	%p22, %r15, -1;
	add.f64 	%fd15, %fd11, %fd53;
	@%p22 bra 	$L__BB117_15;
	// begin inline asm
	mov.u32 %r49, %laneid;
	// end inline asm
	fns.b32 	%r54, %r15, %r49, 3;
	setp.gt.u32 	%p23, %r54, 31;
	selp.b32 	%r55, %r49, %r54, %p23;
	// begin inline asm
	mov.b64 {%r50,%r51}, %fd15;
	// end inline asm
	shfl.sync.idx.b32	%r53|%p24, %r51, %r55, 31, %r15;
	shfl.sync.idx.b32	%r52|%p25, %r50, %r55, 31, %r15;
	// begin inline asm
	mov.b64 %fd54, {%r52,%r53};
	// end inline asm
	bra.uni 	$L__BB117_16;
$L__BB117_15:
	// begin inline asm
	mov.b64 {%r56,%r57}, %fd15;
	// end inline asm
	shfl.sync.down.b32	%r59|%p26, %r57, 2, 31, -1;
	shfl.sync.down.b32	%r58|%p27, %r56, 2, 31, -1;
	// begin inline asm
	mov.b64 %fd54, {%r58,%r59};
	// end inline asm
$L__BB117_16:
	setp.eq.s32 	%p28, %r15, -1;
	add.f64 	%fd19, %fd15, %fd54;
	@%p28 bra 	$L__BB117_18;
	// begin inline asm
	mov.u32 %r60, %laneid;
	// end inline asm
	fns.b32 	%r65, %r15, %r60, 2;
	setp.gt.u32 	%p29, %r65, 31;
	selp.b32 	%r66, %r60, %r65, %p29;
	// begin inline asm
	mov.b64 {%r61,%r62}, %fd19;
	// end inline asm
	shfl.sync.idx.b32	%r64|%p30, %r62, %r66, 31, %r15;
	shfl.sync.idx.b32	%r63|%p31, %r61, %r66, 31, %r15;
	// begin inline asm
	mov.b64 %fd55, {%r63,%r64};
	// end inline asm
	bra.uni 	$L__BB117_19;
$L__BB117_18:
	// begin inline asm
	mov.b64 {%r67,%r68}, %fd19;
	// end inline asm
	shfl.sync.down.b32	%r70|%p32, %r68, 1, 31, -1;
	shfl.sync.down.b32	%r69|%p33, %r67, 1, 31, -1;
	// begin inline asm
	mov.b64 %fd55, {%r69,%r70};
	// end inline asm
$L__BB117_19:
	add.f64 	%fd23, %fd19, %fd55;
	setp.ne.s32 	%p34, %r1, 0;
	@%p34 bra 	$L__BB117_21;
	cvta.to.global.u64 	%rd8, %rd3;
	mul.wide.u32 	%rd9, %r2, 8;
	add.s64 	%rd10, %rd8, %rd9;
	st.global.f64 	[%rd10], %fd23;
$L__BB117_21:
	ret;

}
	// .globl	_Z7reduce6IdLj8ELb1EEvPT_S1_j
.visible .entry _Z7reduce6IdLj8ELb1EEvPT_S1_j(
	.param .u64 .ptr .align 1 _Z7reduce6IdLj8ELb1EEvPT_S1_j_param_0,
	.param .u64 .ptr .align 1 _Z7reduce6IdLj8ELb1EEvPT_S1_j_param_1,
	.param .u32 _Z7reduce6IdLj8ELb1EEvPT_S1_j_param_2
)
{
	.reg .pred 	%p<35>;
	.reg .b32 	%r<72>;
	.reg .b64 	%rd<11>;
	.reg .b64 	%fd<56>;

	ld.param.u64 	%rd2, [_Z7reduce6IdLj8ELb1EEvPT_S1_j_param_0];
	ld.param.u64 	%rd3, [_Z7reduce6IdLj8ELb1EEvPT_S1_j_param_1];
	ld.param.u32 	%r8, [_Z7reduce6IdLj8ELb1EEvPT_S1_j_param_2];
	mov.u32 	%r1, %tid.x;
	mov.u32 	%r2, %ctaid.x;
	shl.b32 	%r9, %r2, 4;
	add.s32 	%r71, %r9, %r1;
	setp.ge.u32 	%p1, %r71, %r8;
	mov.f64 	%fd50, 0d0000000000000000;
	@%p1 bra 	$L__BB118_3;
	cvta.to.global.u64 	%rd1, %rd2;
	mov.u32 	%r10, %nctaid.x;
	shl.b32 	%r4, %r10, 4;
	mov.f64 	%fd50, 0d0000000000000000;
$L__BB118_2:
	mul.wide.u32 	%rd4, %r71, 8;
	add.s64 	%rd5, %rd1, %rd4;
	ld.global.f64 	%fd26, [%rd5];
	add.f64 	%fd27, %fd50, %fd26;
	add.s32 	%r11, %r71, 8;
	mul.wide.u32 	%rd6, %r11, 8;
	add.s64 	%rd7, %rd1, %rd6;
	ld.global.f64 	%fd28, [%rd7];
	add.f64 	%fd50, %fd27, %fd28;
	add.s32 	%r71, %r71, %r4;
	setp.lt.u32 	%p2, %r71, %r8;
	@%p2 bra 	$L__BB118_2;
$L__BB118_3:
	shl.b32 	%r12, %r1, 3;
	mov.u32 	%r13, __smem_d;
	add.s32 	%r14, %r13, %r12;
	st.shared.f64 	[%r14], %fd50;
	barrier.sync 	0;
	barrier.sync 	0;
	barrier.sync 	0;
	barrier.sync 	0;
	setp.gt.u32 	%p3, %r1, 31;
	@%p3 bra 	$L__BB118_21;
	// begin inline asm
	activemask.b32 %r15;
	// end inline asm
	setp.ne.s32 	%p4, %r15, -1;
	@%p4 bra 	$L__BB118_6;
	// begin inline asm
	mov.b64 {%r23,%r24}, %fd50;
	// end inline asm
	shfl.sync.down.b32	%r26|%p8, %r24, 16, 31, -1;
	shfl.sync.down.b32	%r25|%p9, %r23, 16, 31, -1;
	// begin inline asm
	mov.b64 %fd51, {%r25,%r26};
	// end inline asm
	bra.uni 	$L__BB118_7;
$L__BB118_6:
	// begin inline asm
	mov.u32 %r16, %laneid;
	// end inline asm
	fns.b32 	%r21, %r15, %r16, 17;
	setp.gt.u32 	%p5, %r21, 31;
	selp.b32 	%r22, %r16, %r21, %p5;
	// begin inline asm
	mov.b64 {%r17,%r18}, %fd50;
	// end inline asm
	shfl.sync.idx.b32	%r20|%p6, %r18, %r22, 31, %r15;
	shfl.sync.idx.b32	%r19|%p7, %r17, %r22, 31, %r15;
	// begin inline asm
	mov.b64 %fd51, {%r19,%r20};
	// end inline asm
$L__BB118_7:
	setp.eq.s32 	%p10, %r15, -1;
	add.f64 	%fd7, %fd50, %fd51;
	@%p10 bra 	$L__BB118_9;
	// begin inline asm
	mov.u32 %r27, %laneid;
	// end inline asm
	fns.b32 	%r32, %r15, %r27, 9;
	setp.gt.u32 	%p11, %r32, 31;
	selp.b32 	%r33, %r27, %r32, %p11;
	// begin inline asm
	mov.b64 {%r28,%r29}, %fd7;
	// end inline asm
	shfl.sync.idx.b32	%r31|%p12, %r29, %r33, 31, %r15;
	shfl.sync.idx.b32	%r30|%p13, %r28, %r33, 31, %r15;
	// begin inline asm
	mov.b64 %fd52, {%r30,%r31};
	// end inline asm
	bra.uni 	$L__BB118_10;
$L__BB118_9:
	// begin inline asm
	mov.b64 {%r34,%r35}, %fd7;
	// end inline asm
	shfl.sync.down.b32	%r37|%p14, %r35, 8, 31, -1;
	shfl.sync.down.b32	%r36|%p15, %r34, 8, 31, -1;
	// begin inline asm
	mov.b64 %fd52, {%r36,%r37};
	// end inline asm
$L__BB118_10:
	setp.eq.s32 	%p16, %r15, -1;
	add.f64 	%fd11, %fd7, %fd52;
	@%p16 bra 	$L__BB118_12;
	// begin inline asm
	mov.u32 %r38, %laneid;
	// end inline asm
	fns.b32 	%r43, %r15, %r38, 5;
	setp.gt.u32 	%p17, %r43, 31;
	selp.b32 	%r44, %r38, %r43, %p17;
	// begin inline asm
	mov.b64 {%r39,%r40}, %fd11;
	// end inline asm
	shfl.sync.idx.b32	%r42|%p18, %r40, %r44, 31, %r15;
	shfl.sync.idx.b32	%r41|%p19, %r39, %r44, 31, %r15;
	// begin inline asm
	mov.b64 %fd53, {%r41,%r42};
	// end inline asm
	bra.uni 	$L__BB118_13;
$L__BB118_12:
	// begin inline asm
	mov.b64 {%r45,%r46}, %fd11;
	// end inline asm
	shfl.sync.down.b32	%r48|%p20, %r46, 4, 31, -1;
	shfl.sync.down.b32	%r47|%p21, %r45, 4, 31, -1;
	// begin inline asm
	mov.b64 %fd53, {%r47,%r48};
	// end inline asm
$L__BB118_13:
	setp.eq.s32 	%p22, %r15, -1;
	add.f64 	%fd15, %fd11, %fd53;
	@%p22 bra 	$L__BB118_15;
	// begin inline asm
	mov.u32 %r49, %laneid;
	// end inline asm
	fns.b32 	%r54, %r15, %r49, 3;
	setp.gt.u32 	%p23, %r54, 31;
	selp.b32 	%r55, %r49, %r54, %p23;
	// begin inline asm
	mov.b64 {%r50,%r51}, %fd15;
	// end inline asm
	shfl.sync.idx.b32	%r53|%p24, %r51, %r55, 31, %r15;
	shfl.sync.idx.b32	%r52|%p25, %r50, %r55, 31, %r15;
	// begin inline asm
	mov.b64 %fd54, {%r52,%r53};
	// end inline asm
	bra.uni 	$L__BB118_16;
$L__BB118_15:
	// begin inline asm
	mov.b64 {%r56,%r57}, %fd15;
	// end inline asm
	shfl.sync.down.b32	%r59|%p26, %r57, 2, 31, -1;
	shfl.sync.down.b32	%r58|%p27, %r56, 2, 31, -1;
	// begin inline asm
	mov.b64 %fd54, {%r58,%r59};
	// end inline asm
$L__BB118_16:
	setp.eq.s32 	%p28, %r15, -1;
	add.f64 	%fd19, %fd15, %fd54;
	@%p28 bra 	$L__BB118_18;
	// begin inline asm
	mov.u32 %r60, %laneid;
	// end inline asm
	fns.b32 	%r65, %r15, %r60, 2;
	setp.gt.u32 	%p29, %r65, 31;
	selp.b32 	%r66, %r60, %r65, %p29;
	// begin inline asm
	mov.b64 {%r61,%r62}, %fd19;
	// end inline asm
	shfl.sync.idx.b32	%r64|%p30, %r62, %r66, 31, %r15;
	shfl.sync.idx.b32	%r63|%p31, %r61, %r66, 31, %r15;
	// begin inline asm
	mov.b64 %fd55, {%r63,%r64};
	// end inline asm
	bra.uni 	$L__BB118_19;
$L__BB118_18:
	// begin inline asm
	mov.b64 {%r67,%r68}, %fd19;
	// end inline asm
	shfl.sync.down.b32	%r70|%p32, %r68, 1, 31, -1;
	shfl.sync.down.b32	%r69|%p33, %r67, 1, 31, -1;
	// begin inline asm
	mov.b64 %fd55, {%r69,%r70};
	// end inline asm
$L__BB118_19:
	add.f64 	%fd23, %fd19, %fd55;
	setp.ne.s32 	%p34, %r1, 0;
	@%p34 bra 	$L__BB118_21;
	cvta.to.global.u64 	%rd8, %rd3;
	mul.wide.u32 	%rd9, %r2, 8;
	add.s64 	%rd10, %rd8, %rd9;
	st.global.f64 	[%rd10], %fd23;
$L__BB118_21:
	ret;

}
	// .globl	_Z7reduce6IdLj4ELb1EEvPT_S1_j
.visible .entry _Z7reduce6IdLj4ELb1EEvPT_S1_j(
	.param .u64 .ptr .align 1 _Z7reduce6IdLj4ELb1EEvPT_S1_j_param_0,
	.param .u64 .ptr .align 1 _Z7reduce6IdLj4ELb1EEvPT_S1_j_param_1,
	.param .u32 _Z7reduce6IdLj4ELb1EEvPT_S1_j_param_2
)
{
	.reg .pred 	%p<35>;
	.reg .b32 	%r<72>;
	.reg .b64 	%rd<11>;
	.reg .b64 	%fd<56>;

	ld.param.u64 	%rd2, [_Z7reduce6IdLj4ELb1EEvPT_S1_j_param_0];
	ld.param.u64 	%rd3, [_Z7reduce6IdLj4ELb1EEvPT_S1_j_param_1];
	ld.param.u32 	%r8, [_Z7reduce6IdLj4ELb1EEvPT_S1_j_param_2];
	mov.u32 	%r1, %tid.x;
	mov.u32 	%r2, %ctaid.x;
	shl.b32 	%r9, %r2, 3;
	add.s32 	%r71, %r9, %r1;
	setp.ge.u32 	%p1, %r71, %r8;
	mov.f64 	%fd50, 0d0000000000000000;
	@%p1 bra 	$L__BB119_3;
	cvta.to.global.u64 	%rd1, %rd2;
	mov.u32 	%r10, %nctaid.x;
	shl.b32 	%r4, %r10, 3;
	mov.f64 	%fd50, 0d0000000000000000;
$L__BB119_2:
	mul.wide.u32 	%rd4, %r71, 8;
	add.s64 	%rd5, %rd1, %rd4;
	ld.global.f64 	%fd26, [%rd5];
	add.f64 	%fd27, %fd50, %fd26;
	add.s32 	%r11, %r71, 4;
	mul.wide.u32 	%rd6, %r11, 8;
	add.s64 	%rd7, %rd1, %rd6;
	ld.global.f64 	%fd28, [%rd7];
	add.f64 	%fd50, %fd27, %fd28;
	add.s32 	%r71, %r71, %r4;
	setp.lt.u32 	%p2, %r71, %r8;
	@%p2 bra 	$L__BB119_2;
$L__BB119_3:
	shl.b32 	%r12, %r1, 3;
	mov.u32 	%r13, __smem_d;
	add.s32 	%r14, %r13, %r12;
	st.shared.f64 	[%r14], %fd50;
	barrier.sync 	0;
	barrier.sync 	0;
	barrier.sync 	0;
	barrier.sync 	0;
	setp.gt.u32 	%p3, %r1, 31;
	@%p3 bra 	$L__BB119_21;
	// begin inline asm
	activemask.b32 %r15;
	// end inline asm
	setp.ne.s32 	%p4, %r15, -1;
	@%p4 bra 	$L__BB119_6;
	// begin inline asm
	mov.b64 {%r23,%r24}, %fd50;
	// end inline asm
	shfl.sync.down.b32	%r26|%p8, %r24, 16, 31, -1;
	shfl.sync.down.b32	%r25|%p9, %r23, 16, 31, -1;
	// begin inline asm
	mov.b64 %fd51, {%r25,%r26};
	// end inline asm
	bra.uni 	$L__BB119_7;
$L__BB119_6:
	// begin inline asm
	mov.u32 %r16, %laneid;
	// end inline asm
	fns.b32 	%r21, %r15, %r16, 17;
	setp.gt.u32 	%p5, %r21, 31;
	selp.b32 	%r22, %r16, %r21, %p5;
	// begin inline asm
	mov.b64 {%r17,%r18}, %fd50;
	// end inline asm
	shfl.sync.idx.b32	%r20|%p6, %r18, %r22, 31, %r15;
	shfl.sync.idx.b32	%r19|%p7, %r17, %r22, 31, %r15;
	// begin inline asm
	mov.b64 %fd51, {%r19,%r20};
	// end inline asm
$L__BB119_7:
	setp.eq.s32 	%p10, %r15, -1;
	add.f64 	%fd7, %fd50, %fd51;
	@%p10 bra 	$L__BB119_9;
	// begin inline asm
	mov.u32 %r27, %laneid;
	// end inline asm
	fns.b32 	%r32, %r15, %r27, 9;
	setp.gt.u32 	%p11, %r32, 31;
	selp.b32 	%r33, %r27, %r32, %p11;
	// begin inline asm
	mov.b64 {%r28,%r29}, %fd7;
	// end inline asm
	shfl.sync.idx.b32	%r31|%p12, %r29, %r33, 31, %r15;
	shfl.sync.idx.b32	%r30|%p13, %r28, %r33, 31, %r15;
	// begin inline asm
	mov.b64 %fd52, {%r30,%r31};
	// end inline asm
	bra.uni 	$L__BB119_10;
$L__BB119_9:
	// begin inline asm
	mov.b64 {%r34,%r35}, %fd7;
	// end inline asm
	shfl.sync.down.b32	%r37|%p14, %r35, 8, 31, -1;
	shfl.sync.down.b32	%r36|%p15, %r34, 8, 31, -1;
	// begin inline asm
	mov.b64 %fd52, {%r36,%r37};
	// end inline asm
$L__BB119_10:
	setp.eq.s32 	%p16, %r15, -1;
	add.f64 	%fd11, %fd7, %fd52;
	@%p16 bra 	$L__BB119_12;
	// begin inline asm
	mov.u32 %r38, %laneid;
	// end inline asm
	fns.b32 	%r43, %r15, %r38, 5;
	setp.gt.u32 	%p17, %r43, 31;
	selp.b32 	%r44, %r38, %r43, %p17;
	// begin inline asm
	mov.b64 {%r39,%r40}, %fd11;
	// end inline asm
	shfl.sync.idx.b32	%r42|%p18, %r40, %r44, 31, %r15;
	shfl.sync.idx.b32	%r41|%p19, %r39, %r44, 31, %r15;
	// begin inline asm
	mov.b64 %fd53, {%r41,%r42};
	// end inline asm
	bra.uni 	$L__BB119_13;
$L__BB119_12:
	// begin inline asm
	mov.b64 {%r45,%r46}, %fd11;
	// end inline asm
	shfl.sync.down.b32	%r48|%p20, %r46, 4, 31, -1;
	shfl.sync.down.b32	%r47|%p21, %r45, 4, 31, -1;
	// begin inline asm
	mov.b64 %fd53, {%r47,%r48};
	// end inline asm
$L__BB119_13:
	setp.eq.s32 	%p22, %r15, -1;
	add.f64 	%fd15, %fd11, %fd53;
	@%p22 bra 	$L__BB119_15;
	// begin inline asm
	mov.u32 %r49, %laneid;
	// end inline asm
	fns.b32 	%r54, %r15, %r49, 3;
	setp.gt.u32 	%p23, %r54, 31;
	selp.b32 	%r55, %r49, %r54, %p23;
	// begin inline asm
	mov.b64 {%r50,%r51}, %fd15;
	// end inline asm
	shfl.sync.idx.b32	%r53|%p24, %r51, %r55, 31, %r15;
	shfl.sync.idx.b32	%r52|%p25, %r50, %r55, 31, %r15;
	// begin inline asm
	mov.b64 %fd54, {%r52,%r53};
	// end inline asm
	bra.uni 	$L__BB119_16;
$L__BB119_15:
	// begin inline asm
	mov.b64 {%r56,%r57}, %fd15;
	// end inline asm
	shfl.sync.down.b32	%r59|%p26, %r57, 2, 31, -1;
	shfl.sync.down.b32	%r58|%p27, %r56, 2, 31, -1;
	// begin inline asm
	mov.b64 %fd54, {%r58,%r59};
	// end inline asm
$L__BB119_16:
	setp.eq.s32 	%p28, %r15, -1;
	add.f64 	%fd19, %fd15, %fd54;
	@%p28 bra 	$L__BB119_18;
	// begin inline asm
	mov.u32 %r60, %laneid;
	// end inline asm
	fns.b32 	%r65, %r15, %r60, 2;
	setp.gt.u32 	%p29, %r65, 31;
	selp.b32 	%r66, %r60, %r65, %p29;
	// begin inline asm
	mov.b64 {%r61,%r62}, %fd19;
	// end inline asm
	shfl.sync.idx.b32	%r64|%p30, %r62, %r66, 31, %r15;
	shfl.sync.idx.b32	%r63|%p31, %r61, %r66, 31, %r15;
	// begin inline asm
	mov.b64 %fd55, {%r63,%r64};
	// end inline asm
	bra.uni 	$L__BB119_19;
$L__BB119_18:
	// begin inline asm
	mov.b64 {%r67,%r68}, %fd19;
	// end inline asm
	shfl.sync.down.b32	%r70|%p32, %r68, 1, 31, -1;
	shfl.sync.down.b32	%r69|%p33, %r67, 1, 31, -1;
	// begin inline asm
	mov.b64 %fd55, {%r69,%r70};
	// end inline asm
$L__BB119_19:
	add.f64 	%fd23, %fd19, %fd55;
	setp.ne.s32 	%p34, %r1, 0;
	@%p34 bra 	$L__BB119_21;
	cvta.to.global.u64 	%rd8, %rd3;
	mul.wide.u32 	%rd9, %r2, 8;
	add.s64 	%rd10, %rd8, %rd9;
	st.global.f64 	[%rd10], %fd23;
$L__BB119_21:
	ret;

}
	// .globl	_Z7reduce6IdLj2ELb1EEvPT_S1_j
.visible .entry _Z7reduce6IdLj2ELb1EEvPT_S1_j(
	.param .u64 .ptr .align 1 _Z7reduce6IdLj2ELb1EEvPT_S1_j_param_0,
	.param .u64 .ptr .align 1 _Z7reduce6IdLj2ELb1EEvPT_S1_j_param_1,
	.param .u32 _Z7reduce6IdLj2ELb1EEvPT_S1_j_param_2
)
{
	.reg .pred 	%p<35>;
	.reg .b32 	%r<72>;
	.reg .b64 	%rd<11>;
	.reg .b64 	%fd<56>;

	ld.param.u64 	%rd2, [_Z7reduce6IdLj2ELb1EEvPT_S1_j_param_0];
	ld.param.u64 	%rd3, [_Z7reduce6IdLj2ELb1EEvPT_S1_j_param_1];
	ld.param.u32 	%r8, [_Z7reduce6IdLj2ELb1EEvPT_S1_j_param_2];
	mov.u32 	%r1, %tid.x;
	mov.u32 	%r2, %ctaid.x;
	shl.b32 	%r9, %r2, 2;
	add.s32 	%r71, %r9, %r1;
	setp.ge.u32 	%p1, %r71, %r8;
	mov.f64 	%fd50, 0d0000000000000000;
	@%p1 bra 	$L__BB120_3;
	cvta.to.global.u64 	%rd1, %rd2;
	mov.u32 	%r10, %nctaid.x;
	shl.b32 	%r4, %r10, 2;
	mov.f64 	%fd50, 0d0000000000000000;
$L__BB120_2:
	mul.wide.u32 	%rd4, %r71, 8;
	add.s64 	%rd5, %rd1, %rd4;
	ld.global.f64 	%fd26, [%rd5];
	add.f64 	%fd27, %fd50, %fd26;
	add.s32 	%r11, %r71, 2;
	mul.wide.u32 	%rd6, %r11, 8;
	add.s64 	%rd7, %rd1, %rd6;
	ld.global.f64 	%fd28, [%rd7];
	add.f64 	%fd50, %fd27, %fd28;
	add.s32 	%r71, %r71, %r4;
	setp.lt.u32 	%p2, %r71, %r8;
	@%p2 bra 	$L__BB120_2;
$L__BB120_3:
	shl.b32 	%r12, %r1, 3;
	mov.u32 	%r13, __smem_d;
	add.s32 	%r14, %r13, %r12;
	st.shared.f64 	[%r14], %fd50;
	barrier.sync 	0;
	barrier.sync 	0;
	barrier.sync 	0;
	barrier.sync 	0;
	setp.gt.u32 	%p3, %r1, 31;
	@%p3 bra 	$L__BB120_21;
	// begin inline asm
	activemask.b32 %r15;
	// end inline asm
	setp.ne.s32 	%p4, %r15, -1;
	@%p4 bra 	$L__BB120_6;
	// begin inline asm
	mov.b64 {%r23,%r24}, %fd50;
	// end inline asm
	shfl.sync.down.b32	%r26|%p8, %r24, 16, 31, -1;
	shfl.sync.down.b32	%r25|%p9, %r23, 16, 31, -1;
	// begin inline asm
	mov.b64 %fd51, {%r25,%r26};
	// end inline asm
	bra.uni 	$L__BB120_7;
$L__BB120_6:
	// begin inline asm
	mov.u32 %r16, %laneid;
	// end inline asm
	fns.b32 	%r21, %r15, %r16, 17;
	setp.gt.u32 	%p5, %r21, 31;
	selp.b32 	%r22, %r16, %r21, %p5;
	// begin inline asm
	mov.b64 {%r17,%r18}, %fd50;
	// end inline asm
	shfl.sync.idx.b32	%r20|%p6, %r18, %r22, 31, %r15;
	shfl.sync.idx.b32	%r19|%p7, %r17, %r22, 31, %r15;
	// begin inline asm
	mov.b64 %fd51, {%r19,%r20};
	// end inline asm
$L__BB120_7:
	setp.eq.s32 	%p10, %r15, -1;
	add.f64 	%fd7, %fd50, %fd51;
	@%p10 bra 	$L__BB120_9;
	// begin inline asm
	mov.u32 %r27, %laneid;
	// end inline asm
	fns.b32 	%r32, %r15, %r27, 9;
	setp.gt.u32 	%p11, %r32, 31;
	selp.b32 	%r33, %r27, %r32, %p11;
	// begin inline asm
	mov.b64 {%r28,%r29}, %fd7;
	// end inline asm
	shfl.sync.idx.b32	%r31|%p12, %r29, %r33, 31, %r15;
	shfl.sync.idx.b32	%r30|%p13, %r28, %r33, 31, %r15;
	// begin inline asm
	mov.b64 %fd52, {%r30,%r31};
	// end inline asm
	bra.uni 	$L__BB120_10;
$L__BB120_9:
	// begin inline asm
	mov.b64 {%r34,%r35}, %fd7;
	// end inline asm
	shfl.sync.down.b32	%r37|%p14, %r35, 8, 31, -1;
	shfl.sync.down.b32	%r36|%p15, %r34, 8, 31, -1;
	// begin inline asm
	mov.b64 %fd52, {%r36,%r37};
	// end inline asm
$L__BB120_10:
	setp.eq.s32 	%p16, %r15, -1;
	add.f64 	%fd11, %fd7, %fd52;
	@%p16 bra 	$L__BB120_12;
	// begin inline asm
	mov.u32 %r38, %laneid;
	// end inline asm
	fns.b32 	%r43, %r15, %r38, 5;
	setp.gt.u32 	%p17, %r43, 31;
	selp.b32 	%r44, %r38, %r43, %p17;
	// begin inline asm
	mov.b64 {%r39,%r40}, %fd11;
	// end inline asm
	shfl.sync.idx.b32	%r42|%p18, %r40, %r44, 31, %r15;
	shfl.sync.idx.b32	%r41|%p19, %r39, %r44, 31, %r15;
	// begin inline asm
	mov.b64 %fd53, {%r41,%r42};
	// end inline asm
	bra.uni 	$L__BB120_13;
$L__BB120_12:
	// begin inline asm
	mov.b64 {%r45,%r46}, %fd11;
	// end inline asm
	shfl.sync.down.b32	%r48|%p20, %r46, 4, 31, -1;
	shfl.sync.down.b32	%r47|%p21, %r45, 4, 31, -1;
	// begin inline asm
	mov.b64 %fd53, {%r47,%r48};
	// end inline asm
$L__BB120_13:
	setp.eq.s32 	%p22, %r15, -1;
	add.f64 	%fd15, %fd11, %fd53;
	@%p22 bra 	$L__BB120_15;
	// begin inline asm
	mov.u32 %r49, %laneid;
	// end inline asm
	fns.b32 	%r54, %r15, %r49, 3;
	setp.gt.u32 	%p23, %r54, 31;
	selp.b32 	%r55, %r49, %r54, %p23;
	// begin inline asm
	mov.b64 {%r50,%r51}, %fd15;
	// end inline asm
	shfl.sync.idx.b32	%r53|%p24, %r51, %r55, 31, %r15;
	shfl.sync.idx.b32	%r52|%p25, %r50, %r55, 31, %r15;
	// begin inline asm
	mov.b64 %fd54, {%r52,%r53};
	// end inline asm
	bra.uni 	$L__BB120_16;
$L__BB120_15:
	// begin inline asm
	mov.b64 {%r56,%r57}, %fd15;
	// end inline asm
	shfl.sync.down.b32	%r59|%p26, %r57, 2, 31, -1;
	shfl.sync.down.b32	%r58|%p27, %r56, 2, 31, -1;
	// begin inline asm
	mov.b64 %fd54, {%r58,%r59};
	// end inline asm
$L__BB120_16:
	setp.eq.s32 	%p28, %r15, -1;
	add.f64 	%fd19, %fd15, %fd54;
	@%p28 bra 	$L__BB120_18;
	// begin inline asm
	mov.u32 %r60, %laneid;
	// end inline asm
	fns.b32 	%r65, %r15, %r60, 2;
	setp.gt.u32 	%p29, %r65, 31;
	selp.b32 	%r66, %r60, %r65, %p29;
	// begin inline asm
	mov.b64 {%r61,%r62}, %fd19;
	// end inline asm
	shfl.sync.idx.b32	%r64|%p30, %r62, %r66, 31, %r15;
	shfl.sync.idx.b32	%r63|%p31, %r61, %r66, 31, %r15;
	// begin inline asm
	mov.b64 %fd55, {%r63,%r64};
	// end inline asm
	bra.uni 	$L__BB120_19;
$L__BB120_18:
	// begin inline asm
	mov.b64 {%r67,%r68}, %fd19;
	// end inline asm
	shfl.sync.down.b32	%r70|%p32, %r68, 1, 31, -1;
	shfl.sync.down.b32	%r69|%p33, %r67, 1, 31, -1;
	// begin inline asm
	mov.b64 %fd55, {%r69,%r70};
	// end inline asm
$L__BB120_19:
	add.f64 	%fd23, %fd19, %fd55;
	setp.ne.s32 	%p34, %r1, 0;
	@%p34 bra 	$L__BB120_21;
	cvta.to.global.u64 	%rd8, %rd3;
	mul.wide.u32 	%rd9, %r2, 8;
	add.s64 	%rd10, %rd8, %rd9;
	st.global.f64 	[%rd10], %fd23;
$L__BB120_21:
	ret;

}
	// .globl	_Z7reduce6IdLj1ELb1EEvPT_S1_j
.visible .entry _Z7reduce6IdLj1ELb1EEvPT_S1_j(
	.param .u64 .ptr .align 1 _Z7reduce6IdLj1ELb1EEvPT_S1_j_param_0,
	.param .u64 .ptr .align 1 _Z7reduce6IdLj1ELb1EEvPT_S1_j_param_1,
	.param .u32 _Z7reduce6IdLj1ELb1EEvPT_S1_j_param_2
)
{
	.reg .pred 	%p<35>;
	.reg .b32 	%r<71>;
	.reg .b64 	%rd<9>;
	.reg .b64 	%fd<56>;

	ld.param.u64 	%rd2, [_Z7reduce6IdLj1ELb1EEvPT_S1_j_param_0];
	ld.param.u64 	%rd3, [_Z7reduce6IdLj1ELb1EEvPT_S1_j_param_1];
	ld.param.u32 	%r8, [_Z7reduce6IdLj1ELb1EEvPT_S1_j_param_2];
	mov.u32 	%r1, %tid.x;
	mov.u32 	%r2, %ctaid.x;
	shl.b32 	%r9, %r2, 1;
	add.s32 	%r70, %r9, %r1;
	setp.ge.u32 	%p1, %r70, %r8;
	mov.f64 	%fd50, 0d0000000000000000;
	@%p1 bra 	$L__BB121_3;
	mov.u32 	%r10, %nctaid.x;
	shl.b32 	%r4, %r10, 1;
	cvta.to.global.u64 	%rd1, %rd2;
	mov.f64 	%fd50, 0d0000000000000000;
$L__BB121_2:
	mul.wide.u32 	%rd4, %r70, 8;
	add.s64 	%rd5, %rd1, %rd4;
	ld.global.f64 	%fd26, [%rd5];
	add.f64 	%fd27, %fd50, %fd26;
	ld.global.f64 	%fd28, [%rd5+8];
	add.f64 	%fd50, %fd27, %fd28;
	add.s32 	%r70, %r70, %r4;
	setp.lt.u32 	%p2, %r70, %r8;
	@%p2 bra 	$L__BB121_2;
$L__BB121_3:
	shl.b32 	%r11, %r1, 3;
	mov.u32 	%r12, __smem_d;
	add.s32 	%r13, %r12, %r11;
	st.shared.f64 	[%r13], %fd50;
	barrier.sync 	0;
	barrier.sync 	0;
	barrier.sync 	0;
	barrier.sync 	0;
	setp.gt.u32 	%p3, %r1, 31;
	@%p3 bra 	$L__BB121_21;
	// begin inline asm
	activemask.b32 %r14;
	// end inline asm
	setp.ne.s32 	%p4, %r14, -1;
	@%p4 bra 	$L__BB121_6;
	// begin inline asm
	mov.b64 {%r22,%r23}, %fd50;
	// end inline asm
	shfl.sync.down.b32	%r25|%p8, %r23, 16, 31, -1;
	shfl.sync.down.b32	%r24|%p9, %r22, 16, 31, -1;
	// begin inline asm
	mov.b64 %fd51, {%r24,%r25};
	// end inline asm
	bra.uni 	$L__BB121_7;
$L__BB121_6:
	// begin inline asm
	mov.u32 %r15, %laneid;
	// end inline asm
	fns.b32 	%r20, %r14, %r15, 17;
	setp.gt.u32 	%p5, %r20, 31;
	selp.b32 	%r21, %r15, %r20, %p5;
	// begin inline asm
	mov.b64 {%r16,%r17}, %fd50;
	// end inline asm
	shfl.sync.idx.b32	%r19|%p6, %r17, %r21, 31, %r14;
	shfl.sync.idx.b32	%r18|%p7, %r16, %r21, 31, %r14;
	// begin inline asm
	mov.b64 %fd51, {%r18,%r19};
	// end inline asm
$L__BB121_7:
	setp.eq.s32 	%p10, %r14, -1;
	add.f64 	%fd7, %fd50, %fd51;
	@%p10 bra 	$L__BB121_9;
	// begin inline asm
	mov.u32 %r26, %laneid;
	// end inline asm
	fns.b32 	%r31, %r14, %r26, 9;
	setp.gt.u32 	%p11, %r31, 31;
	selp.b32 	%r32, %r26, %r31, %p11;
	// begin inline asm
	mov.b64 {%r27,%r28}, %fd7;
	// end inline asm
	shfl.sync.idx.b32	%r30|%p12, %r28, %r32, 31, %r14;
	shfl.sync.idx.b32	%r29|%p13, %r27, %r32, 31, %r14;
	// begin inline asm
	mov.b64 %fd52, {%r29,%r30};
	// end inline asm
	bra.uni 	$L__BB121_10;
$L__BB121_9:
	// begin inline asm
	mov.b64 {%r33,%r34}, %fd7;
	// end inline asm
	shfl.sync.down.b32	%r36|%p14, %r34, 8, 31, -1;
	shfl.sync.down.b32	%r35|%p15, %r33, 8, 31, -1;
	// begin inline asm
	mov.b64 %fd52, {%r35,%r36};
	// end inline asm
$L__BB121_10:
	setp.eq.s32 	%p16, %r14, -1;
	add.f64 	%fd11, %fd7, %fd52;
	@%p16 bra 	$L__BB121_12;
	// begin inline asm
	mov.u32 %r37, %laneid;
	// end inline asm
	fns.b32 	%r42, %r14, %r37, 5;
	setp.gt.u32 	%p17, %r42, 31;
	selp.b32 	%r43, %r37, %r42, %p17;
	// begin inline asm
	mov.b64 {%r38,%r39}, %fd11;
	// end inline asm
	shfl.sync.idx.b32	%r41|%p18, %r39, %r43, 31, %r14;
	shfl.sync.idx.b32	%r40|%p19, %r38, %r43, 31, %r14;
	// begin inline asm
	mov.b64 %fd53, {%r40,%r41};
	// end inline asm
	bra.uni 	$L__BB121_13;
$L__BB121_12:
	// begin inline asm
	mov.b64 {%r44,%r45}, %fd11;
	// end inline asm
	shfl.sync.down.b32	%r47|%p20, %r45, 4, 31, -1;
	shfl.sync.down.b32	%r46|%p21, %r44, 4, 31, -1;
	// begin inline asm
	mov.b64 %fd53, {%r46,%r47};
	// end inline asm
$L__BB121_13:
	setp.eq.s32 	%p22, %r14, -1;
	add.f64 	%fd15, %fd11, %fd53;
	@%p22 bra 	$L__BB121_15;
	// begin inline asm
	mov.u32 %r48, %laneid;
	// end inline asm
	fns.b32 	%r53, %r14, %r48, 3;
	setp.gt.u32 	%p23, %r53, 31;
	selp.b32 	%r54, %r48, %r53, %p23;
	// begin inline asm
	mov.b64 {%r49,%r50}, %fd15;
	// end inline asm
	shfl.sync.idx.b32	%r52|%p24, %r50, %r54, 31, %r14;
	shfl.sync.idx.b32	%r51|%p25, %r49, %r54, 31, %r14;
	// begin inline asm
	mov.b64 %fd54, {%r51,%r52};
	// end inline asm
	bra.uni 	$L__BB121_16;
$L__BB121_15:
	// begin inline asm
	mov.b64 {%r55,%r56}, %fd15;
	// end inline asm
	shfl.sync.down.b32	%r58|%p26, %r56, 2, 31, -1;
	shfl.sync.down.b32	%r57|%p27, %r55, 2, 31, -1;
	// begin inline asm
	mov.b64 %fd54, {%r57,%r58};
	// end inline asm
$L__BB121_16:
	setp.eq.s32 	%p28, %r14, -1;
	add.f64 	%fd19, %fd15, %fd54;
	@%p28 bra 	$L__BB121_18;
	// begin inline asm
	mov.u32 %r59, %laneid;
	// end inline asm
	fns.b32 	%r64, %r14, %r59, 2;
	setp.gt.u32 	%p29, %r64, 31;
	selp.b32 	%r65, %r59, %r64, %p29;
	// begin inline asm
	mov.b64 {%r60,%r61}, %fd19;
	// end inline asm
	shfl.sync.idx.b32	%r63|%p30, %r61, %r65, 31, %r14;
	shfl.sync.idx.b32	%r62|%p31, %r60, %r65, 31, %r14;
	// begin inline asm
	mov.b64 %fd55, {%r62,%r63};
	// end inline asm
	bra.uni 	$L__BB121_19;
$L__BB121_18:
	// begin inline asm
	mov.b64 {%r66,%r67}, %fd19;
	// end inline asm
	shfl.sync.down.b32	%r69|%p32, %r67, 1, 31, -1;
	shfl.sync.down.b32	%r68|%p33, %r66, 1, 31, -1;
	// begin inline asm
	mov.b64 %fd55, {%r68,%r69};
	// end inline asm
$L__BB121_19:
	add.f64 	%fd23, %fd19, %fd55;
	setp.ne.s32 	%p34, %r1, 0;
	@%p34 bra 	$L__BB121_21;
	cvta.to.global.u64 	%rd6, %rd3;
	mul.wide.u32 	%rd7, %r2, 8;
	add.s64 	%rd8, %rd6, %rd7;
	st.global.f64 	[%rd8], %fd23;
$L__BB121_21:
	ret;

}
	// .globl	_Z7reduce6IdLj512ELb0EEvPT_S1_j
.visible .entry _Z7reduce6IdLj512ELb0EEvPT_S1_j(
	.param .u64 .ptr .align 1 _Z7reduce6IdLj512ELb0EEvPT_S1_j_param_0,
	.param .u64 .ptr .align 1 _Z7reduce6IdLj512ELb0EEvPT_S1_j_param_1,
	.param .u32 _Z7reduce6IdLj512ELb0EEvPT_S1_j_param_2
)
{
	.reg .pred 	%p<39>;
	.reg .b32 	%r<72>;
	.reg .b64 	%rd<11>;
	.reg .b64 	%fd<72>;

	ld.param.u64 	%rd3, [_Z7reduce6IdLj512ELb0EEvPT_S1_j_param_0];
	ld.param.u64 	%rd2, [_Z7reduce6IdLj512ELb0EEvPT_S1_j_param_1];
	ld.param.u32 	%r10, [_Z7reduce6IdLj512ELb0EEvPT_S1_j_param_2];
	cvta.to.global.u64 	%rd1, %rd3;
	mov.u32 	%r1, %tid.x;
	mov.u32 	%r2, %ctaid.x;
	shl.b32 	%r11, %r2, 10;
	or.b32  	%r71, %r11, %r1;
	setp.ge.u32 	%p1, %r71, %r10;
	mov.f64 	%fd61, 0d0000000000000000;
	@%p1 bra 	$L__BB122_5;
	mov.u32 	%r12, %nctaid.x;
	shl.b32 	%r4, %r12, 10;
	mov.f64 	%fd61, 0d0000000000000000;
$L__BB122_2:
	mul.wide.u32 	%rd4, %r71, 8;
	add.s64 	%rd5, %rd1, %rd4;
	ld.global.f64 	%fd35, [%rd5];
	add.f64 	%fd61, %fd61, %fd35;
	add.s32 	%r6, %r71, 512;
	setp.ge.u32 	%p2, %r6, %r10;
	@%p2 bra 	$L__BB122_4;
	mul.wide.u32 	%rd6, %r6, 8;
	add.s64 	%rd7, %rd1, %rd6;
	ld.global.f64 	%fd36, [%rd7];
	add.f64 	%fd61, %fd61, %fd36;
$L__BB122_4:
	add.s32 	%r71, %r71, %r4;
	setp.lt.u32 	%p3, %r71, %r10;
	@%p3 bra 	$L__BB122_2;
$L__BB122_5:
	shl.b32 	%r13, %r1, 3;
	mov.u32 	%r14, __smem_d;
	add.s32 	%r8, %r14, %r13;
	st.shared.f64 	[%r8], %fd61;
	barrier.sync 	0;
	setp.gt.u32 	%p4, %r1, 255;
	@%p4 bra 	$L__BB122_7;
	ld.shared.f64 	%fd37, [%r8+2048];
	add.f64 	%fd61, %fd61, %fd37;
	st.shared.f64 	[%r8], %fd61;
$L__BB122_7:
	barrier.sync 	0;
	setp.gt.u32 	%p5, %r1, 127;
	@%p5 bra 	$L__BB122_9;
	ld.shared.f64 	%fd38, [%r8+1024];
	add.f64 	%fd61, %fd61, %fd38;
	st.shared.f64 	[%r8], %fd61;
$L__BB122_9:
	barrier.sync 	0;
	setp.gt.u32 	%p6, %r1, 63;
	@%p6 bra 	$L__BB122_11;
	ld.shared.f64 	%fd39, [%r8+512];
	add.f64 	%fd61, %fd61, %fd39;
	st.shared.f64 	[%r8], %fd61;
$L__BB122_11:
	barrier.sync 	0;
	setp.gt.u32 	%p7, %r1, 31;
	@%p7 bra 	$L__BB122_29;
	// begin inline asm
	activemask.b32 %r15;
	// end inline asm
	ld.shared.f64 	%fd40, [%r8+256];
	add.f64 	%fd12, %fd61, %fd40;
	setp.ne.s32 	%p8, %r15, -1;
	@%p8 bra 	$L__BB122_14;
	// begin inline asm
	mov.b64 {%r23,%r24}, %fd12;
	// end inline asm
	shfl.sync.down.b32	%r26|%p12, %r24, 16, 31, -1;
	shfl.sync.down.b32	%r25|%p13, %r23, 16, 31, -1;
	// begin inline asm
	mov.b64 %fd67, {%r25,%r26};
	// end inline asm
	bra.uni 	$L__BB122_15;
$L__BB122_14:
	// begin inline asm
	mov.u32 %r16, %laneid;
	// end inline asm
	fns.b32 	%r21, %r15, %r16, 17;
	setp.gt.u32 	%p9, %r21, 31;
	selp.b32 	%r22, %r16, %r21, %p9;
	// begin inline asm
	mov.b64 {%r17,%r18}, %fd12;
	// end inline asm
	shfl.sync.idx.b32	%r20|%p10, %r18, %r22, 31, %r15;
	shfl.sync.idx.b32	%r19|%p11, %r17, %r22, 31, %r15;
	// begin inline asm
	mov.b64 %fd67, {%r19,%r20};
	// end inline asm
$L__BB122_15:
	setp.eq.s32 	%p14, %r15, -1;
	add.f64 	%fd16, %fd12, %fd67;
	@%p14 bra 	$L__BB122_17;
	// begin inline asm
	mov.u32 %r27, %laneid;
	// end inline asm
	fns.b32 	%r32, %r15, %r27, 9;
	setp.gt.u32 	%p15, %r32, 31;
	selp.b32 	%r33, %r27, %r32, %p15;
	// begin inline asm
	mov.b64 {%r28,%r29}, %fd16;
	// end inline asm
	shfl.sync.idx.b32	%r31|%p16, %r29, %r33, 31, %r15;
	shfl.sync.idx.b32	%r30|%p17, %r28, %r33, 31, %r15;
	// begin inline asm
	mov.b64 %fd68, {%r30,%r31};
	// end inline asm
	bra.uni 	$L__BB122_18;
$L__BB122_17:
	// begin inline asm
	mov.b64 {%r34,%r35}, %fd16;
	// end inline asm
	shfl.sync.down.b32	%r37|%p18, %r35, 8, 31, -1;
	shfl.sync.down.b32	%r36|%p19, %r34, 8, 31, -1;
	// begin inline asm
	mov.b64 %fd68, {%r36,%r37};
	// end inline asm
$L__BB122_18:
	setp.eq.s32 	%p20, %r15, -1;
	add.f64 	%fd20, %fd16, %fd68;
	@%p20 bra 	$L__BB122_20;
	// begin inline asm
	mov.u32 %r38, %laneid;
	// end inline asm
	fns.b32 	%r43, %r15, %r38, 5;
	setp.gt.u32 	%p21, %r43, 31;
	selp.b32 	%r44, %r38, %r43, %p21;
	// begin inline asm
	mov.b64 {%r39,%r40}, %fd20;
	// end inline asm
	shfl.sync.idx.b32	%r42|%p22, %r40, %r44, 31, %r15;
	shfl.sync.idx.b32	%r41|%p23, %r39, %r44, 31, %r15;
	// begin inline asm
	mov.b64 %fd69, {%r41,%r42};
	// end inline asm
	bra.uni 	$L__BB122_21;
$L__BB122_20:
	// begin inline asm
	mov.b64 {%r45,%r46}, %fd20;
	// end inline asm
	shfl.sync.down.b32	%r48|%p24, %r46, 4, 31, -1;
	shfl.sync.down.b32	%r47|%p25, %r45, 4, 31, -1;
	// begin inline asm
	mov.b64 %fd69, {%r47,%r48};
	// end inline asm
$L__BB122_21:
	setp.eq.s32 	%p26, %r15, -1;
	add.f64 	%fd24, %fd20, %fd69;
	@%p26 bra 	$L__BB122_23;
	// begin inline asm
	mov.u32 %r49, %laneid;
	// end inline asm
	fns.b32 	%r54, %r15, %r49, 3;
	setp.gt.u32 	%p27, %r54, 31;
	selp.b32 	%r55, %r49, %r54, %p27;
	// begin inline asm
	mov.b64 {%r50,%r51}, %fd24;
	// end inline asm
	shfl.sync.idx.b32	%r53|%p28, %r51, %r55, 31, %r15;
	shfl.sync.idx.b32	%r52|%p29, %r50, %r55, 31, %r15;
	// begin inline asm
	mov.b64 %fd70, {%r52,%r53};
	// end inline asm
	bra.uni 	$L__BB122_24;
$L__BB122_23:
	// begin inline asm
	mov.b64 {%r56,%r57}, %fd24;
	// end inline asm
	shfl.sync.down.b32	%r59|%p30, %r57, 2, 31, -1;
	shfl.sync.down.b32	%r58|%p31, %r56, 2, 31, -1;
	// begin inline asm
	mov.b64 %fd70, {%r58,%r59};
	// end inline asm
$L__BB122_24:
	setp.eq.s32 	%p32, %r15, -1;
	add.f64 	%fd28, %fd24, %fd70;
	@%p32 bra 	$L__BB122_26;
	// begin inline asm
	mov.u32 %r60, %laneid;
	// end inline asm
	fns.b32 	%r65, %r15, %r60, 2;
	setp.gt.u32 	%p33, %r65, 31;
	selp.b32 	%r66, %r60, %r65, %p33;
	// begin inline asm
	mov.b64 {%r61,%r62}, %fd28;
	// end inline asm
	shfl.sync.idx.b32	%r64|%p34, %r62, %r66, 31, %r15;
	shfl.sync.idx.b32	%r63|%p35, %r61, %r66, 31, %r15;
	// begin inline asm
	mov.b64 %fd71, {%r63,%r64};
	// end inline asm
	bra.uni 	$L__BB122_27;
$L__BB122_26:
	// begin inline asm
	mov.b64 {%r67,%r68}, %fd28;
	// end inline asm
	shfl.sync.down.b32	%r70|%p36, %r68, 1, 31, -1;
	shfl.sync.down.b32	%r69|%p37, %r67, 1, 31, -1;
	// begin inline asm
	mov.b64 %fd71, {%r69,%r70};
	// end inline asm
$L__BB122_27:
	add.f64 	%fd32, %fd28, %fd71;
	setp.ne.s32 	%p38, %r1, 0;
	@%p38 bra 	$L__BB122_29;
	cvta.to.global.u64 	%rd8, %rd2;
	mul.wide.u32 	%rd9, %r2, 8;
	add.s64 	%rd10, %rd8, %rd9;
	st.global.f64 	[%rd10], %fd32;
$L__BB122_29:
	ret;

}
	// .globl	_Z7reduce6IdLj256ELb0EEvPT_S1_j
.visible .entry _Z7reduce6IdLj256ELb0EEvPT_S1_j(
	.param .u64 .ptr .align 1 _Z7reduce6IdLj256ELb0EEvPT_S1_j_param_0,
	.param .u64 .ptr .align 1 _Z7reduce6IdLj256ELb0EEvPT_S1_j_param_1,
	.param .u32 _Z7reduce6IdLj256ELb0EEvPT_S1_j_param_2
)
{
	.reg .pred 	%p<38>;
	.reg .b32 	%r<72>;
	.reg .b64 	%rd<11>;
	.reg .b64 	%fd<68>;

	ld.param.u64 	%rd3, [_Z7reduce6IdLj256ELb0EEvPT_S1_j_param_0];
	ld.param.u64 	%rd2, [_Z7reduce6IdLj256ELb0EEvPT_S1_j_param_1];
	ld.param.u32 	%r10, [_Z7reduce6IdLj256ELb0EEvPT_S1_j_param_2];
	cvta.to.global.u64 	%rd1, %rd3;
	mov.u32 	%r1, %tid.x;
	mov.u32 	%r2, %ctaid.x;
	shl.b32 	%r11, %r2, 9;
	add.s32 	%r71, %r11, %r1;
	setp.ge.u32 	%p1, %r71, %r10;
	mov.f64 	%fd58, 0d0000000000000000;
	@%p1 bra 	$L__BB123_5;
	mov.u32 	%r12, %nctaid.x;
	shl.b32 	%r4, %r12, 9;
	mov.f64 	%fd58, 0d0000000000000000;
$L__BB123_2:
	mul.wide.u32 	%rd4, %r71, 8;
	add.s64 	%rd5, %rd1, %rd4;
	ld.global.f64 	%fd33, [%rd5];
	add.f64 	%fd58, %fd58, %fd33;
	add.s32 	%r6, %r71, 256;
	setp.ge.u32 	%p2, %r6, %r10;
	@%p2 bra 	$L__BB123_4;
	mul.wide.u32 	%rd6, %r6, 8;
	add.s64 	%rd7, %rd1, %rd6;
	ld.global.f64 	%fd34, [%rd7];
	add.f64 	%fd58, %fd58, %fd34;
$L__BB123_4:
	add.s32 	%r71, %r71, %r4;
	setp.lt.u32 	%p3, %r71, %r10;
	@%p3 bra 	$L__BB123_2;
$L__BB123_5:
	shl.b32 	%r13, %r1, 3;
	mov.u32 	%r14, __smem_d;
	add.s32 	%r8, %r14, %r13;
	st.shared.f64 	[%r8], %fd58;
	barrier.sync 	0;
	barrier.sync 	0;
	setp.gt.u32 	%p4, %r1, 127;
	@%p4 bra 	$L__BB123_7;
	ld.shared.f64 	%fd35, [%r8+1024];
	add.f64 	%fd58, %fd58, %fd35;
	st.shared.f64 	[%r8], %fd58;
$L__BB123_7:
	barrier.sync 	0;
	setp.gt.u32 	%p5, %r1, 63;
	@%p5 bra 	$L__BB123_9;
	ld.shared.f64 	%fd36, [%r8+512];
	add.f64 	%fd58, %fd58, %fd36;
	st.shared.f64 	[%r8], %fd58;
$L__BB123_9:
	barrier.sync 	0;
	setp.gt.u32 	%p6, %r1, 31;
	@%p6 bra 	$L__BB123_27;
	// begin inline asm
	activemask.b32 %r15;
	// end inline asm
	ld.shared.f64 	%fd37, [%r8+256];
	add.f64 	%fd10, %fd58, %fd37;
	setp.ne.s32 	%p7, %r15, -1;
	@%p7 bra 	$L__BB123_12;
	// begin inline asm
	mov.b64 {%r23,%r24}, %fd10;
	// end inline asm
	shfl.sync.down.b32	%r26|%p11, %r24, 16, 31, -1;
	shfl.sync.down.b32	%r25|%p12, %r23, 16, 31, -1;
	// begin inline asm
	mov.b64 %fd63, {%r25,%r26};
	// end inline asm
	bra.uni 	$L__BB123_13;
$L__BB123_12:
	// begin inline asm
	mov.u32 %r16, %laneid;
	// end inline asm
	fns.b32 	%r21, %r15, %r16, 17;
	setp.gt.u32 	%p8, %r21, 31;
	selp.b32 	%r22, %r16, %r21, %p8;
	// begin inline asm
	mov.b64 {%r17,%r18}, %fd10;
	// end inline asm
	shfl.sync.idx.b32	%r20|%p9, %r18, %r22, 31, %r15;
	shfl.sync.idx.b32	%r19|%p10, %r17, %r22, 31, %r15;
	// begin inline asm
	mov.b64 %fd63, {%r19,%r20};
	// end inline asm
$L__BB123_13:
	setp.eq.s32 	%p13, %r15, -1;
	add.f64 	%fd14, %fd10, %fd63;
	@%p13 bra 	$L__BB123_15;
	// begin inline asm
	mov.u32 %r27, %laneid;
	// end inline asm
	fns.b32 	%r32, %r15, %r27, 9;
	setp.gt.u32 	%p14, %r32, 31;
	selp.b32 	%r33, %r27, %r32, %p14;
	// begin inline asm
	mov.b64 {%r28,%r29}, %fd14;
	// end inline asm
	shfl.sync.idx.b32	%r31|%p15, %r29, %r33, 31, %r15;
	shfl.sync.idx.b32	%r30|%p16, %r28, %r33, 31, %r15;
	// begin inline asm
	mov.b64 %fd64, {%r30,%r31};
	// end inline asm
	bra.uni 	$L__BB123_16;
$L__BB123_15:
	// begin inline asm
	mov.b64 {%r34,%r35}, %fd14;
	// end inline asm
	shfl.sync.down.b32	%r37|%p17, %r35, 8, 31, -1;
	shfl.sync.down.b32	%r36|%p18, %r34, 8, 31, -1;
	// begin inline asm
	mov.b64 %fd64, {%r36,%r37};
	// end inline asm
$L__BB123_16:
	setp.eq.s32 	%p19, %r15, -1;
	add.f64 	%fd18, %fd14, %fd64;
	@%p19 bra 	$L__BB123_18;
	// begin inline asm
	mov.u32 %r38, %laneid;
	// end inline asm
	fns.b32 	%r43, %r15, %r38, 5;
	setp.gt.u32 	%p20, %r43, 31;
	selp.b32 	%r44, %r38, %r43, %p20;
	// begin inline asm
	mov.b64 {%r39,%r40}, %fd18;
	// end inline asm
	shfl.sync.idx.b32	%r42|%p21, %r40, %r44, 31, %r15;
	shfl.sync.idx.b32	%r41|%p22, %r39, %r44, 31, %r15;
	// begin inline asm
	mov.b64 %fd65, {%r41,%r42};
	// end inline asm
	bra.uni 	$L__BB123_19;
$L__BB123_18:
	// begin inline asm
	mov.b64 {%r45,%r46}, %fd18;
	// end inline asm
	shfl.sync.down.b32	%r48|%p23, %r46, 4, 31, -1;
	shfl.sync.down.b32	%r47|%p24, %r45, 4, 31, -1;
	// begin inline asm
	mov.b64 %fd65, {%r47,%r48};
	// end inline asm
$L__BB123_19:
	setp.eq.s32 	%p25, %r15, -1;
	add.f64 	%fd22, %fd18, %fd65;
	@%p25 bra 	$L__BB123_21;
	// begin inline asm
	mov.u32 %r49, %laneid;
	// end inline asm
	fns.b32 	%r54, %r15, %r49, 3;
	setp.gt.u32 	%p26, %r54, 31;
	selp.b32 	%r55, %r49, %r54, %p26;
	// begin inline asm
	mov.b64 {%r50,%r51}, %fd22;
	// end inline asm
	shfl.sync.idx.b32	%r53|%p27, %r51, %r55, 31, %r15;
	shfl.sync.idx.b32	%r52|%p28, %r50, %r55, 31, %r15;
	// begin inline asm
	mov.b64 %fd66, {%r52,%r53};
	// end inline asm
	bra.uni 	$L__BB123_22;
$L__BB123_21:
	// begin inline asm
	mov.b64 {%r56,%r57}, %fd22;
	// end inline asm
	shfl.sync.down.b32	%r59|%p29, %r57, 2, 31, -1;
	shfl.sync.down.b32	%r58|%p30, %r56, 2, 31, -1;
	// begin inline asm
	mov.b64 %fd66, {%r58,%r59};
	// end inline asm
$L__BB123_22:
	setp.eq.s32 	%p31, %r15, -1;
	add.f64 	%fd26, %fd22, %fd66;
	@%p31 bra 	$L__BB123_24;
	// begin inline asm
	mov.u32 %r60, %laneid;
	// end inline asm
	fns.b32 	%r65, %r15, %r60, 2;
	setp.gt.u32 	%p32, %r65, 31;
	selp.b32 	%r66, %r60, %r65, %p32;
	// begin inline asm
	mov.b64 {%r61,%r62}, %fd26;
	// end inline asm
	shfl.sync.idx.b32	%r64|%p33, %r62, %r66, 31, %r15;
	shfl.sync.idx.b32	%r63|%p34, %r61, %r66, 31, %r15;
	// begin inline asm
	mov.b64 %fd67, {%r63,%r64};
	// end inline asm
	bra.uni 	$L__BB123_25;
$L__BB123_24:
	// begin inline asm
	mov.b64 {%r67,%r68}, %fd26;
	// end inline asm
	shfl.sync.down.b32	%r70|%p35, %r68, 1, 31, -1;
	shfl.sync.down.b32	%r69|%p36, %r67, 1, 31, -1;
	// begin inline asm
	mov.b64 %fd67, {%r69,%r70};
	// end inline asm
$L__BB123_25:
	add.f64 	%fd30, %fd26, %fd67;
	setp.ne.s32 	%p37, %r1, 0;
	@%p37 bra 	$L__BB123_27;
	cvta.to.global.u64 	%rd8, %rd2;
	mul.wide.u32 	%rd9, %r2, 8;
	add.s64 	%rd10, %rd8, %rd9;
	st.global.f64 	[%rd10], %fd30;
$L__BB123_27:
	ret;

}
	// .globl	_Z7reduce6IdLj128ELb0EEvPT_S1_j
.visible .entry _Z7reduce6IdLj128ELb0EEvPT_S1_j(
	.param .u64 .ptr .align 1 _Z7reduce6IdLj128ELb0EEvPT_S1_j_param_0,
	.param .u64 .ptr .align 1 _Z7reduce6IdLj128ELb0EEvPT_S1_j_param_1,
	.param .u32 _Z7reduce6IdLj128ELb0EEvPT_S1_j_param_2
)
{
	.reg .pred 	%p<37>;
	.reg .b32 	%r<72>;
	.reg .b64 	%rd<11>;
	.reg .b64 	%fd<64>;

	ld.param.u64 	%rd3, [_Z7reduce6IdLj128ELb0EEvPT_S1_j_param_0];
	ld.param.u64 	%rd2, [_Z7reduce6IdLj128ELb0EEvPT_S1_j_param_1];
	ld.param.u32 	%r10, [_Z7reduce6IdLj128ELb0EEvPT_S1_j_param_2];
	cvta.to.global.u64 	%rd1, %rd3;
	mov.u32 	%r1, %tid.x;
	mov.u32 	%r2, %ctaid.x;
	shl.b32 	%r11, %r2, 8;
	add.s32 	%r71, %r11, %r1;
	setp.ge.u32 	%p1, %r71, %r10;
	mov.f64 	%fd55, 0d0000000000000000;
	@%p1 bra 	$L__BB124_5;
	mov.u32 	%r12, %nctaid.x;
	shl.b32 	%r4, %r12, 8;
	mov.f64 	%fd55, 0d0000000000000000;
$L__BB124_2:
	mul.wide.u32 	%rd4, %r71, 8;
	add.s64 	%rd5, %rd1, %rd4;
	ld.global.f64 	%fd31, [%rd5];
	add.f64 	%fd55, %fd55, %fd31;
	add.s32 	%r6, %r71, 128;
	setp.ge.u32 	%p2, %r6, %r10;
	@%p2 bra 	$L__BB124_4;
	mul.wide.u32 	%rd6, %r6, 8;
	add.s64 	%rd7, %rd1, %rd6;
	ld.global.f64 	%fd32, [%rd7];
	add.f64 	%fd55, %fd55, %fd32;
$L__BB124_4:
	add.s32 	%r71, %r71, %r4;
	setp.lt.u32 	%p3, %r71, %r10;
	@%p3 bra 	$L__BB124_2;
$L__BB124_5:
	shl.b32 	%r13, %r1, 3;
	mov.u32 	%r14, __smem_d;
	add.s32 	%r8, %r14, %r13;
	st.shared.f64 	[%r8], %fd55;
	barrier.sync 	0;
	barrier.sync 	0;
	barrier.sync 	0;
	setp.gt.u32 	%p4, %r1, 63;
	@%p4 bra 	$L__BB124_7;
	ld.shared.f64 	%fd33, [%r8+512];
	add.f64 	%fd55, %fd55, %fd33;
	st.shared.f64 	[%r8], %fd55;
$L__BB124_7:
	barrier.sync 	0;
	setp.gt.u32 	%p5, %r1, 31;
	@%p5 bra 	$L__BB124_25;
	// begin inline asm
	activemask.b32 %r15;
	// end inline asm
	ld.shared.f64 	%fd34, [%r8+256];
	add.f64 	%fd8, %fd55, %fd34;
	setp.ne.s32 	%p6, %r15, -1;
	@%p6 bra 	$L__BB124_10;
	// begin inline asm
	mov.b64 {%r23,%r24}, %fd8;
	// end inline asm
	shfl.sync.down.b32	%r26|%p10, %r24, 16, 31, -1;
	shfl.sync.down.b32	%r25|%p11, %r23, 16, 31, -1;
	// begin inline asm
	mov.b64 %fd59, {%r25,%r26};
	// end inline asm
	bra.uni 	$L__BB124_11;
$L__BB124_10:
	// begin inline asm
	mov.u32 %r16, %laneid;
	// end inline asm
	fns.b32 	%r21, %r15, %r16, 17;
	setp.gt.u32 	%p7, %r21, 31;
	selp.b32 	%r22, %r16, %r21, %p7;
	// begin inline asm
	mov.b64 {%r17,%r18}, %fd8;
	// end inline asm
	shfl.sync.idx.b32	%r20|%p8, %r18, %r22, 31, %r15;
	shfl.sync.idx.b32	%r19|%p9, %r17, %r22, 31, %r15;
	// begin inline asm
	mov.b64 %fd59, {%r19,%r20};
	// end inline asm
$L__BB124_11:
	setp.eq.s32 	%p12, %r15, -1;
	add.f64 	%fd12, %fd8, %fd59;
	@%p12 bra 	$L__BB124_13;
	// begin inline asm
	mov.u32 %r27, %laneid;
	// end inline asm
	fns.b32 	%r32, %r15, %r27, 9;
	setp.gt.u32 	%p13, %r32, 31;
	selp.b32 	%r33, %r27, %r32, %p13;
	// begin inline asm
	mov.b64 {%r28,%r29}, %fd12;
	// end inline asm
	shfl.sync.idx.b32	%r31|%p14, %r29, %r33, 31, %r15;
	shfl.sync.idx.b32	%r30|%p15, %r28, %r33, 31, %r15;
	// begin inline asm
	mov.b64 %fd60, {%r30,%r31};
	// end inline asm
	bra.uni 	$L__BB124_14;
$L__BB124_13:
	// begin inline asm
	mov.b64 {%r34,%r35}, %fd12;
	// end inline asm
	shfl.sync.down.b32	%r37|%p16, %r35, 8, 31, -1;
	shfl.sync.down.b32	%r36|%p17, %r34, 8, 31, -1;
	// begin inline asm
	mov.b64 %fd60, {%r36,%r37};
	// end inline asm
$L__BB124_14:
	setp.eq.s32 	%p18, %r15, -1;
	add.f64 	%fd16, %fd12, %fd60;
	@%p18 bra 	$L__BB124_16;
	// begin inline asm
	mov.u32 %r38, %laneid;
	// end inline asm
	fns.b32 	%r43, %r15, %r38, 5;
	setp.gt.u32 	%p19, %r43, 31;
	selp.b32 	%r44, %r38, %r43, %p19;
	// begin inline asm
	mov.b64 {%r39,%r40}, %fd16;
	// end inline asm
	shfl.sync.idx.b32	%r42|%p20, %r40, %r44, 31, %r15;
	shfl.sync.idx.b32	%r41|%p21, %r39, %r44, 31, %r15;
	// begin inline asm
	mov.b64 %fd61, {%r41,%r42};
	// end inline asm
	bra.uni 	$L__BB124_17;
$L__BB124_16:
	// begin inline asm
	mov.b64 {%r45,%r46}, %fd16;
	// end inline asm
	shfl.sync.down.b32	%r48|%p22, %r46, 4, 31, -1;
	shfl.sync.down.b32	%r47|%p23, %r45, 4, 31, -1;
	// begin inline asm
	mov.b64 %fd61, {%r47,%r48};
	// end inline asm
$L__BB124_17:
	setp.eq.s32 	%p24, %r15, -1;
	add.f64 	%fd20, %fd16, %fd61;
	@%p24 bra 	$L__BB124_19;
	// begin inline asm
	mov.u32 %r49, %laneid;
	// end inline asm
	fns.b32 	%r54, %r15, %r49, 3;
	setp.gt.u32 	%p25, %r54, 31;
	selp.b32 	%r55, %r49, %r54, %p25;
	// begin inline asm
	mov.b64 {%r50,%r51}, %fd20;
	// end inline asm
	shfl.sync.idx.b32	%r53|%p26, %r51, %r55, 31, %r15;
	shfl.sync.idx.b32	%r52|%p27, %r50, %r55, 31, %r15;
	// begin inline asm
	mov.b64 %fd62, {%r52,%r53};
	// end inline asm
	bra.uni 	$L__BB124_20;
$L__BB124_19:
	// begin inline asm
	mov.b64 {%r56,%r57}, %fd20;
	// end inline asm
	shfl.sync.down.b32	%r59|%p28, %r57, 2, 31, -1;
	shfl.sync.down.b32	%r58|%p29, %r56, 2, 31, -1;
	// begin inline asm
	mov.b64 %fd62, {%r58,%r59};
	// end inline asm
$L__BB124_20:
	setp.eq.s32 	%p30, %r15, -1;
	add.f64 	%fd24, %fd20, %fd62;
	@%p30 bra 	$L__BB124_22;
	// begin inline asm
	mov.u32 %r60, %laneid;
	// end inline asm
	fns.b32 	%r65, %r15, %r60, 2;
	setp.gt.u32 	%p31, %r65, 31;
	selp.b32 	%r66, %r60, %r65, %p31;
	// begin inline asm
	mov.b64 {%r61,%r62}, %fd24;
	// end inline asm
	shfl.sync.idx.b32	%r64|%p32, %r62, %r66, 31, %r15;
	shfl.sync.idx.b32	%r63|%p33, %r61, %r66, 31, %r15;
	// begin inline asm
	mov.b64 %fd63, {%r63,%r64};
	// end inline asm
	bra.uni 	$L__BB124_23;
$L__BB124_22:
	// begin inline asm
	mov.b64 {%r67,%r68}, %fd24;
	// end inline asm
	shfl.sync.down.b32	%r70|%p34, %r68, 1, 31, -1;
	shfl.sync.down.b32	%r69|%p35, %r67, 1, 31, -1;
	// begin inline asm
	mov.b64 %fd63, {%r69,%r70};
	// end inline asm
$L__BB124_23:
	add.f64 	%fd28, %fd24, %fd63;
	setp.ne.s32 	%p36, %r1, 0;
	@%p36 bra 	$L__BB124_25;
	cvta.to.global.u64 	%rd8, %rd2;
	mul.wide.u32 	%rd9, %r2, 8;
	add.s64 	%rd10, %rd8, %rd9;
	st.global.f64 	[%rd10], %fd28;
$L__BB124_25:
	ret;

}
	// .globl	_Z7reduce6IdLj64ELb0EEvPT_S1_j
.visible .entry _Z7reduce6IdLj64ELb0EEvPT_S1_j(
	.param .u64 .ptr .align 1 _Z7reduce6IdLj64ELb0EEvPT_S1_j_param_0,
	.param .u64 .ptr .align 1 _Z7reduce6IdLj64ELb0EEvPT_S1_j_param_1,
	.param .u32 _Z7reduce6IdLj64ELb0EEvPT_S1_j_param_2
)
{
	.reg .pred 	%p<36>;
	.reg .b32 	%r<72>;
	.reg .b64 	%rd<11>;
	.reg .b64 	%fd<60>;

	ld.param.u64 	%rd3, [_Z7reduce6IdLj64ELb0EEvPT_S1_j_param_0];
	ld.param.u64 	%rd2, [_Z7reduce6IdLj64ELb0EEvPT_S1_j_param_1];
	ld.param.u32 	%r10, [_Z7reduce6IdLj64ELb0EEvPT_S1_j_param_2];
	cvta.to.global.u64 	%rd1, %rd3;
	mov.u32 	%r1, %tid.x;
	mov.u32 	%r2, %ctaid.x;
	shl.b32 	%r11, %r2, 7;
	add.s32 	%r71, %r11, %r1;
	setp.ge.u32 	%p1, %r71, %r10;
	mov.f64 	%fd52, 0d0000000000000000;
	@%p1 bra 	$L__BB125_5;
	mov.u32 	%r12, %nctaid.x;
	shl.b32 	%r4, %r12, 7;
	mov.f64 	%fd52, 0d0000000000000000;
$L__BB125_2:
	mul.wide.u32 	%rd4, %r71, 8;
	add.s64 	%rd5, %rd1, %rd4;
	ld.global.f64 	%fd29, [%rd5];
	add.f64 	%fd52, %fd52, %fd29;
	add.s32 	%r6, %r71, 64;
	setp.ge.u32 	%p2, %r6, %r10;
	@%p2 bra 	$L__BB125_4;
	mul.wide.u32 	%rd6, %r6, 8;
	add.s64 	%rd7, %rd1, %rd6;
	ld.global.f64 	%fd30, [%rd7];
	add.f64 	%fd52, %fd52, %fd30;
$L__BB125_4:
	add.s32 	%r71, %r71, %r4;
	setp.lt.u32 	%p3, %r71, %r10;
	@%p3 bra 	$L__BB125_2;
$L__BB125_5:
	shl.b32 	%r13, %r1, 3;
	mov.u32 	%r14, __smem_d;
	add.s32 	%r8, %r14, %r13;
	st.shared.f64 	[%r8], %fd52;
	barrier.sync 	0;
	barrier.sync 	0;
	barrier.sync 	0;
	barrier.sync 	0;
	setp.gt.u32 	%p4, %r1, 31;
	@%p4 bra 	$L__BB125_23;
	// begin inline asm
	activemask.b32 %r15;
	// end inline asm
	ld.shared.f64 	%fd31, [%r8+256];
	add.f64 	%fd6, %fd52, %fd31;
	setp.ne.s32 	%p5, %r15, -1;
	@%p5 bra 	$L__BB125_8;
	// begin inline asm
	mov.b64 {%r23,%r24}, %fd6;
	// end inline asm
	shfl.sync.down.b32	%r26|%p9, %r24, 16, 31, -1;
	shfl.sync.down.b32	%r25|%p10, %r23, 16, 31, -1;
	// begin inline asm
	mov.b64 %fd55, {%r25,%r26};
	// end inline asm
	bra.uni 	$L__BB125_9;
$L__BB125_8:
	// begin inline asm
	mov.u32 %r16, %laneid;
	// end inline asm
	fns.b32 	%r21, %r15, %r16, 17;
	setp.gt.u32 	%p6, %r21, 31;
	selp.b32 	%r22, %r16, %r21, %p6;
	// begin inline asm
	mov.b64 {%r17,%r18}, %fd6;
	// end inline asm
	shfl.sync.idx.b32	%r20|%p7, %r18, %r22, 31, %r15;
	shfl.sync.idx.b32	%r19|%p8, %r17, %r22, 31, %r15;
	// begin inline asm
	mov.b64 %fd55, {%r19,%r20};
	// end inline asm
$L__BB125_9:
	setp.eq.s32 	%p11, %r15, -1;
	add.f64 	%fd10, %fd6, %fd55;
	@%p11 bra 	$L__BB125_11;
	// begin inline asm
	mov.u32 %r27, %laneid;
	// end inline asm
	fns.b32 	%r32, %r15, %r27, 9;
	setp.gt.u32 	%p12, %r32, 31;
	selp.b32 	%r33, %r27, %r32, %p12;
	// begin inline asm
	mov.b64 {%r28,%r29}, %fd10;
	// end inline asm
	shfl.sync.idx.b32	%r31|%p13, %r29, %r33, 31, %r15;
	shfl.sync.idx.b32	%r30|%p14, %r28, %r33, 31, %r15;
	// begin inline asm
	mov.b64 %fd56, {%r30,%r31};
	// end inline asm
	bra.uni 	$L__BB125_12;
$L__BB125_11:
	// begin inline asm
	mov.b64 {%r34,%r35}, %fd10;
	// end inline asm
	shfl.sync.down.b32	%r37|%p15, %r35, 8, 31, -1;
	shfl.sync.down.b32	%r36|%p16, %r34, 8, 31, -1;
	// begin inline asm
	mov.b64 %fd56, {%r36,%r37};
	// end inline asm
$L__BB125_12:
	setp.eq.s32 	%p17, %r15, -1;
	add.f64 	%fd14, %fd10, %fd56;
	@%p17 bra 	$L__BB125_14;
	// begin inline asm
	mov.u32 %r38, %laneid;
	// end inline asm
	fns.b32 	%r43, %r15, %r38, 5;
	setp.gt.u32 	%p18, %r43, 31;
	selp.b32 	%r44, %r38, %r43, %p18;
	// begin inline asm
	mov.b64 {%r39,%r40}, %fd14;
	// end inline asm
	shfl.sync.idx.b32	%r42|%p19, %r40, %r44, 31, %r15;
	shfl.sync.idx.b32	%r41|%p20, %r39, %r44, 31, %r15;
	// begin inline asm
	mov.b64 %fd57, {%r41,%r42};
	// end inline asm
	bra.uni 	$L__BB125_15;
$L__BB125_14:
	// begin inline asm
	mov.b64 {%r45,%r46}, %fd14;
	// end inline asm
	shfl.sync.down.b32	%r48|%p21, %r46, 4, 31, -1;
	shfl.sync.down.b32	%r47|%p22, %r45, 4, 31, -1;
	// begin inline asm
	mov.b64 %fd57, {%r47,%r48};
	// end inline asm
$L__BB125_15:
	setp.eq.s32 	%p23, %r15, -1;
	add.f64 	%fd18, %fd14, %fd57;
	@%p23 bra 	$L__BB125_17;
	// begin inline asm
	mov.u32 %r49, %laneid;
	// end inline asm
	fns.b32 	%r54, %r15, %r49, 3;
	setp.gt.u32 	%p24, %r54, 31;
	selp.b32 	%r55, %r49, %r54, %p24;
	// begin inline asm
	mov.b64 {%r50,%r51}, %fd18;
	// end inline asm
	shfl.sync.idx.b32	%r53|%p25, %r51, %r55, 31, %r15;
	shfl.sync.idx.b32	%r52|%p26, %r50, %r55, 31, %r15;
	// begin inline asm
	mov.b64 %fd58, {%r52,%r53};
	// end inline asm
	bra.uni 	$L__BB125_18;
$L__BB125_17:
	// begin inline asm
	mov.b64 {%r56,%r57}, %fd18;
	// end inline asm
	shfl.sync.down.b32	%r59|%p27, %r57, 2, 31, -1;
	shfl.sync.down.b32	%r58|%p28, %r56, 2, 31, -1;
	// begin inline asm
	mov.b64 %fd58, {%r58,%r59};
	// end inline asm
$L__BB125_18:
	setp.eq.s32 	%p29, %r15, -1;
	add.f64 	%fd22, %fd18, %fd58;
	@%p29 bra 	$L__BB125_20;
	// begin inline asm
	mov.u32 %r60, %laneid;
	// end inline asm
	fns.b32 	%r65, %r15, %r60, 2;
	setp.gt.u32 	%p30, %r65, 31;
	selp.b32 	%r66, %r60, %r65, %p30;
	// begin inline asm
	mov.b64 {%r61,%r62}, %fd22;
	// end inline asm
	shfl.sync.idx.b32	%r64|%p31, %r62, %r66, 31, %r15;
	shfl.sync.idx.b32	%r63|%p32, %r61, %r66, 31, %r15;
	// begin inline asm
	mov.b64 %fd59, {%r63,%r64};
	// end inline asm
	bra.uni 	$L__BB125_21;
$L__BB125_20:
	// begin inline asm
	mov.b64 {%r67,%r68}, %fd22;
	// end inline asm
	shfl.sync.down.b32	%r70|%p33, %r68, 1, 31, -1;
	shfl.sync.down.b32	%r69|%p34, %r67, 1, 31, -1;
	// begin inline asm
	mov.b64 %fd59, {%r69,%r70};
	// end inline asm
$L__BB125_21:
	add.f64 	%fd26, %fd22, %fd59;
	setp.ne.s32 	%p35, %r1, 0;
	@%p35 bra 	$L__BB125_23;
	cvta.to.global.u64 	%rd8, %rd2;
	mul.wide.u32 	%rd9, %r2, 8;
	add.s64 	%rd10, %rd8, %rd9;
	st.global.f64 	[%rd10], %fd26;
$L__BB125_23:
	ret;

}
	// .globl	_Z7reduce6IdLj32ELb0EEvPT_S1_j
.visible .entry _Z7reduce6IdLj32ELb0EEvPT_S1_j(
	.param .u64 .ptr .align 1 _Z7reduce6IdLj32ELb0EEvPT_S1_j_param_0,
	.param .u64 .ptr .align 1 _Z7reduce6IdLj32ELb0EEvPT_S1_j_param_1,
	.param .u32 _Z7reduce6IdLj32ELb0EEvPT_S1_j_param_2
)
{
	.reg .pred 	%p<36>;
	.reg .b32 	%r<72>;
	.reg .b64 	%rd<11>;
	.reg .b64 	%fd<58>;

	ld.param.u64 	%rd3, [_Z7reduce6IdLj32ELb0EEvPT_S1_j_param_0];
	ld.param.u64 	%rd2, [_Z7reduce6IdLj32ELb0EEvPT_S1_j_param_1];
	ld.param.u32 	%r9, [_Z7reduce6IdLj32ELb0EEvPT_S1_j_param_2];
	cvta.to.global.u64 	%rd1, %rd3;
	mov.u32 	%r1, %tid.x;
	mov.u32 	%r2, %ctaid.x;
	shl.b32 	%r10, %r2, 6;
	add.s32 	%r71, %r10, %r1;
	setp.ge.u32 	%p1, %r71, %r9;
	mov.f64 	%fd50, 0d0000000000000000;
	@%p1 bra 	$L__BB126_5;
	mov.u32 	%r11, %nctaid.x;
	shl.b32 	%r4, %r11, 6;
	mov.f64 	%fd50, 0d0000000000000000;
$L__BB126_2:
	mul.wide.u32 	%rd4, %r71, 8;
	add.s64 	%rd5, %rd1, %rd4;
	ld.global.f64 	%fd28, [%rd5];
	add.f64 	%fd50, %fd50, %fd28;
	add.s32 	%r6, %r71, 32;
	setp.ge.u32 	%p2, %r6, %r9;
	@%p2 bra 	$L__BB126_4;
	mul.wide.u32 	%rd6, %r6, 8;
	add.s64 	%rd7, %rd1, %rd6;
	ld.global.f64 	%fd29, [%rd7];
	add.f64 	%fd50, %fd50, %fd29;
$L__BB126_4:
	add.s32 	%r71, %r71, %r4;
	setp.lt.u32 	%p3, %r71, %r9;
	@%p3 bra 	$L__BB126_2;
$L__BB126_5:
	shl.b32 	%r12, %r1, 3;
	mov.u32 	%r13, __smem_d;
	add.s32 	%r14, %r13, %r12;
	st.shared.f64 	[%r14], %fd50;
	barrier.sync 	0;
	barrier.sync 	0;
	barrier.sync 	0;
	barrier.sync 	0;
	setp.gt.u32 	%p4, %r1, 31;
	@%p4 bra 	$L__BB126_23;
	// begin inline asm
	activemask.b32 %r15;
	// end inline asm
	setp.ne.s32 	%p5, %r15, -1;
	@%p5 bra 	$L__BB126_8;
	// begin inline asm
	mov.b64 {%r23,%r24}, %fd50;
	// end inline asm
	shfl.sync.down.b32	%r26|%p9, %r24, 16, 31, -1;
	shfl.sync.down.b32	%r25|%p10, %r23, 16, 31, -1;
	// begin inline asm
	mov.b64 %fd53, {%r25,%r26};
	// end inline asm
	bra.uni 	$L__BB126_9;
$L__BB126_8:
	// begin inline asm
	mov.u32 %r16, %laneid;
	// end inline asm
	fns.b32 	%r21, %r15, %r16, 17;
	setp.gt.u32 	%p6, %r21, 31;
	selp.b32 	%r22, %r16, %r21, %p6;
	// begin inline asm
	mov.b64 {%r17,%r18}, %fd50;
	// end inline asm
	shfl.sync.idx.b32	%r20|%p7, %r18, %r22, 31, %r15;
	shfl.sync.idx.b32	%r19|%p8, %r17, %r22, 31, %r15;
	// begin inline asm
	mov.b64 %fd53, {%r19,%r20};
	// end inline asm
$L__BB126_9:
	setp.eq.s32 	%p11, %r15, -1;
	add.f64 	%fd9, %fd50, %fd53;
	@%p11 bra 	$L__BB126_11;
	// begin inline asm
	mov.u32 %r27, %laneid;
	// end inline asm
	fns.b32 	%r32, %r15, %r27, 9;
	setp.gt.u32 	%p12, %r32, 31;
	selp.b32 	%r33, %r27, %r32, %p12;
	// begin inline asm
	mov.b64 {%r28,%r29}, %fd9;
	// end inline asm
	shfl.sync.idx.b32	%r31|%p13, %r29, %r33, 31, %r15;
	shfl.sync.idx.b32	%r30|%p14, %r28, %r33, 31, %r15;
	// begin inline asm
	mov.b64 %fd54, {%r30,%r31};
	// end inline asm
	bra.uni 	$L__BB126_12;
$L__BB126_11:
	// begin inline asm
	mov.b64 {%r34,%r35}, %fd9;
	// end inline asm
	shfl.sync.down.b32	%r37|%p15, %r35, 8, 31, -1;
	shfl.sync.down.b32	%r36|%p16, %r34, 8, 31, -1;
	// begin inline asm
	mov.b64 %fd54, {%r36,%r37};
	// end inline asm
$L__BB126_12:
	setp.eq.s32 	%p17, %r15, -1;
	add.f64 	%fd13, %fd9, %fd54;
	@%p17 bra 	$L__BB126_14;
	// begin inline asm
	mov.u32 %r38, %laneid;
	// end inline asm
	fns.b32 	%r43, %r15, %r38, 5;
	setp.gt.u32 	%p18, %r43, 31;
	selp.b32 	%r44, %r38, %r43, %p18;
	// begin inline asm
	mov.b64 {%r39,%r40}, %fd13;
	// end inline asm
	shfl.sync.idx.b32	%r42|%p19, %r40, %r44, 31, %r15;
	shfl.sync.idx.b32	%r41|%p20, %r39, %r44, 31, %r15;
	// begin inline asm
	mov.b64 %fd55, {%r41,%r42};
	// end inline asm
	bra.uni 	$L__BB126_15;
$L__BB126_14:
	// begin inline asm
	mov.b64 {%r45,%r46}, %fd13;
	// end inline asm
	shfl.sync.down.b32	%r48|%p21, %r46, 4, 31, -1;
	shfl.sync.down.b32	%r47|%p22, %r45, 4, 31, -1;
	// begin inline asm
	mov.b64 %fd55, {%r47,%r48};
	// end inline asm
$L__BB126_15:
	setp.eq.s32 	%p23, %r15, -1;
	add.f64 	%fd17, %fd13, %fd55;
	@%p23 bra 	$L__BB126_17;
	// begin inline asm
	mov.u32 %r49, %laneid;
	// end inline asm
	fns.b32 	%r54, %r15, %r49, 3;
	setp.gt.u32 	%p24, %r54, 31;
	selp.b32 	%r55, %r49, %r54, %p24;
	// begin inline asm
	mov.b64 {%r50,%r51}, %fd17;
	// end inline asm
	shfl.sync.idx.b32	%r53|%p25, %r51, %r55, 31, %r15;
	shfl.sync.idx.b32	%r52|%p26, %r50, %r55, 31, %r15;
	// begin inline asm
	mov.b64 %fd56, {%r52,%r53};
	// end inline asm
	bra.uni 	$L__BB126_18;
$L__BB126_17:
	// begin inline asm
	mov.b64 {%r56,%r57}, %fd17;
	// end inline asm
	shfl.sync.down.b32	%r59|%p27, %r57, 2, 31, -1;
	shfl.sync.down.b32	%r58|%p28, %r56, 2, 31, -1;
	// begin inline asm
	mov.b64 %fd56, {%r58,%r59};
	// end inline asm
$L__BB126_18:
	setp.eq.s32 	%p29, %r15, -1;
	add.f64 	%fd21, %fd17, %fd56;
	@%p29 bra 	$L__BB126_20;
	// begin inline asm
	mov.u32 %r60, %laneid;
	// end inline asm
	fns.b32 	%r65, %r15, %r60, 2;
	setp.gt.u32 	%p30, %r65, 31;
	selp.b32 	%r66, %r60, %r65, %p30;
	// begin inline asm
	mov.b64 {%r61,%r62}, %fd21;
	// end inline asm
	shfl.sync.idx.b32	%r64|%p31, %r62, %r66, 31, %r15;
	shfl.sync.idx.b32	%r63|%p32, %r61, %r66, 31, %r15;
	// begin inline asm
	mov.b64 %fd57, {%r63,%r64};
	// end inline asm
	bra.uni 	$L__BB126_21;
$L__BB126_20:
	// begin inline asm
	mov.b64 {%r67,%r68}, %fd21;
	// end inline asm
	shfl.sync.down.b32	%r70|%p33, %r68, 1, 31, -1;
	shfl.sync.down.b32	%r69|%p34, %r67, 1, 31, -1;
	// begin inline asm
	mov.b64 %fd57, {%r69,%r70};
	// end inline asm
$L__BB126_21:
	add.f64 	%fd25, %fd21, %fd57;
	setp.ne.s32 	%p35, %r1, 0;
	@%p35 bra 	$L__BB126_23;
	cvta.to.global.u64 	%rd8, %rd2;
	mul.wide.u32 	%rd9, %r2, 8;
	add.s64 	%rd10, %rd8, %rd9;
	st.global.f64 	[%rd10], %fd25;
$L__BB126_23:
	ret;

}
	// .globl	_Z7reduce6IdLj16ELb0EEvPT_S1_j
.visible .entry _Z7reduce6IdLj16ELb0EEvPT_S1_j(
	.param .u64 .ptr .align 1 _Z7reduce6IdLj16ELb0EEvPT_S1_j_param_0,
	.param .u64 .ptr .align 1 _Z7reduce6IdLj16ELb0EEvPT_S1_j_param_1,
	.param .u32 _Z7reduce6IdLj16ELb0EEvPT_S1_j_param_2
)
{
	.reg .pred 	%p<36>;
	.reg .b32 	%r<72>;
	.reg .b64 	%rd<11>;
	.reg .b64 	%fd<58>;

	ld.param.u64 	%rd3, [_Z7reduce6IdLj16ELb0EEvPT_S1_j_param_0];
	ld.param.u64 	%rd2, [_Z7reduce6IdLj16ELb0EEvPT_S1_j_param_1];
	ld.param.u32 	%r9, [_Z7reduce6IdLj16ELb0EEvPT_S1_j_param_2];
	cvta.to.global.u64 	%rd1, %rd3;
	mov.u32 	%r1, %tid.x;
	mov.u32 	%r2, %ctaid.x;
	shl.b32 	%r10, %r2, 5;
	add.s32 	%r71, %r10, %r1;
	setp.ge.u32 	%p1, %r71, %r9;
	mov.f64 	%fd50, 0d0000000000000000;
	@%p1 bra 	$L__BB127_5;
	mov.u32 	%r11, %nctaid.x;
	shl.b32 	%r4, %r11, 5;
	mov.f64 	%fd50, 0d0000000000000000;
$L__BB127_2:
	mul.wide.u32 	%rd4, %r71, 8;
	add.s64 	%rd5, %rd1, %rd4;
	ld.global.f64 	%fd28, [%rd5];
	add.f64 	%fd50, %fd50, %fd28;
	add.s32 	%r6, %r71, 16;
	setp.ge.u32 	%p2, %r6, %r9;
	@%p2 bra 	$L__BB127_4;
	mul.wide.u32 	%rd6, %r6, 8;
	add.s64 	%rd7, %rd1, %rd6;
	ld.global.f64 	%fd29, [%rd7];
	add.f64 	%fd50, %fd50, %fd29;
$L__BB127_4:
	add.s32 	%r71, %r71, %r4;
	setp.lt.u32 	%p3, %r71, %r9;
	@%p3 bra 	$L__BB127_2;
$L__BB127_5:
	shl.b32 	%r12, %r1, 3;
	mov.u32 	%r13, __smem_d;
	add.s32 	%r14, %r13, %r12;
	st.shared.f64 	[%r14], %fd50;
	barrier.sync 	0;
	barrier.sync 	0;
	barrier.sync 	0;
	barrier.sync 	0;
	setp.gt.u32 	%p4, %r1, 31;
	@%p4 bra 	$L__BB127_23;
	// begin inline asm
	activemask.b32 %r15;
	// end inline asm
	setp.ne.s32 	%p5, %r15, -1;
	@%p5 bra 	$L__BB127_8;
	// begin inline asm
	mov.b64 {%r23,%r24}, %fd50;
	// end inline asm
	shfl.sync.down.b32	%r26|%p9, %r24, 16, 31, -1;
	shfl.sync.down.b32	%r25|%p10, %r23, 16, 31, -1;
	// begin inline asm
	mov.b64 %fd53, {%r25,%r26};
	// end inline asm
	bra.uni 	$L__BB127_9;
$L__BB127_8:
	// begin inline asm
	mov.u32 %r16, %laneid;
	// end inline asm
	fns.b32 	%r21, %r15, %r16, 17;
	setp.gt.u32 	%p6, %r21, 31;
	selp.b32 	%r22, %r16, %r21, %p6;
	// begin inline asm
	mov.b64 {%r17,%r18}, %fd50;
	// end inline asm
	shfl.sync.idx.b32	%r20|%p7, %r18, %r22, 31, %r15;
	shfl.sync.idx.b32	%r19|%p8, %r17, %r22, 31, %r15;
	// begin inline asm
	mov.b64 %fd53, {%r19,%r20};
	// end inline asm
$L__BB127_9:
	setp.eq.s32 	%p11, %r15, -1;
	add.f64 	%fd9, %fd50, %fd53;
	@%p11 bra 	$L__BB127_11;
	// begin inline asm
	mov.u32 %r27, %laneid;
	// end inline asm
	fns.b32 	%r32, %r15, %r27, 9;
	setp.gt.u32 	%p12, %r32, 31;
	selp.b32 	%r33, %r27, %r32, %p12;
	// begin inline asm
	mov.b64 {%r28,%r29}, %fd9;
	// end inline asm
	shfl.sync.idx.b32	%r31|%p13, %r29, %r33, 31, %r15;
	shfl.sync.idx.b32	%r30|%p14, %r28, %r33, 31, %r15;
	// begin inline asm
	mov.b64 %fd54, {%r30,%r31};
	// end inline asm
	bra.uni 	$L__BB127_12;
$L__BB127_11:
	// begin inline asm
	mov.b64 {%r34,%r35}, %fd9;
	// end inline asm
	shfl.sync.down.b32	%r37|%p15, %r35, 8, 31, -1;
	shfl.sync.down.b32	%r36|%p16, %r34, 8, 31, -1;
	// begin inline asm
	mov.b64 %fd54, {%r36,%r37};
	// end inline asm
$L__BB127_12:
	setp.eq.s32 	%p17, %r15, -1;
	add.f64 	%fd13, %fd9, %fd54;
	@%p17 bra 	$L__BB127_14;
	// begin inline asm
	mov.u32 %r38, %laneid;
	// end inline asm
	fns.b32 	%r43, %r15, %r38, 5;
	setp.gt.u32 	%p18, %r43, 31;
	selp.b32 	%r44, %r38, %r43, %p18;
	// begin inline asm
	mov.b64 {%r39,%r40}, %fd13;
	// end inline asm
	shfl.sync.idx.b32	%r42|%p19, %r40, %r44, 31, %r15;
	shfl.sync.idx.b32	%r41|%p20, %r39, %r44, 31, %r15;
	// begin inline asm
	mov.b64 %fd55, {%r41,%r42};
	// end inline asm
	bra.uni 	$L__BB127_15;
$L__BB127_14:
	// begin inline asm
	mov.b64 {%r45,%r46}, %fd13;
	// end inline asm
	shfl.sync.down.b32	%r48|%p21, %r46, 4, 31, -1;
	shfl.sync.down.b32	%r47|%p22, %r45, 4, 31, -1;
	// begin inline asm
	mov.b64 %fd55, {%r47,%r48};
	// end inline asm
$L__BB127_15:
	setp.eq.s32 	%p23, %r15, -1;
	add.f64 	%fd17, %fd13, %fd55;
	@%p23 bra 	$L__BB127_17;
	// begin inline asm
	mov.u32 %r49, %laneid;
	// end inline asm
	fns.b32 	%r54, %r15, %r49, 3;
	setp.gt.u32 	%p24, %r54, 31;
	selp.b32 	%r55, %r49, %r54, %p24;
	// begin inline asm
	mov.b64 {%r50,%r51}, %fd17;
	// end inline asm
	shfl.sync.idx.b32	%r53|%p25, %r51, %r55, 31, %r15;
	shfl.sync.idx.b32	%r52|%p26, %r50, %r55, 31, %r15;
	// begin inline asm
	mov.b64 %fd56, {%r52,%r53};
	// end inline asm
	bra.uni 	$L__BB127_18;
$L__BB127_17:
	// begin inline asm
	mov.b64 {%r56,%r57}, %fd17;
	// end inline asm
	shfl.sync.down.b32	%r59|%p27, %r57, 2, 31, -1;
	shfl.sync.down.b32	%r58|%p28, %r56, 2, 31, -1;
	// begin inline asm
	mov.b64 %fd56, {%r58,%r59};
	// end inline asm
$L__BB127_18:
	setp.eq.s32 	%p29, %r15, -1;
	add.f64 	%fd21, %fd17, %fd56;
	@%p29 bra 	$L__BB127_20;
	// begin inline asm
	mov.u32 %r60, %laneid;
	// end inline asm
	fns.b32 	%r65, %r15, %r60, 2;
	setp.gt.u32 	%p30, %r65, 31;
	selp.b32 	%r66, %r60, %r65, %p30;
	// begin inline asm
	mov.b64 {%r61,%r62}, %fd21;
	// end inline asm
	shfl.sync.idx.b32	%r64|%p31, %r62, %r66, 31, %r15;
	shfl.sync.idx.b32	%r63|%p32, %r61, %r66, 31, %r15;
	// begin inline asm
	mov.b64 %fd57, {%r63,%r64};
	// end inline asm
	bra.uni 	$L__BB127_21;
$L__BB127_20:
	// begin inline asm
	mov.b64 {%r67,%r68}, %fd21;
	// end inline asm
	shfl.sync.down.b32	%r70|%p33, %r68, 1, 31, -1;
	shfl.sync.down.b32	%r69|%p34, %r67, 1, 31, -1;
	// begin inline asm
	mov.b64 %fd57, {%r69,%r70};
	// end inline asm
$L__BB127_21:
	add.f64 	%fd25, %fd21, %fd57;
	setp.ne.s32 	%p35, %r1, 0;
	@%p35 bra 	$L__BB127_23;
	cvta.to.global.u64 	%rd8, %rd2;
	mul.wide.u32 	%rd9, %r2, 8;
	add.s64 	%rd10, %rd8, %rd9;
	st.global.f64 	[%rd10], %fd25;
$L__BB127_23:
	ret;

}
	// .globl	_Z7reduce6IdLj8ELb0EEvPT_S1_j
.visible .entry _Z7reduce6IdLj8ELb0EEvPT_S1_j(
	.param .u64 .ptr .align 1 _Z7reduce6IdLj8ELb0EEvPT_S1_j_param_0,
	.param .u64 .ptr .align 1 _Z7reduce6IdLj8ELb0EEvPT_S1_j_param_1,
	.param .u32 _Z7reduce6IdLj8ELb0EEvPT_S1_j_param_2
)
{
	.reg .pred 	%p<36>;
	.reg .b32 	%r<72>;
	.reg .b64 	%rd<11>;
	.reg .b64 	%fd<58>;

	ld.param.u64 	%rd3, [_Z7reduce6IdLj8ELb0EEvPT_S1_j_param_0];
	ld.param.u64 	%rd2, [_Z7reduce6IdLj8ELb0EEvPT_S1_j_param_1];
	ld.param.u32 	%r9, [_Z7reduce6IdLj8ELb0EEvPT_S1_j_param_2];
	cvta.to.global.u64 	%rd1, %rd3;
	mov.u32 	%r1, %tid.x;
	mov.u32 	%r2, %ctaid.x;
	shl.b32 	%r10, %r2, 4;
	add.s32 	%r71, %r10, %r1;
	setp.ge.u32 	%p1, %r71, %r9;
	mov.f64 	%fd50, 0d0000000000000000;
	@%p1 bra 	$L__BB128_5;
	mov.u32 	%r11, %nctaid.x;
	shl.b32 	%r4, %r11, 4;
	mov.f64 	%fd50, 0d0000000000000000;
$L__BB128_2:
	mul.wide.u32 	%rd4, %r71, 8;
	add.s64 	%rd5, %rd1, %rd4;
	ld.global.f64 	%fd28, [%rd5];
	add.f64 	%fd50, %fd50, %fd28;
	add.s32 	%r6, %r71, 8;
	setp.ge.u32 	%p2, %r6, %r9;
	@%p2 bra 	$L__BB128_4;
	mul.wide.u32 	%rd6, %r6, 8;
	add.s64 	%rd7, %rd1, %rd6;
	ld.global.f64 	%fd29, [%rd7];
	add.f64 	%fd50, %fd50, %fd29;
$L__BB128_4:
	add.s32 	%r71, %r71, %r4;
	setp.lt.u32 	%p3, %r71, %r9;
	@%p3 bra 	$L__BB128_2;
$L__BB128_5:
	shl.b32 	%r12, %r1, 3;
	mov.u32 	%r13, __smem_d;
	add.s32 	%r14, %r13, %r12;
	st.shared.f64 	[%r14], %fd50;
	barrier.sync 	0;
	barrier.sync 	0;
	barrier.sync 	0;
	barrier.sync 	0;
	setp.gt.u32 	%p4, %r1, 31;
	@%p4 bra 	$L__BB128_23;
	// begin inline asm
	activemask.b32 %r15;
	// end inline asm
	setp.ne.s32 	%p5, %r15, -1;
	@%p5 bra 	$L__BB128_8;
	// begin inline asm
	mov.b64 {%r23,%r24}, %fd50;
	// end inline asm
	shfl.sync.down.b32	%r26|%p9, %r24, 16, 31, -1;
	shfl.sync.down.b32	%r25|%p10, %r23, 16, 31, -1;
	// begin inline asm
	mov.b64 %fd53, {%r25,%r26};
	// end inline asm
	bra.uni 	$L__BB128_9;
$L__BB128_8:
	// begin inline asm
	mov.u32 %r16, %laneid;
	// end inline asm
	fns.b32 	%r21, %r15, %r16, 17;
	setp.gt.u32 	%p6, %r21, 31;
	selp.b32 	%r22, %r16, %r21, %p6;
	// begin inline asm
	mov.b64 {%r17,%r18}, %fd50;
	// end inline asm
	shfl.sync.idx.b32	%r20|%p7, %r18, %r22, 31, %r15;
	shfl.sync.idx.b32	%r19|%p8, %r17, %r22, 31, %r15;
	// begin inline asm
	mov.b64 %fd53, {%r19,%r20};
	// end inline asm
$L__BB128_9:
	setp.eq.s32 	%p11, %r15, -1;
	add.f64 	%fd9, %fd50, %fd53;
	@%p11 bra 	$L__BB128_11;
	// begin inline asm
	mov.u32 %r27, %laneid;
	// end inline asm
	fns.b32 	%r32, %r15, %r27, 9;
	setp.gt.u32 	%p12, %r32, 31;
	selp.b32 	%r33, %r27, %r32, %p12;
	// begin inline asm
	mov.b64 {%r28,%r29}, %fd9;
	// end inline asm
	shfl.sync.idx.b32	%r31|%p13, %r29, %r33, 31, %r15;
	shfl.sync.idx.b32	%r30|%p14, %r28, %r33, 31, %r15;
	// begin inline asm
	mov.b64 %fd54, {%r30,%r31};
	// end inline asm
	bra.uni 	$L__BB128_12;
$L__BB128_11:
	// begin inline asm
	mov.b64 {%r34,%r35}, %fd9;
	// end inline asm
	shfl.sync.down.b32	%r37|%p15, %r35, 8, 31, -1;
	shfl.sync.down.b32	%r36|%p16, %r34, 8, 31, -1;
	// begin inline asm
	mov.b64 %fd54, {%r36,%r37};
	// end inline asm
$L__BB128_12:
	setp.eq.s32 	%p17, %r15, -1;
	add.f64 	%fd13, %fd9, %fd54;
	@%p17 bra 	$L__BB128_14;
	// begin inline asm
	mov.u32 %r38, %laneid;
	// end inline asm
	fns.b32 	%r43, %r15, %r38, 5;
	setp.gt.u32 	%p18, %r43, 31;
	selp.b32 	%r44, %r38, %r43, %p18;
	// begin inline asm
	mov.b64 {%r39,%r40}, %fd13;
	// end inline asm
	shfl.sync.idx.b32	%r42|%p19, %r40, %r44, 31, %r15;
	shfl.sync.idx.b32	%r41|%p20, %r39, %r44, 31, %r15;
	// begin inline asm
	mov.b64 %fd55, {%r41,%r42};
	// end inline asm
	bra.uni 	$L__BB128_15;
$L__BB128_14:
	// begin inline asm
	mov.b64 {%r45,%r46}, %fd13;
	// end inline asm
	shfl.sync.down.b32	%r48|%p21, %r46, 4, 31, -1;
	shfl.sync.down.b32	%r47|%p22, %r45, 4, 31, -1;
	// begin inline asm
	mov.b64 %fd55, {%r47,%r48};
	// end inline asm
$L__BB128_15:
	setp.eq.s32 	%p23, %r15, -1;
	add.f64 	%fd17, %fd13, %fd55;
	@%p23 bra 	$L__BB128_17;
	// begin inline asm
	mov.u32 %r49, %laneid;
	// end inline asm
	fns.b32 	%r54, %r15, %r49, 3;
	setp.gt.u32 	%p24, %r54, 31;
	selp.b32 	%r55, %r49, %r54, %p24;
	// begin inline asm
	mov.b64 {%r50,%r51}, %fd17;
	// end inline asm
	shfl.sync.idx.b32	%r53|%p25, %r51, %r55, 31, %r15;
	shfl.sync.idx.b32	%r52|%p26, %r50, %r55, 31, %r15;
	// begin inline asm
	mov.b64 %fd56, {%r52,%r53};
	// end inline asm
	bra.uni 	$L__BB128_18;
$L__BB128_17:
	// begin inline asm
	mov.b64 {%r56,%r57}, %fd17;
	// end inline asm
	shfl.sync.down.b32	%r59|%p27, %r57, 2, 31, -1;
	shfl.sync.down.b32	%r58|%p28, %r56, 2, 31, -1;
	// begin inline asm
	mov.b64 %fd56, {%r58,%r59};
	// end inline asm
$L__BB128_18:
	setp.eq.s32 	%p29, %r15, -1;
	add.f64 	%fd21, %fd17, %fd56;
	@%p29 bra 	$L__BB128_20;
	// begin inline asm
	mov.u32 %r60, %laneid;
	// end inline asm
	fns.b32 	%r65, %r15, %r60, 2;
	setp.gt.u32 	%p30, %r65, 31;
	selp.b32 	%r66, %r60, %r65, %p30;
	// begin inline asm
	mov.b64 {%r61,%r62}, %fd21;
	// end inline asm
	shfl.sync.idx.b32	%r64|%p31, %r62, %r66, 31, %r15;
	shfl.sync.idx.b32	%r63|%p32, %r61, %r66, 31, %r15;
	// begin inline asm
	mov.b64 %fd57, {%r63,%r64};
	// end inline asm
	bra.uni 	$L__BB128_21;
$L__BB128_20:
	// begin inline asm
	mov.b64 {%r67,%r68}, %fd21;
	// end inline asm
	shfl.sync.down.b32	%r70|%p33, %r68, 1, 31, -1;
	shfl.sync.down.b32	%r69|%p34, %r67, 1, 31, -1;
	// begin inline asm
	mov.b64 %fd57, {%r69,%r70};
	// end inline asm
$L__BB128_21:
	add.f64 	%fd25, %fd21, %fd57;
	setp.ne.s32 	%p35, %r1, 0;
	@%p35 bra 	$L__BB128_23;
	cvta.to.global.u64 	%rd8, %rd2;
	mul.wide.u32 	%rd9, %r2, 8;
	add.s64 	%rd10, %rd8, %rd9;
	st.global.f64 	[%rd10], %fd25;
$L__BB128_23:
	ret;

}
	// .globl	_Z7reduce6IdLj4ELb0EEvPT_S1_j
.visible .entry _Z7reduce6IdLj4ELb0EEvPT_S1_j(
	.param .u64 .ptr .align 1 _Z7reduce6IdLj4ELb0EEvPT_S1_j_param_0,
	.param .u64 .ptr .align 1 _Z7reduce6IdLj4ELb0EEvPT_S1_j_param_1,
	.param .u32 _Z7reduce6IdLj4ELb0EEvPT_S1_j_param_2
)
{
	.reg .pred 	%p<36>;
	.reg .b32 	%r<72>;
	.reg .b64 	%rd<11>;
	.reg .b64 	%fd<58>;

	ld.param.u64 	%rd3, [_Z7reduce6IdLj4ELb0EEvPT_S1_j_param_0];
	ld.param.u64 	%rd2, [_Z7reduce6IdLj4ELb0EEvPT_S1_j_param_1];
	ld.param.u32 	%r9, [_Z7reduce6IdLj4ELb0EEvPT_S1_j_param_2];
	cvta.to.global.u64 	%rd1, %rd3;
	mov.u32 	%r1, %tid.x;
	mov.u32 	%r2, %ctaid.x;
	shl.b32 	%r10, %r2, 3;
	add.s32 	%r71, %r10, %r1;
	setp.ge.u32 	%p1, %r71, %r9;
	mov.f64 	%fd50, 0d0000000000000000;
	@%p1 bra 	$L__BB129_5;
	mov.u32 	%r11, %nctaid.x;
	shl.b32 	%r4, %r11, 3;
	mov.f64 	%fd50, 0d0000000000000000;
$L__BB129_2:
	mul.wide.u32 	%rd4, %r71, 8;
	add.s64 	%rd5, %rd1, %rd4;
	ld.global.f64 	%fd28, [%rd5];
	add.f64 	%fd50, %fd50, %fd28;
	add.s32 	%r6, %r71, 4;
	setp.ge.u32 	%p2, %r6, %r9;
	@%p2 bra 	$L__BB129_4;
	mul.wide.u32 	%rd6, %r6, 8;
	add.s64 	%rd7, %rd1, %rd6;
	ld.global.f64 	%fd29, [%rd7];
	add.f64 	%fd50, %fd50, %fd29;
$L__BB129_4:
	add.s32 	%r71, %r71, %r4;
	setp.lt.u32 	%p3, %r71, %r9;
	@%p3 bra 	$L__BB129_2;
$L__BB129_5:
	shl.b32 	%r12, %r1, 3;
	mov.u32 	%r13, __smem_d;
	add.s32 	%r14, %r13, %r12;
	st.shared.f64 	[%r14], %fd50;
	barrier.sync 	0;
	barrier.sync 	0;
	barrier.sync 	0;
	barrier.sync 	0;
	setp.gt.u32 	%p4, %r1, 31;
	@%p4 bra 	$L__BB129_23;
	// begin inline asm
	activemask.b32 %r15;
	// end inline asm
	setp.ne.s32 	%p5, %r15, -1;
	@%p5 bra 	$L__BB129_8;
	// begin inline asm
	mov.b64 {%r23,%r24}, %fd50;
	// end inline asm
	shfl.sync.down.b32	%r26|%p9, %r24, 16, 31, -1;
	shfl.sync.down.b32	%r25|%p10, %r23, 16, 31, -1;
	// begin inline asm
	mov.b64 %fd53, {%r25,%r26};
	// end inline asm
	bra.uni 	$L__BB129_9;
$L__BB129_8:
	// begin inline asm
	mov.u32 %r16, %laneid;
	// end inline asm
	fns.b32 	%r21, %r15, %r16, 17;
	setp.gt.u32 	%p6, %r21, 31;
	selp.b32 	%r22, %r16, %r21, %p6;
	// begin inline asm
	mov.b64 {%r17,%r18}, %fd50;
	// end inline asm
	shfl.sync.idx.b32	%r20|%p7, %r18, %r22, 31, %r15;
	shfl.sync.idx.b32	%r19|%p8, %r17, %r22, 31, %r15;
	// begin inline asm
	mov.b64 %fd53, {%r19,%r20};
	// end inline asm
$L__BB129_9:
	setp.eq.s32 	%p11, %r15, -1;
	add.f64 	%fd9, %fd50, %fd53;
	@%p11 bra 	$L__BB129_11;
	// begin inline asm
	mov.u32 %r27, %laneid;
	// end inline asm
	fns.b32 	%r32, %r15, %r27, 9;
	setp.gt.u32 	%p12, %r32, 31;
	selp.b32 	%r33, %r27, %r32, %p12;
	// begin inline asm
	mov.b64 {%r28,%r29}, %fd9;
	// end inline asm
	shfl.sync.idx.b32	%r31|%p13, %r29, %r33, 31, %r15;
	shfl.sync.idx.b32	%r30|%p14, %r28, %r33, 31, %r15;
	// begin inline asm
	mov.b64 %fd54, {%r30,%r31};
	// end inline asm
	bra.uni 	$L__BB129_12;
$L__BB129_11:
	// begin inline asm
	mov.b64 {%r34,%r35}, %fd9;
	// end inline asm
	shfl.sync.down.b32	%r37|%p15, %r35, 8, 31, -1;
	shfl.sync.down.b32	%r36|%p16, %r34, 8, 31, -1;
	// begin inline asm
	mov.b64 %fd54, {%r36,%r37};
	// end inline asm
$L__BB129_12:
	setp.eq.s32 	%p17, %r15, -1;
	add.f64 	%fd13, %fd9, %fd54;
	@%p17 bra 	$L__BB129_14;
	// begin inline asm
	mov.u32 %r38, %laneid;
	// end inline asm
	fns.b32 	%r43, %r15, %r38, 5;
	setp.gt.u32 	%p18, %r43, 31;
	selp.b32 	%r44, %r38, %r43, %p18;
	// begin inline asm
	mov.b64 {%r39,%r40}, %fd13;
	// end inline asm
	shfl.sync.idx.b32	%r42|%p19, %r40, %r44, 31, %r15;
	shfl.sync.idx.b32	%r41|%p20, %r39, %r44, 31, %r15;
	// begin inline asm
	mov.b64 %fd55, {%r41,%r42};
	// end inline asm
	bra.uni 	$L__BB129_15;
$L__BB129_14:
	// begin inline asm
	mov.b64 {%r45,%r46}, %fd13;
	// end inline asm
	shfl.sync.down.b32	%r48|%p21, %r46, 4, 31, -1;
	shfl.sync.down.b32	%r47|%p22, %r45, 4, 31, -1;
	// begin inline asm
	mov.b64 %fd55, {%r47,%r48};
	// end inline asm
$L__BB129_15:
	setp.eq.s32 	%p23, %r15, -1;
	add.f64 	%fd17, %fd13, %fd55;
	@%p23 bra 	$L__BB129_17;
	// begin inline asm
	mov.u32 %r49, %laneid;
	// end inline asm
	fns.b32 	%r54, %r15, %r49, 3;
	setp.gt.u32 	%p24, %r54, 31;
	selp.b32 	%r55, %r49, %r54, %p24;
	// begin inline asm
	mov.b64 {%r50,%r51}, %fd17;
	// end inline asm
	shfl.sync.idx.b32	%r53|%p25, %r51, %r55, 31, %r15;
	shfl.sync.idx.b32	%r52|%p26, %r50, %r55, 31, %r15;
	// begin inline asm
	mov.b64 %fd56, {%r52,%r53};
	// end inline asm
	bra.uni 	$L__BB129_18;
$L__BB129_17:
	// begin inline asm
	mov.b64 {%r56,%r57}, %fd17;
	// end inline asm
	shfl.sync.down.b32	%r59|%p27, %r57, 2, 31, -1;
	shfl.sync.down.b32	%r58|%p28, %r56, 2, 31, -1;
	// begin inline asm
	mov.b64 %fd56, {%r58,%r59};
	// end inline asm
$L__BB129_18:
	setp.eq.s32 	%p29, %r15, -1;
	add.f64 	%fd21, %fd17, %fd56;
	@%p29 bra 	$L__BB129_20;
	// begin inline asm
	mov.u32 %r60, %laneid;
	// end inline asm
	fns.b32 	%r65, %r15, %r60, 2;
	setp.gt.u32 	%p30, %r65, 31;
	selp.b32 	%r66, %r60, %r65, %p30;
	// begin inline asm
	mov.b64 {%r61,%r62}, %fd21;
	// end inline asm
	shfl.sync.idx.b32	%r64|%p31, %r62, %r66, 31, %r15;
	shfl.sync.idx.b32	%r63|%p32, %r61, %r66, 31, %r15;
	// begin inline asm
	mov.b64 %fd57, {%r63,%r64};
	// end inline asm
	bra.uni 	$L__BB129_21;
$L__BB129_20:
	// begin inline asm
	mov.b64 {%r67,%r68}, %fd21;
	// end inline asm
	shfl.sync.down.b32	%r70|%p33, %r68, 1, 31, -1;
	shfl.sync.down.b32	%r69|%p34, %r67, 1, 31, -1;
	// begin inline asm
	mov.b64 %fd57, {%r69,%r70};
	// end inline asm
$L__BB129_21:
	add.f64 	%fd25, %fd21, %fd57;
	setp.ne.s32 	%p35, %r1, 0;
	@%p35 bra 	$L__BB129_23;
	cvta.to.global.u64 	%rd8, %rd2;
	mul.wide.u32 	%rd9, %r2, 8;
	add.s64 	%rd10, %rd8, %rd9;
	st.global.f64 	[%rd10], %fd25;
$L__BB129_23:
	ret;

}
	// .globl	_Z7reduce6IdLj2ELb0EEvPT_S1_j
.visible .entry _Z7reduce6IdLj2ELb0EEvPT_S1_j(
	.param .u64 .ptr .align 1 _Z7reduce6IdLj2ELb0EEvPT_S1_j_param_0,
	.param .u64 .ptr .align 1 _Z7reduce6IdLj2ELb0EEvPT_S1_j_param_1,
	.param .u32 _Z7reduce6IdLj2ELb0EEvPT_S1_j_param_2
)
{
	.reg .pred 	%p<36>;
	.reg .b32 	%r<72>;
	.reg .b64 	%rd<11>;
	.reg .b64 	%fd<58>;

	ld.param.u64 	%rd3, [_Z7reduce6IdLj2ELb0EEvPT_S1_j_param_0];
	ld.param.u64 	%rd2, [_Z7reduce6IdLj2ELb0EEvPT_S1_j_param_1];
	ld.param.u32 	%r9, [_Z7reduce6IdLj2ELb0EEvPT_S1_j_param_2];
	cvta.to.global.u64 	%rd1, %rd3;
	mov.u32 	%r1, %tid.x;
	mov.u32 	%r2, %ctaid.x;
	shl.b32 	%r10, %r2, 2;
	add.s32 	%r71, %r10, %r1;
	setp.ge.u32 	%p1, %r71, %r9;
	mov.f64 	%fd50, 0d0000000000000000;
	@%p1 bra 	$L__BB130_5;
	mov.u32 	%r11, %nctaid.x;
	shl.b32 	%r4, %r11, 2;
	mov.f64 	%fd50, 0d0000000000000000;
$L__BB130_2:
	mul.wide.u32 	%rd4, %r71, 8;
	add.s64 	%rd5, %rd1, %rd4;
	ld.global.f64 	%fd28, [%rd5];
	add.f64 	%fd50, %fd50, %fd28;
	add.s32 	%r6, %r71, 2;
	setp.ge.u32 	%p2, %r6, %r9;
	@%p2 bra 	$L__BB130_4;
	mul.wide.u32 	%rd6, %r6, 8;
	add.s64 	%rd7, %rd1, %rd6;
	ld.global.f64 	%fd29, [%rd7];
	add.f64 	%fd50, %fd50, %fd29;
$L__BB130_4:
	add.s32 	%r71, %r71, %r4;
	setp.lt.u32 	%p3, %r71, %r9;
	@%p3 bra 	$L__BB130_2;
$L__BB130_5:
	shl.b32 	%r12, %r1, 3;
	mov.u32 	%r13, __smem_d;
	add.s32 	%r14, %r13, %r12;
	st.shared.f64 	[%r14], %fd50;
	barrier.sync 	0;
	barrier.sync 	0;
	barrier.sync 	0;
	barrier.sync 	0;
	setp.gt.u32 	%p4, %r1, 31;
	@%p4 bra 	$L__BB130_23;
	// begin inline asm
	activemask.b32 %r15;
	// end inline asm
	setp.ne.s32 	%p5, %r15, -1;
	@%p5 bra 	$L__BB130_8;
	// begin inline asm
	mov.b64 {%r23,%r24}, %fd50;
	// end inline asm
	shfl.sync.down.b32	%r26|%p9, %r24, 16, 31, -1;
	shfl.sync.down.b32	%r25|%p10, %r23, 16, 31, -1;
	// begin inline asm
	mov.b64 %fd53, {%r25,%r26};
	// end inline asm
	bra.uni 	$L__BB130_9;
$L__BB130_8:
	// begin inline asm
	mov.u32 %r16, %laneid;
	// end inline asm
	fns.b32 	%r21, %r15, %r16, 17;
	setp.gt.u32 	%p6, %r21, 31;
	selp.b32 	%r22, %r16, %r21, %p6;
	// begin inline asm
	mov.b64 {%r17,%r18}, %fd50;
	// end inline asm
	shfl.sync.idx.b32	%r20|%p7, %r18, %r22, 31, %r15;
	shfl.sync.idx.b32	%r19|%p8, %r17, %r22, 31, %r15;
	// begin inline asm
	mov.b64 %fd53, {%r19,%r20};
	// end inline asm
$L__BB130_9:
	setp.eq.s32 	%p11, %r15, -1;
	add.f64 	%fd9, %fd50, %fd53;
	@%p11 bra 	$L__BB130_11;
	// begin inline asm
	mov.u32 %r27, %laneid;
	// end inline asm
	fns.b32 	%r32, %r15, %r27, 9;
	setp.gt.u32 	%p12, %r32, 31;
	selp.b32 	%r33, %r27, %r32, %p12;
	// begin inline asm
	mov.b64 {%r28,%r29}, %fd9;
	// end inline asm
	shfl.sync.idx.b32	%r31|%p13, %r29, %r33, 31, %r15;
	shfl.sync.idx.b32	%r30|%p14, %r28, %r33, 31, %r15;
	// begin inline asm
	mov.b64 %fd54, {%r30,%r31};
	// end inline asm
	bra.uni 	$L__BB130_12;
$L__BB130_11:
	// begin inline asm
	mov.b64 {%r34,%r35}, %fd9;
	// end inline asm
	shfl.sync.down.b32	%r37|%p15, %r35, 8, 31, -1;
	shfl.sync.down.b32	%r36|%p16, %r34, 8, 31, -1;
	// begin inline asm
	mov.b64 %fd54, {%r36,%r37};
	// end inline asm
$L__BB130_12:
	setp.eq.s32 	%p17, %r15, -1;
	add.f64 	%fd13, %fd9, %fd54;
	@%p17 bra 	$L__BB130_14;
	// begin inline asm
	mov.u32 %r38, %laneid;
	// end inline asm
	fns.b32 	%r43, %r15, %r38, 5;
	setp.gt.u32 	%p18, %r43, 31;
	selp.b32 	%r44, %r38, %r43, %p18;
	// begin inline asm
	mov.b64 {%r39,%r40}, %fd13;
	// end inline asm
	shfl.sync.idx.b32	%r42|%p19, %r40, %r44, 31, %r15;
	shfl.sync.idx.b32	%r41|%p20, %r39, %r44, 31, %r15;
	// begin inline asm
	mov.b64 %fd55, {%r41,%r42};
	// end inline asm
	bra.uni 	$L__BB130_15;
$L__BB130_14:
	// begin inline asm
	mov.b64 {%r45,%r46}, %fd13;
	// end inline asm
	shfl.sync.down.b32	%r48|%p21, %r46, 4, 31, -1;
	shfl.sync.down.b32	%r47|%p22, %r45, 4, 31, -1;
	// begin inline asm
	mov.b64 %fd55, {%r47,%r48};
	// end inline asm
$L__BB130_15:
	setp.eq.s32 	%p23, %r15, -1;
	add.f64 	%fd17, %fd13, %fd55;
	@%p23 bra 	$L__BB130_17;
	// begin inline asm
	mov.u32 %r49, %laneid;
	// end inline asm
	fns.b32 	%r54, %r15, %r49, 3;
	setp.gt.u32 	%p24, %r54, 31;
	selp.b32 	%r55, %r49, %r54, %p24;
	// begin inline asm
	mov.b64 {%r50,%r51}, %fd17;
	// end inline asm
	shfl.sync.idx.b32	%r53|%p25, %r51, %r55, 31, %r15;
	shfl.sync.idx.b32	%r52|%p26, %r50, %r55, 31, %r15;
	// begin inline asm
	mov.b64 %fd56, {%r52,%r53};
	// end inline asm
	bra.uni 	$L__BB130_18;
$L__BB130_17:
	// begin inline asm
	mov.b64 {%r56,%r57}, %fd17;
	// end inline asm
	shfl.sync.down.b32	%r59|%p27, %r57, 2, 31, -1;
	shfl.sync.down.b32	%r58|%p28, %r56, 2, 31, -1;
	// begin inline asm
	mov.b64 %fd56, {%r58,%r59};
	// end inline asm
$L__BB130_18:
	setp.eq.s32 	%p29, %r15, -1;
	add.f64 	%fd21, %fd17, %fd56;
	@%p29 bra 	$L__BB130_20;
	// begin inline asm
	mov.u32 %r60, %laneid;
	// end inline asm
	fns.b32 	%r65, %r15, %r60, 2;
	setp.gt.u32 	%p30, %r65, 31;
	selp.b32 	%r66, %r60, %r65, %p30;
	// begin inline asm
	mov.b64 {%r61,%r62}, %fd21;
	// end inline asm
	shfl.sync.idx.b32	%r64|%p31, %r62, %r66, 31, %r15;
	shfl.sync.idx.b32	%r63|%p32, %r61, %r66, 31, %r15;
	// begin inline asm
	mov.b64 %fd57, {%r63,%r64};
	// end inline asm
	bra.uni 	$L__BB130_21;
$L__BB130_20:
	// begin inline asm
	mov.b64 {%r67,%r68}, %fd21;
	// end inline asm
	shfl.sync.down.b32	%r70|%p33, %r68, 1, 31, -1;
	shfl.sync.down.b32	%r69|%p34, %r67, 1, 31, -1;
	// begin inline asm
	mov.b64 %fd57, {%r69,%r70};
	// end inline asm
$L__BB130_21:
	add.f64 	%fd25, %fd21, %fd57;
	setp.ne.s32 	%p35, %r1, 0;
	@%p35 bra 	$L__BB130_23;
	cvta.to.global.u64 	%rd8, %rd2;
	mul.wide.u32 	%rd9, %r2, 8;
	add.s64 	%rd10, %rd8, %rd9;
	st.global.f64 	[%rd10], %fd25;
$L__BB130_23:
	ret;

}
	// .globl	_Z7reduce6IdLj1ELb0EEvPT_S1_j
.visible .entry _Z7reduce6IdLj1ELb0EEvPT_S1_j(
	.param .u64 .ptr .align 1 _Z7reduce6IdLj1ELb0EEvPT_S1_j_param_0,
	.param .u64 .ptr .align 1 _Z7reduce6IdLj1ELb0EEvPT_S1_j_param_1,
	.param .u32 _Z7reduce6IdLj1ELb0EEvPT_S1_j_param_2
)
{
	.reg .pred 	%p<36>;
	.reg .b32 	%r<72>;
	.reg .b64 	%rd<9>;
	.reg .b64 	%fd<58>;

	ld.param.u64 	%rd3, [_Z7reduce6IdLj1ELb0EEvPT_S1_j_param_0];
	ld.param.u64 	%rd4, [_Z7reduce6IdLj1ELb0EEvPT_S1_j_param_1];
	ld.param.u32 	%r8, [_Z7reduce6IdLj1ELb0EEvPT_S1_j_param_2];
	mov.u32 	%r1, %tid.x;
	mov.u32 	%r2, %ctaid.x;
	shl.b32 	%r9, %r2, 1;
	add.s32 	%r71, %r9, %r1;
	setp.ge.u32 	%p1, %r71, %r8;
	mov.f64 	%fd50, 0d0000000000000000;
	@%p1 bra 	$L__BB131_5;
	mov.u32 	%r10, %nctaid.x;
	shl.b32 	%r4, %r10, 1;
	cvta.to.global.u64 	%rd1, %rd3;
	mov.f64 	%fd50, 0d0000000000000000;
$L__BB131_2:
	mul.wide.u32 	%rd5, %r71, 8;
	add.s64 	%rd2, %rd1, %rd5;
	ld.global.f64 	%fd28, [%rd2];
	add.f64 	%fd50, %fd50, %fd28;
	add.s32 	%r11, %r71, 1;
	setp.ge.u32 	%p2, %r11, %r8;
	@%p2 bra 	$L__BB131_4;
	ld.global.f64 	%fd29, [%rd2+8];
	add.f64 	%fd50, %fd50, %fd29;
$L__BB131_4:
	add.s32 	%r71, %r71, %r4;
	setp.lt.u32 	%p3, %r71, %r8;
	@%p3 bra 	$L__BB131_2;
$L__BB131_5:
	shl.b32 	%r12, %r1, 3;
	mov.u32 	%r13, __smem_d;
	add.s32 	%r14, %r13, %r12;
	st.shared.f64 	[%r14], %fd50;
	barrier.sync 	0;
	barrier.sync 	0;
	barrier.sync 	0;
	barrier.sync 	0;
	setp.gt.u32 	%p4, %r1, 31;
	@%p4 bra 	$L__BB131_23;
	// begin inline asm
	activemask.b32 %r15;
	// end inline asm
	setp.ne.s32 	%p5, %r15, -1;
	@%p5 bra 	$L__BB131_8;
	// begin inline asm
	mov.b64 {%r23,%r24}, %fd50;
	// end inline asm
	shfl.sync.down.b32	%r26|%p9, %r24, 16, 31, -1;
	shfl.sync.down.b32	%r25|%p10, %r23, 16, 31, -1;
	// begin inline asm
	mov.b64 %fd53, {%r25,%r26};
	// end inline asm
	bra.uni 	$L__BB131_9;
$L__BB131_8:
	// begin inline asm
	mov.u32 %r16, %laneid;
	// end inline asm
	fns.b32 	%r21, %r15, %r16, 17;
	setp.gt.u32 	%p6, %r21, 31;
	selp.b32 	%r22, %r16, %r21, %p6;
	// begin inline asm
	mov.b64 {%r17,%r18}, %fd50;
	// end inline asm
	shfl.sync.idx.b32	%r20|%p7, %r18, %r22, 31, %r15;
	shfl.sync.idx.b32	%r19|%p8, %r17, %r22, 31, %r15;
	// begin inline asm
	mov.b64 %fd53, {%r19,%r20};
	// end inline asm
$L__BB131_9:
	setp.eq.s32 	%p11, %r15, -1;
	add.f64 	%fd9, %fd50, %fd53;
	@%p11 bra 	$L__BB131_11;
	// begin inline asm
	mov.u32 %r27, %laneid;
	// end inline asm
	fns.b32 	%r32, %r15, %r27, 9;
	setp.gt.u32 	%p12, %r32, 31;
	selp.b32 	%r33, %r27, %r32, %p12;
	// begin inline asm
	mov.b64 {%r28,%r29}, %fd9;
	// end inline asm
	shfl.sync.idx.b32	%r31|%p13, %r29, %r33, 31, %r15;
	shfl.sync.idx.b32	%r30|%p14, %r28, %r33, 31, %r15;
	// begin inline asm
	mov.b64 %fd54, {%r30,%r31};
	// end inline asm
	bra.uni 	$L__BB131_12;
$L__BB131_11:
	// begin inline asm
	mov.b64 {%r34,%r35}, %fd9;
	// end inline asm
	shfl.sync.down.b32	%r37|%p15, %r35, 8, 31, -1;
	shfl.sync.down.b32	%r36|%p16, %r34, 8, 31, -1;
	// begin inline asm
	mov.b64 %fd54, {%r36,%r37};
	// end inline asm
$L__BB131_12:
	setp.eq.s32 	%p17, %r15, -1;
	add.f64 	%fd13, %fd9, %fd54;
	@%p17 bra 	$L__BB131_14;
	// begin inline asm
	mov.u32 %r38, %laneid;
	// end inline asm
	fns.b32 	%r43, %r15, %r38, 5;
	setp.gt.u32 	%p18, %r43, 31;
	selp.b32 	%r44, %r38, %r43, %p18;
	// begin inline asm
	mov.b64 {%r39,%r40}, %fd13;
	// end inline asm
	shfl.sync.idx.b32	%r42|%p19, %r40, %r44, 31, %r15;
	shfl.sync.idx.b32	%r41|%p20, %r39, %r44, 31, %r15;
	// begin inline asm
	mov.b64 %fd55, {%r41,%r42};
	// end inline asm
	bra.uni 	$L__BB131_15;
$L__BB131_14:
	// begin inline asm
	mov.b64 {%r45,%r46}, %fd13;
	// end inline asm
	shfl.sync.down.b32	%r48|%p21, %r46, 4, 31, -1;
	shfl.sync.down.b32	%r47|%p22, %r45, 4, 31, -1;
	// begin inline asm
	mov.b64 %fd55, {%r47,%r48};
	// end inline asm
$L__BB131_15:
	setp.eq.s32 	%p23, %r15, -1;
	add.f64 	%fd17, %fd13, %fd55;
	@%p23 bra 	$L__BB131_17;
	// begin inline asm
	mov.u32 %r49, %laneid;
	// end inline asm
	fns.b32 	%r54, %r15, %r49, 3;
	setp.gt.u32 	%p24, %r54, 31;
	selp.b32 	%r55, %r49, %r54, %p24;
	// begin inline asm
	mov.b64 {%r50,%r51}, %fd17;
	// end inline asm
	shfl.sync.idx.b32	%r53|%p25, %r51, %r55, 31, %r15;
	shfl.sync.idx.b32	%r52|%p26, %r50, %r55, 31, %r15;
	// begin inline asm
	mov.b64 %fd56, {%r52,%r53};
	// end inline asm
	bra.uni 	$L__BB131_18;
$L__BB131_17:
	// begin inline asm
	mov.b64 {%r56,%r57}, %fd17;
	// end inline asm
	shfl.sync.down.b32	%r59|%p27, %r57, 2, 31, -1;
	shfl.sync.down.b32	%r58|%p28, %r56, 2, 31, -1;
	// begin inline asm
	mov.b64 %fd56, {%r58,%r59};
	// end inline asm
$L__BB131_18:
	setp.eq.s32 	%p29, %r15, -1;
	add.f64 	%fd21, %fd17, %fd56;
	@%p29 bra 	$L__BB131_20;
	// begin inline asm
	mov.u32 %r60, %laneid;
	// end inline asm
	fns.b32 	%r65, %r15, %r60, 2;
	setp.gt.u32 	%p30, %r65, 31;
	selp.b32 	%r66, %r60, %r65, %p30;
	// begin inline asm
	mov.b64 {%r61,%r62}, %fd21;
	// end inline asm
	shfl.sync.idx.b32	%r64|%p31, %r62, %r66, 31, %r15;
	shfl.sync.idx.b32	%r63|%p32, %r61, %r66, 31, %r15;
	// begin inline asm
	mov.b64 %fd57, {%r63,%r64};
	// end inline asm
	bra.uni 	$L__BB131_21;
$L__BB131_20:
	// begin inline asm
	mov.b64 {%r67,%r68}, %fd21;
	// end inline asm
	shfl.sync.down.b32	%r70|%p33, %r68, 1, 31, -1;
	shfl.sync.down.b32	%r69|%p34, %r67, 1, 31, -1;
	// begin inline asm
	mov.b64 %fd57, {%r69,%r70};
	// end inline asm
$L__BB131_21:
	add.f64 	%fd25, %fd21, %fd57;
	setp.ne.s32 	%p35, %r1, 0;
	@%p35 bra 	$L__BB131_23;
	cvta.to.global.u64 	%rd6, %rd4;
	mul.wide.u32 	%rd7, %r2, 8;
	add.s64 	%rd8, %rd6, %rd7;
	st.global.f64 	[%rd8], %fd25;
$L__BB131_23:
	ret;

}


// ===== COMPILED SASS (sm_100) =====

	.target	sm_100

	.elftype	@"ET_EXEC"


//--------------------- .note.nv.tkinfo           --------------------------
	.section	.note.nv.tkinfo,"",@"SHT_NOTE"
	.sectionflags	@"SHF_NOTE_NV_TKINFO"
	.tkinfo
        /*0018*/ 	.word	0x00000002
        /*0030*/ 	.string	""
        /*0030*/ 	.string	"ptxas"
        /*0030*/ 	.string	"Cuda compilation tools, release 13.0, V13.0.88"
        /*0030*/ 	.string	"Build cuda_13.0.r13.0/compiler.36424714_0"
        /*0030*/ 	.string	"-arch sm_100 -m 64 "



//--------------------- .note.nv.cuinfo           --------------------------
	.section	.note.nv.cuinfo,"",@"SHT_NOTE"
	.sectionflags	@"SHF_NOTE_NV_CUINFO"
        /*0018*/ 	.short	0x0002
        /*001a*/ 	.short	0x0064
        /*001c*/ 	.short	0x0082
	.zero		2


//--------------------- .nv.info                  --------------------------
	.section	.nv.info,"",@"SHT_CUDA_INFO"
	.align	4


	//----- nvinfo : EIATTR_REGCOUNT
	.align		4
        /*0000*/ 	.byte	0x04, 0x2f
        /*0002*/ 	.short	(.L_1 - .L_0)
	.align		4
.L_0:
        /*0004*/ 	.word	index@(_Z7reduce0IiEvPT_S1_j)
        /*0008*/ 	.word	0x0000000b


	//----- nvinfo : EIATTR_FRAME_SIZE
	.align		4
.L_1:
        /*000c*/ 	.byte	0x04, 0x11
        /*000e*/ 	.short	(.L_3 - .L_2)
	.align		4
.L_2:
        /*0010*/ 	.word	index@(_Z7reduce0IiEvPT_S1_j)
        /*0014*/ 	.word	0x00000000


	//----- nvinfo : EIATTR_REGCOUNT
	.align		4
.L_3:
        /*0018*/ 	.byte	0x04, 0x2f
        /*001a*/ 	.short	(.L_5 - .L_4)
	.align		4
.L_4:
        /*001c*/ 	.word	index@(_Z7reduce1IiEvPT_S1_j)
        /*0020*/ 	.word	0x0000000a


	//----- nvinfo : EIATTR_FRAME_SIZE
	.align		4
.L_5:
        /*0024*/ 	.byte	0x04, 0x11
        /*0026*/ 	.short	(.L_7 - .L_6)
	.align		4
.L_6:
        /*0028*/ 	.word	index@(_Z7reduce1IiEvPT_S1_j)
        /*002c*/ 	.word	0x00000000


	//----- nvinfo : EIATTR_REGCOUNT
	.align		4
.L_7:
        /*0030*/ 	.byte	0x04, 0x2f
        /*0032*/ 	.short	(.L_9 - .L_8)
	.align		4
.L_8:
        /*0034*/ 	.word	index@(_Z7reduce2IiEvPT_S1_j)
        /*0038*/ 	.word	0x0000000b


	//----- nvinfo : EIATTR_FRAME_SIZE
	.align		4
.L_9:
        /*003c*/ 	.byte	0x04, 0x11
        /*003e*/ 	.short	(.L_11 - .L_10)
	.align		4
.L_10:
        /*0040*/ 	.word	index@(_Z7reduce2IiEvPT_S1_j)
        /*0044*/ 	.word	0x00000000


	//----- nvinfo : EIATTR_REGCOUNT
	.align		4
.L_11:
        /*0048*/ 	.byte	0x04, 0x2f
        /*004a*/ 	.short	(.L_13 - .L_12)
	.align		4
.L_12:
        /*004c*/ 	.word	index@(_Z7reduce3IiEvPT_S1_j)
        /*0050*/ 	.word	0x00000010


	//----- nvinfo : EIATTR_FRAME_SIZE
	.align		4
.L_13:
        /*0054*/ 	.byte	0x04, 0x11
        /*0056*/ 	.short	(.L_15 - .L_14)
	.align		4
.L_14:
        /*0058*/ 	.word	index@(_Z7reduce3IiEvPT_S1_j)
        /*005c*/ 	.word	0x00000000


	//----- nvinfo : EIATTR_REGCOUNT
	.align		4
.L_15:
        /*0060*/ 	.byte	0x04, 0x2f
        /*0062*/ 	.short	(.L_17 - .L_16)
	.align		4
.L_16:
        /*0064*/ 	.word	index@(_Z7reduce4IiLj512EEvPT_S1_j)
        /*0068*/ 	.word	0x0000000f


	//----- nvinfo : EIATTR_FRAME_SIZE
	.align		4
.L_17:
        /*006c*/ 	.byte	0x04, 0x11
        /*006e*/ 	.short	(.L_19 - .L_18)
	.align		4
.L_18:
        /*0070*/ 	.word	index@(_Z7reduce4IiLj512EEvPT_S1_j)
        /*0074*/ 	.word	0x00000000


	//----- nvinfo : EIATTR_REGCOUNT
	.align		4
.L_19:
        /*0078*/ 	.byte	0x04, 0x2f
        /*007a*/ 	.short	(.L_21 - .L_20)
	.align		4
.L_20:
        /*007c*/ 	.word	index@(_Z7reduce4IiLj256EEvPT_S1_j)
        /*0080*/ 	.word	0x0000000f


	//----- nvinfo : EIATTR_FRAME_SIZE
	.align		4
.L_21:
        /*0084*/ 	.byte	0x04, 0x11
        /*0086*/ 	.short	(.L_23 - .L_22)
	.align		4
.L_22:
        /*0088*/ 	.word	index@(_Z7reduce4IiLj256EEvPT_S1_j)
        /*008c*/ 	.word	0x00000000


	//----- nvinfo : EIATTR_REGCOUNT
	.align		4
.L_23:
        /*0090*/ 	.byte	0x04, 0x2f
        /*0092*/ 	.short	(.L_25 - .L_24)
	.align		4
.L_24:
        /*0094*/ 	.word	index@(_Z7reduce4IiLj128EEvPT_S1_j)
        /*0098*/ 	.word	0x0000000f


	//----- nvinfo : EIATTR_FRAME_SIZE
	.align		4
.L_25:
        /*009c*/ 	.byte	0x04, 0x11
        /*009e*/ 	.short	(.L_27 - .L_26)
	.align		4
.L_26:
        /*00a0*/ 	.word	index@(_Z7reduce4IiLj128EEvPT_S1_j)
        /*00a4*/ 	.word	0x00000000


	//----- nvinfo : EIATTR_REGCOUNT
	.align		4
.L_27:
        /*00a8*/ 	.byte	0x04, 0x2f
        /*00aa*/ 	.short	(.L_29 - .L_28)
	.align		4
.L_28:
        /*00ac*/ 	.word	index@(_Z7reduce4IiLj64EEvPT_S1_j)
        /*00b0*/ 	.word	0x0000000f


	//----- nvinfo : EIATTR_FRAME_SIZE
	.align		4
.L_29:
        /*00b4*/ 	.byte	0x04, 0x11
        /*00b6*/ 	.short	(.L_31 - .L_30)
	.align		4
.L_30:
        /*00b8*/ 	.word	index@(_Z7reduce4IiLj64EEvPT_S1_j)
        /*00bc*/ 	.word	0x00000000


	//----- nvinfo : EIATTR_REGCOUNT
	.align		4
.L_31:
        /*00c0*/ 	.byte	0x04, 0x2f
        /*00c2*/ 	.short	(.L_33 - .L_32)
	.align		4
.L_32:
        /*00c4*/ 	.word	index@(_Z7reduce4IiLj32EEvPT_S1_j)
        /*00c8*/ 	.word	0x00000010


	//----- nvinfo : EIATTR_FRAME_SIZE
	.align		4
.L_33:
        /*00cc*/ 	.byte	0x04, 0x11
        /*00ce*/ 	.short	(.L_35 - .L_34)
	.align		4
.L_34:
        /*00d0*/ 	.word	index@(_Z7reduce4IiLj32EEvPT_S1_j)
        /*00d4*/ 	.word	0x00000000


	//----- nvinfo : EIATTR_REGCOUNT
	.align		4
.L_35:
        /*00d8*/ 	.byte	0x04, 0x2f
        /*00da*/ 	.short	(.L_37 - .L_36)
	.align		4
.L_36:
        /*00dc*/ 	.word	index@(_Z7reduce4IiLj16EEvPT_S1_j)
        /*00e0*/ 	.word	0x00000010


	//----- nvinfo : EIATTR_FRAME_SIZE
	.align		4
.L_37:
        /*00e4*/ 	.byte	0x04, 0x11
        /*00e6*/ 	.short	(.L_39 - .L_38)
	.align		4
.L_38:
        /*00e8*/ 	.word	index@(_Z7reduce4IiLj16EEvPT_S1_j)
        /*00ec*/ 	.word	0x00000000


	//----- nvinfo : EIATTR_REGCOUNT
	.align		4
.L_39:
        /*00f0*/ 	.byte	0x04, 0x2f
        /*00f2*/ 	.short	(.L_41 - .L_40)
	.align		4
.L_40:
        /*00f4*/ 	.word	index@(_Z7reduce4IiLj8EEvPT_S1_j)
        /*00f8*/ 	.word	0x00000010


	//----- nvinfo : EIATTR_FRAME_SIZE
	.align		4
.L_41:
        /*00fc*/ 	.byte	0x04, 0x11
        /*00fe*/ 	.short	(.L_43 - .L_42)
	.align		4
.L_42:
        /*0100*/ 	.word	index@(_Z7reduce4IiLj8EEvPT_S1_j)
        /*0104*/ 	.word	0x00000000


	//----- nvinfo : EIATTR_REGCOUNT
	.align		4
.L_43:
        /*0108*/ 	.byte	0x04, 0x2f
        /*010a*/ 	.short	(.L_45 - .L_44)
	.align		4
.L_44:
        /*010c*/ 	.word	index@(_Z7reduce4IiLj4EEvPT_S1_j)
        /*0110*/ 	.word	0x00000010


	//----- nvinfo : EIATTR_FRAME_SIZE
	.align		4
.L_45:
        /*0114*/ 	.byte	0x04, 0x11
        /*0116*/ 	.short	(.L_47 - .L_46)
	.align		4
.L_46:
        /*0118*/ 	.word	index@(_Z7reduce4IiLj4EEvPT_S1_j)
        /*011c*/ 	.word	0x00000000


	//----- nvinfo : EIATTR_REGCOUNT
	.align		4
.L_47:
        /*0120*/ 	.byte	0x04, 0x2f
        /*0122*/ 	.short	(.L_49 - .L_48)
	.align		4
.L_48:
        /*0124*/ 	.word	index@(_Z7reduce4IiLj2EEvPT_S1_j)
        /*0128*/ 	.word	0x00000010


	//----- nvinfo : EIATTR_FRAME_SIZE
	.align		4
.L_49:
        /*012c*/ 	.byte	0x04, 0x11
        /*012e*/ 	.short	(.L_51 - .L_50)
	.align		4
.L_50:
        /*0130*/ 	.word	index@(_Z7reduce4IiLj2EEvPT_S1_j)
        /*0134*/ 	.word	0x00000000


	//----- nvinfo : EIATTR_REGCOUNT
	.align		4
.L_51:
        /*0138*/ 	.byte	0x04, 0x2f
        /*013a*/ 	.short	(.L_53 - .L_52)
	.align		4
.L_52:
        /*013c*/ 	.word	index@(_Z7reduce4IiLj1EEvPT_S1_j)
        /*0140*/ 	.word	0x00000010


	//----- nvinfo : EIATTR_FRAME_SIZE
	.align		4
.L_53:
        /*0144*/ 	.byte	0x04, 0x11
        /*0146*/ 	.short	(.L_55 - .L_54)
	.align		4
.L_54:
        /*0148*/ 	.word	index@(_Z7reduce4IiLj1EEvPT_S1_j)
        /*014c*/ 	.word	0x00000000


	//----- nvinfo : EIATTR_REGCOUNT
	.align		4
.L_55:
        /*0150*/ 	.byte	0x04, 0x2f
        /*0152*/ 	.short	(.L_57 - .L_56)
	.align		4
.L_56:
        /*0154*/ 	.word	index@(_Z7reduce5IiLj512EEvPT_S1_j)
        /*0158*/ 	.word	0x0000000f


	//----- nvinfo : EIATTR_FRAME_SIZE
	.align		4
.L_57:
        /*015c*/ 	.byte	0x04, 0x11
        /*015e*/ 	.short	(.L_59 - .L_58)
	.align		4
.L_58:
        /*0160*/ 	.word	index@(_Z7reduce5IiLj512EEvPT_S1_j)
        /*0164*/ 	.word	0x00000000


	//----- nvinfo : EIATTR_REGCOUNT
	.align		4
.L_59:
        /*0168*/ 	.byte	0x04, 0x2f
        /*016a*/ 	.short	(.L_61 - .L_60)
	.align		4
.L_60:
        /*016c*/ 	.word	index@(_Z7reduce5IiLj256EEvPT_S1_j)
        /*0170*/ 	.word	0x00000010


	//----- nvinfo : EIATTR_FRAME_SIZE
	.align		4
.L_61:
        /*0174*/ 	.byte	0x04, 0x11
        /*0176*/ 	.short	(.L_63 - .L_62)
	.align		4
.L_62:
        /*0178*/ 	.word	index@(_Z7reduce5IiLj256EEvPT_S1_j)
        /*017c*/ 	.word	0x00000000


	//----- nvinfo : EIATTR_REGCOUNT
	.align		4
.L_63:
        /*0180*/ 	.byte	0x04, 0x2f
        /*0182*/ 	.short	(.L_65 - .L_64)
	.align		4
.L_64:
        /*0184*/ 	.word	index@(_Z7reduce5IiLj128EEvPT_S1_j)
        /*0188*/ 	.word	0x00000010


	//----- nvinfo : EIATTR_FRAME_SIZE
	.align		4
.L_65:
        /*018c*/ 	.byte	0x04, 0x11
        /*018e*/ 	.short	(.L_67 - .L_66)
	.align		4
.L_66:
        /*0190*/ 	.word	index@(_Z7reduce5IiLj128EEvPT_S1_j)
        /*0194*/ 	.word	0x00000000


	//----- nvinfo : EIATTR_REGCOUNT
	.align		4
.L_67:
        /*0198*/ 	.byte	0x04, 0x2f
        /*019a*/ 	.short	(.L_69 - .L_68)
	.align		4
.L_68:
        /*019c*/ 	.word	index@(_Z7reduce5IiLj64EEvPT_S1_j)
        /*01a0*/ 	.word	0x00000010


	//----- nvinfo : EIATTR_FRAME_SIZE
	.align		4
.L_69:
        /*01a4*/ 	.byte	0x04, 0x11
        /*01a6*/ 	.short	(.L_71 - .L_70)
	.align		4
.L_70:
        /*01a8*/ 	.word	index@(_Z7reduce5IiLj64EEvPT_S1_j)
        /*01ac*/ 	.word	0x00000000


	//----- nvinfo : EIATTR_REGCOUNT
	.align		4
.L_71:
        /*01b0*/ 	.byte	0x04, 0x2f
        /*01b2*/ 	.short	(.L_73 - .L_72)
	.align		4
.L_72:
        /*01b4*/ 	.word	index@(_Z7reduce5IiLj32EEvPT_S1_j)
        /*01b8*/ 	.word	0x00000010


	//----- nvinfo : EIATTR_FRAME_SIZE
	.align		4
.L_73:
        /*01bc*/ 	.byte	0x04, 0x11
        /*01be*/ 	.short	(.L_75 - .L_74)
	.align		4
.L_74:
        /*01c0*/ 	.word	index@(_Z7reduce5IiLj32EEvPT_S1_j)
        /*01c4*/ 	.word	0x00000000


	//----- nvinfo : EIATTR_REGCOUNT
	.align		4
.L_75:
        /*01c8*/ 	.byte	0x04, 0x2f
        /*01ca*/ 	.short	(.L_77 - .L_76)
	.align		4
.L_76:
        /*01cc*/ 	.word	index@(_Z7reduce5IiLj16EEvPT_S1_j)
        /*01d0*/ 	.word	0x00000010


	//----- nvinfo : EIATTR_FRAME_SIZE
	.align		4
.L_77:
        /*01d4*/ 	.byte	0x04, 0x11
        /*01d6*/ 	.short	(.L_79 - .L_78)
	.align		4
.L_78:
        /*01d8*/ 	.word	index@(_Z7reduce5IiLj16EEvPT_S1_j)
        /*01dc*/ 	.word	0x00000000


	//----- nvinfo : EIATTR_REGCOUNT
	.align		4
.L_79:
        /*01e0*/ 	.byte	0x04, 0x2f
        /*01e2*/ 	.short	(.L_81 - .L_80)
	.align		4
.L_80:
        /*01e4*/ 	.word	index@(_Z7reduce5IiLj8EEvPT_S1_j)
        /*01e8*/ 	.word	0x00000010


	//----- nvinfo : EIATTR_FRAME_SIZE
	.align		4
.L_81:
        /*01ec*/ 	.byte	0x04, 0x11
        /*01ee*/ 	.short	(.L_83 - .L_82)
	.align		4
.L_82:
        /*01f0*/ 	.word	index@(_Z7reduce5IiLj8EEvPT_S1_j)
        /*01f4*/ 	.word	0x00000000


	//----- nvinfo : EIATTR_REGCOUNT
	.align		4
.L_83:
        /*01f8*/ 	.byte	0x04, 0x2f
        /*01fa*/ 	.short	(.L_85 - .L_84)
	.align		4
.L_84:
        /*01fc*/ 	.word	index@(_Z7reduce5IiLj4EEvPT_S1_j)
        /*0200*/ 	.word	0x00000010


	//----- nvinfo : EIATTR_FRAME_SIZE
	.align		4
.L_85:
        /*0204*/ 	.byte	0x04, 0x11
        /*0206*/ 	.short	(.L_87 - .L_86)
	.align		4
.L_86:
        /*0208*/ 	.word	index@(_Z7reduce5IiLj4EEvPT_S1_j)
        /*020c*/ 	.word	0x00000000


	//----- nvinfo : EIATTR_REGCOUNT
	.align		4
.L_87:
        /*0210*/ 	.byte	0x04, 0x2f
        /*0212*/ 	.short	(.L_89 - .L_88)
	.align		4
.L_88:
        /*0214*/ 	.word	index@(_Z7reduce5IiLj2EEvPT_S1_j)
        /*0218*/ 	.word	0x00000010


	//----- nvinfo : EIATTR_FRAME_SIZE
	.align		4
.L_89:
        /*021c*/ 	.byte	0x04, 0x11
        /*021e*/ 	.short	(.L_91 - .L_90)
	.align		4
.L_90:
        /*0220*/ 	.word	index@(_Z7reduce5IiLj2EEvPT_S1_j)
        /*0224*/ 	.word	0x00000000


	//----- nvinfo : EIATTR_REGCOUNT
	.align		4
.L_91:
        /*0228*/ 	.byte	0x04, 0x2f
        /*022a*/ 	.short	(.L_93 - .L_92)
	.align		4
.L_92:
        /*022c*/ 	.word	index@(_Z7reduce5IiLj1EEvPT_S1_j)
        /*0230*/ 	.word	0x00000010


	//----- nvinfo : EIATTR_FRAME_SIZE
	.align		4
.L_93:
        /*0234*/ 	.byte	0x04, 0x11
        /*0236*/ 	.short	(.L_95 - .L_94)
	.align		4
.L_94:
        /*0238*/ 	.word	index@(_Z7reduce5IiLj1EEvPT_S1_j)
        /*023c*/ 	.word	0x00000000


	//----- nvinfo : EIATTR_REGCOUNT
	.align		4
.L_95:
        /*0240*/ 	.byte	0x04, 0x2f
        /*0242*/ 	.short	(.L_97 - .L_96)
	.align		4
.L_96:
        /*0244*/ 	.word	index@(_Z7reduce6IiLj512ELb1EEvPT_S1_j)
        /*0248*/ 	.word	0x0000000f


	//----- nvinfo : EIATTR_FRAME_SIZE
	.align		4
.L_97:
        /*024c*/ 	.byte	0x04, 0x11
        /*024e*/ 	.short	(.L_99 - .L_98)
	.align		4
.L_98:
        /*0250*/ 	.word	index@(_Z7reduce6IiLj512ELb1EEvPT_S1_j)
        /*0254*/ 	.word	0x00000000


	//----- nvinfo : EIATTR_REGCOUNT
	.align		4
.L_99:
        /*0258*/ 	.byte	0x04, 0x2f
        /*025a*/ 	.short	(.L_101 - .L_100)
	.align		4
.L_100:
        /*025c*/ 	.word	index@(_Z7reduce6IiLj256ELb1EEvPT_S1_j)
        /*0260*/ 	.word	0x00000010


	//----- nvinfo : EIATTR_FRAME_SIZE
	.align		4
.L_101:
        /*0264*/ 	.byte	0x04, 0x11
        /*0266*/ 	.short	(.L_103 - .L_102)
	.align		4
.L_102:
        /*0268*/ 	.word	index@(_Z7reduce6IiLj256ELb1EEvPT_S1_j)
        /*026c*/ 	.word	0x00000000


	//----- nvinfo : EIATTR_REGCOUNT
	.align		4
.L_103:
        /*0270*/ 	.byte	0x04, 0x2f
        /*0272*/ 	.short	(.L_105 - .L_104)
	.align		4
.L_104:
        /*0274*/ 	.word	index@(_Z7reduce6IiLj128ELb1EEvPT_S1_j)
        /*0278*/ 	.word	0x00000010


	//----- nvinfo : EIATTR_FRAME_SIZE
	.align		4
.L_105:
        /*027c*/ 	.byte	0x04, 0x11
        /*027e*/ 	.short	(.L_107 - .L_106)
	.align		4
.L_106:
        /*0280*/ 	.word	index@(_Z7reduce6IiLj128ELb1EEvPT_S1_j)
        /*0284*/ 	.word	0x00000000


	//----- nvinfo : EIATTR_REGCOUNT
	.align		4
.L_107:
        /*0288*/ 	.byte	0x04, 0x2f
        /*028a*/ 	.short	(.L_109 - .L_108)
	.align		4
.L_108:
        /*028c*/ 	.word	index@(_Z7reduce6IiLj64ELb1EEvPT_S1_j)
        /*0290*/ 	.word	0x00000010


	//----- nvinfo : EIATTR_FRAME_SIZE
	.align		4
.L_109:
        /*0294*/ 	.byte	0x04, 0x11
        /*0296*/ 	.short	(.L_111 - .L_110)
	.align		4
.L_110:
        /*0298*/ 	.word	index@(_Z7reduce6IiLj64ELb1EEvPT_S1_j)
        /*029c*/ 	.word	0x00000000


	//----- nvinfo : EIATTR_REGCOUNT
	.align		4
.L_111:
        /*02a0*/ 	.byte	0x04, 0x2f
        /*02a2*/ 	.short	(.L_113 - .L_112)
	.align		4
.L_112:
        /*02a4*/ 	.word	index@(_Z7reduce6IiLj32ELb1EEvPT_S1_j)
        /*02a8*/ 	.word	0x00000010


	//----- nvinfo : EIATTR_FRAME_SIZE
	.align		4
.L_113:
        /*02ac*/ 	.byte	0x04, 0x11
        /*02ae*/ 	.short	(.L_115 - .L_114)
	.align		4
.L_114:
        /*02b0*/ 	.word	index@(_Z7reduce6IiLj32ELb1EEvPT_S1_j)
        /*02b4*/ 	.word	0x00000000


	//----- nvinfo : EIATTR_REGCOUNT
	.align		4
.L_115:
        /*02b8*/ 	.byte	0x04, 0x2f
        /*02ba*/ 	.short	(.L_117 - .L_116)
	.align		4
.L_116:
        /*02bc*/ 	.word	index@(_Z7reduce6IiLj16ELb1EEvPT_S1_j)
        /*02c0*/ 	.word	0x00000010


	//----- nvinfo : EIATTR_FRAME_SIZE
	.align		4
.L_117:
        /*02c4*/ 	.byte	0x04, 0x11
        /*02c6*/ 	.short	(.L_119 - .L_118)
	.align		4
.L_118:
        /*02c8*/ 	.word	index@(_Z7reduce6IiLj16ELb1EEvPT_S1_j)
        /*02cc*/ 	.word	0x00000000


	//----- nvinfo : EIATTR_REGCOUNT
	.align		4
.L_119:
        /*02d0*/ 	.byte	0x04, 0x2f
        /*02d2*/ 	.short	(.L_121 - .L_120)
	.align		4
.L_120:
        /*02d4*/ 	.word	index@(_Z7reduce6IiLj8ELb1EEvPT_S1_j)
        /*02d8*/ 	.word	0x00000010


	//----- nvinfo : EIATTR_FRAME_SIZE
	.align		4
.L_121:
        /*02dc*/ 	.byte	0x04, 0x11
        /*02de*/ 	.short	(.L_123 - .L_122)
	.align		4
.L_122:
        /*02e0*/ 	.word	index@(_Z7reduce6IiLj8ELb1EEvPT_S1_j)
        /*02e4*/ 	.word	0x00000000


	//----- nvinfo : EIATTR_REGCOUNT
	.align		4
.L_123:
        /*02e8*/ 	.byte	0x04, 0x2f
        /*02ea*/ 	.short	(.L_125 - .L_124)
	.align		4
.L_124:
        /*02ec*/ 	.word	index@(_Z7reduce6IiLj4ELb1EEvPT_S1_j)
        /*02f0*/ 	.word	0x00000010


	//----- nvinfo : EIATTR_FRAME_SIZE
	.align		4
.L_125:
        /*02f4*/ 	.byte	0x04, 0x11
        /*02f6*/ 	.short	(.L_127 - .L_126)
	.align		4
.L_126:
        /*02f8*/ 	.word	index@(_Z7reduce6IiLj4ELb1EEvPT_S1_j)
        /*02fc*/ 	.word	0x00000000


	//----- nvinfo : EIATTR_REGCOUNT
	.align		4
.L_127:
        /*0300*/ 	.byte	0x04, 0x2f
        /*0302*/ 	.short	(.L_129 - .L_128)
	.align		4
.L_128:
        /*0304*/ 	.word	index@(_Z7reduce6IiLj2ELb1EEvPT_S1_j)
        /*0308*/ 	.word	0x00000010


	//----- nvinfo : EIATTR_FRAME_SIZE
	.align		4
.L_129:
        /*030c*/ 	.byte	0x04, 0x11
        /*030e*/ 	.short	(.L_131 - .L_130)
	.align		4
.L_130:
        /*0310*/ 	.word	index@(_Z7reduce6IiLj2ELb1EEvPT_S1_j)
        /*0314*/ 	.word	0x00000000


	//----- nvinfo : EIATTR_REGCOUNT
	.align		4
.L_131:
        /*0318*/ 	.byte	0x04, 0x2f
        /*031a*/ 	.short	(.L_133 - .L_132)
	.align		4
.L_132:
        /*031c*/ 	.word	index@(_Z7reduce6IiLj1ELb1EEvPT_S1_j)
        /*0320*/ 	.word	0x00000010


	//----- nvinfo : EIATTR_FRAME_SIZE
	.align		4
.L_133:
        /*0324*/ 	.byte	0x04, 0x11
        /*0326*/ 	.short	(.L_135 - .L_134)
	.align		4
.L_134:
        /*0328*/ 	.word	index@(_Z7reduce6IiLj1ELb1EEvPT_S1_j)
        /*032c*/ 	.word	0x00000000


	//----- nvinfo : EIATTR_REGCOUNT
	.align		4
.L_135:
        /*0330*/ 	.byte	0x04, 0x2f
        /*0332*/ 	.short	(.L_137 - .L_136)
	.align		4
.L_136:
        /*0334*/ 	.word	index@(_Z7reduce6IiLj512ELb0EEvPT_S1_j)
        /*0338*/ 	.word	0x0000000f


	//----- nvinfo : EIATTR_FRAME_SIZE
	.align		4
.L_137:
        /*033c*/ 	.byte	0x04, 0x11
        /*033e*/ 	.short	(.L_139 - .L_138)
	.align		4
.L_138:
        /*0340*/ 	.word	index@(_Z7reduce6IiLj512ELb0EEvPT_S1_j)
        /*0344*/ 	.word	0x00000000


	//----- nvinfo : EIATTR_REGCOUNT
	.align		4
.L_139:
        /*0348*/ 	.byte	0x04, 0x2f
        /*034a*/ 	.short	(.L_141 - .L_140)
	.align		4
.L_140:
        /*034c*/ 	.word	index@(_Z7reduce6IiLj256ELb0EEvPT_S1_j)
        /*0350*/ 	.word	0x00000010


	//----- nvinfo : EIATTR_FRAME_SIZE
	.align		4
.L_141:
        /*0354*/ 	.byte	0x04, 0x11
        /*0356*/ 	.short	(.L_143 - .L_142)
	.align		4
.L_142:
        /*0358*/ 	.word	index@(_Z7reduce6IiLj256ELb0EEvPT_S1_j)
        /*035c*/ 	.word	0x00000000


	//----- nvinfo : EIATTR_REGCOUNT
	.align		4
.L_143:
        /*0360*/ 	.byte	0x04, 0x2f
        /*0362*/ 	.short	(.L_145 - .L_144)
	.align		4
.L_144:
        /*0364*/ 	.word	index@(_Z7reduce6IiLj128ELb0EEvPT_S1_j)
        /*0368*/ 	.word	0x00000010


	//----- nvinfo : EIATTR_FRAME_SIZE
	.align		4
.L_145:
        /*036c*/ 	.byte	0x04, 0x11
        /*036e*/ 	.short	(.L_147 - .L_146)
	.align		4
.L_146:
        /*0370*/ 	.word	index@(_Z7reduce6IiLj128ELb0EEvPT_S1_j)
        /*0374*/ 	.word	0x00000000


	//----- nvinfo : EIATTR_REGCOUNT
	.align		4
.L_147:
        /*0378*/ 	.byte	0x04, 0x2f
        /*037a*/ 	.short	(.L_149 - .L_148)
	.align		4
.L_148:
        /*037c*/ 	.word	index@(_Z7reduce6IiLj64ELb0EEvPT_S1_j)
        /*0380*/ 	.word	0x00000010


	//----- nvinfo : EIATTR_FRAME_SIZE
	.align		4
.L_149:
        /*0384*/ 	.byte	0x04, 0x11
        /*0386*/ 	.short	(.L_151 - .L_150)
	.align		4
.L_150:
        /*0388*/ 	.word	index@(_Z7reduce6IiLj64ELb0EEvPT_S1_j)
        /*038c*/ 	.word	0x00000000


	//----- nvinfo : EIATTR_REGCOUNT
	.align		4
.L_151:
        /*0390*/ 	.byte	0x04, 0x2f
        /*0392*/ 	.short	(.L_153 - .L_152)
	.align		4
.L_152:
        /*0394*/ 	.word	index@(_Z7reduce6IiLj32ELb0EEvPT_S1_j)
        /*0398*/ 	.word	0x00000010


	//----- nvinfo : EIATTR_FRAME_SIZE
	.align		4
.L_153:
        /*039c*/ 	.byte	0x04, 0x11
        /*039e*/ 	.short	(.L_155 - .L_154)
	.align		4
.L_154:
        /*03a0*/ 	.word	index@(_Z7reduce6IiLj32ELb0EEvPT_S1_j)
        /*03a4*/ 	.word	0x00000000


	//----- nvinfo : EIATTR_REGCOUNT
	.align		4
.L_155:
        /*03a8*/ 	.byte	0x04, 0x2f
        /*03aa*/ 	.short	(.L_157 - .L_156)
	.align		4
.L_156:
        /*03ac*/ 	.word	index@(_Z7reduce6IiLj16ELb0EEvPT_S1_j)
        /*03b0*/ 	.word	0x00000010


	//----- nvinfo : EIATTR_FRAME_SIZE
	.align		4
.L_157:
        /*03b4*/ 	.byte	0x04, 0x11
        /*03b6*/ 	.short	(.L_159 - .L_158)
	.align		4
.L_158:
        /*03b8*/ 	.word	index@(_Z7reduce6IiLj16ELb0EEvPT_S1_j)
        /*03bc*/ 	.word	0x00000000


	//----- nvinfo : EIATTR_REGCOUNT
	.align		4
.L_159:
        /*03c0*/ 	.byte	0x04, 0x2f
        /*03c2*/ 	.short	(.L_161 - .L_160)
	.align		4
.L_160:
        /*03c4*/ 	.word	index@(_Z7reduce6IiLj8ELb0EEvPT_S1_j)
        /*03c8*/ 	.word	0x00000010


	//----- nvinfo : EIATTR_FRAME_SIZE
	.align		4
.L_161:
        /*03cc*/ 	.byte	0x04, 0x11
        /*03ce*/ 	.short	(.L_163 - .L_162)
	.align		4
.L_162:
        /*03d0*/ 	.word	index@(_Z7reduce6IiLj8ELb0EEvPT_S1_j)
        /*03d4*/ 	.word	0x00000000


	//----- nvinfo : EIATTR_REGCOUNT
	.align		4
.L_163:
        /*03d8*/ 	.byte	0x04, 0x2f
        /*03da*/ 	.short	(.L_165 - .L_164)
	.align		4
.L_164:
        /*03dc*/ 	.word	index@(_Z7reduce6IiLj4ELb0EEvPT_S1_j)
        /*03e0*/ 	.word	0x00000010


	//----- nvinfo : EIATTR_FRAME_SIZE
	.align		4
.L_165:
        /*03e4*/ 	.byte	0x04, 0x11
        /*03e6*/ 	.short	(.L_167 - .L_166)
	.align		4
.L_166:
        /*03e8*/ 	.word	index@(_Z7reduce6IiLj4ELb0EEvPT_S1_j)
        /*03ec*/ 	.word	0x00000000


	//----- nvinfo : EIATTR_REGCOUNT
	.align		4
.L_167:
        /*03f0*/ 	.byte	0x04, 0x2f
        /*03f2*/ 	.short	(.L_169 - .L_168)
	.align		4
.L_168:
        /*03f4*/ 	.word	index@(_Z7reduce6IiLj2ELb0EEvPT_S1_j)
        /*03f8*/ 	.word	0x00000010


	//----- nvinfo : EIATTR_FRAME_SIZE
	.align		4
.L_169:
        /*03fc*/ 	.byte	0x04, 0x11
        /*03fe*/ 	.short	(.L_171 - .L_170)
	.align		4
.L_170:
        /*0400*/ 	.word	index@(_Z7reduce6IiLj2ELb0EEvPT_S1_j)
        /*0404*/ 	.word	0x00000000


	//----- nvinfo : EIATTR_REGCOUNT
	.align		4
.L_171:
        /*0408*/ 	.byte	0x04, 0x2f
        /*040a*/ 	.short	(.L_173 - .L_172)
	.align		4
.L_172:
        /*040c*/ 	.word	index@(_Z7reduce6IiLj1ELb0EEvPT_S1_j)
        /*0410*/ 	.word	0x00000010


	//----- nvinfo : EIATTR_FRAME_SIZE
	.align		4
.L_173:
        /*0414*/ 	.byte	0x04, 0x11
        /*0416*/ 	.short	(.L_175 - .L_174)
	.align		4
.L_174:
        /*0418*/ 	.word	index@(_Z7reduce6IiLj1ELb0EEvPT_S1_j)
        /*041c*/ 	.word	0x00000000


	//----- nvinfo : EIATTR_REGCOUNT
	.align		4
.L_175:
        /*0420*/ 	.byte	0x04, 0x2f
        /*0422*/ 	.short	(.L_177 - .L_176)
	.align		4
.L_176:
        /*0424*/ 	.word	index@(_Z7reduce0IfEvPT_S1_j)
        /*0428*/ 	.word	0x0000000b


	//----- nvinfo : EIATTR_FRAME_SIZE
	.align		4
.L_177:
        /*042c*/ 	.byte	0x04, 0x11
        /*042e*/ 	.short	(.L_179 - .L_178)
	.align		4
.L_178:
        /*0430*/ 	.word	index@(_Z7reduce0IfEvPT_S1_j)
        /*0434*/ 	.word	0x00000000


	//----- nvinfo : EIATTR_REGCOUNT
	.align		4
.L_179:
        /*0438*/ 	.byte	0x04, 0x2f
        /*043a*/ 	.short	(.L_181 - .L_180)
	.align		4
.L_180:
        /*043c*/ 	.word	index@(_Z7reduce1IfEvPT_S1_j)
        /*0440*/ 	.word	0x0000000a


	//----- nvinfo : EIATTR_FRAME_SIZE
	.align		4
.L_181:
        /*0444*/ 	.byte	0x04, 0x11
        /*0446*/ 	.short	(.L_183 - .L_182)
	.align		4
.L_182:
        /*0448*/ 	.word	index@(_Z7reduce1IfEvPT_S1_j)
        /*044c*/ 	.word	0x00000000


	//----- nvinfo : EIATTR_REGCOUNT
	.align		4
.L_183:
        /*0450*/ 	.byte	0x04, 0x2f
        /*0452*/ 	.short	(.L_185 - .L_184)
	.align		4
.L_184:
        /*0454*/ 	.word	index@(_Z7reduce2IfEvPT_S1_j)
        /*0458*/ 	.word	0x0000000b


	//----- nvinfo : EIATTR_FRAME_SIZE
	.align		4
.L_185:
        /*045c*/ 	.byte	0x04, 0x11
        /*045e*/ 	.short	(.L_187 - .L_186)
	.align		4
.L_186:
        /*0460*/ 	.word	index@(_Z7reduce2IfEvPT_S1_j)
        /*0464*/ 	.word	0x00000000


	//----- nvinfo : EIATTR_REGCOUNT
	.align		4
.L_187:
        /*0468*/ 	.byte	0x04, 0x2f
        /*046a*/ 	.short	(.L_189 - .L_188)
	.align		4
.L_188:
        /*046c*/ 	.word	index@(_Z7reduce3IfEvPT_S1_j)
        /*0470*/ 	.word	0x00000010


	//----- nvinfo : EIATTR_FRAME_SIZE
	.align		4
.L_189:
        /*0474*/ 	.byte	0x04, 0x11
        /*0476*/ 	.short	(.L_191 - .L_190)
	.align		4
.L_190:
        /*0478*/ 	.word	index@(_Z7reduce3IfEvPT_S1_j)
        /*047c*/ 	.word	0x00000000


	//----- nvinfo : EIATTR_REGCOUNT
	.align		4
.L_191:
        /*0480*/ 	.byte	0x04, 0x2f
        /*0482*/ 	.short	(.L_193 - .L_192)
	.align		4
.L_192:
        /*0484*/ 	.word	index@(_Z7reduce4IfLj512EEvPT_S1_j)
        /*0488*/ 	.word	0x0000000f


	//----- nvinfo : EIATTR_FRAME_SIZE
	.align		4
.L_193:
        /*048c*/ 	.byte	0x04, 0x11
        /*048e*/ 	.short	(.L_195 - .L_194)
	.align		4
.L_194:
        /*0490*/ 	.word	index@(_Z7reduce4IfLj512EEvPT_S1_j)
        /*0494*/ 	.word	0x00000000


	//----- nvinfo : EIATTR_REGCOUNT
	.align		4
.L_195:
        /*0498*/ 	.byte	0x04, 0x2f
        /*049a*/ 	.short	(.L_197 - .L_196)
	.align		4
.L_196:
        /*049c*/ 	.word	index@(_Z7reduce4IfLj256EEvPT_S1_j)
        /*04a0*/ 	.word	0x0000000f


	//----- nvinfo : EIATTR_FRAME_SIZE
	.align		4
.L_197:
        /*04a4*/ 	.byte	0x04, 0x11
        /*04a6*/ 	.short	(.L_199 - .L_198)
	.align		4
.L_198:
        /*04a8*/ 	.word	index@(_Z7reduce4IfLj256EEvPT_S1_j)
        /*04ac*/ 	.word	0x00000000


	//----- nvinfo : EIATTR_REGCOUNT
	.align		4
.L_199:
        /*04b0*/ 	.byte	0x04, 0x2f
        /*04b2*/ 	.short	(.L_201 - .L_200)
	.align		4
.L_200:
        /*04b4*/ 	.word	index@(_Z7reduce4IfLj128EEvPT_S1_j)
        /*04b8*/ 	.word	0x0000000f


	//----- nvinfo : EIATTR_FRAME_SIZE
	.align		4
.L_201:
        /*04bc*/ 	.byte	0x04, 0x11
        /*04be*/ 	.short	(.L_203 - .L_202)
	.align		4
.L_202:
        /*04c0*/ 	.word	index@(_Z7reduce4IfLj128EEvPT_S1_j)
        /*04c4*/ 	.word	0x00000000


	//----- nvinfo : EIATTR_REGCOUNT
	.align		4
.L_203:
        /*04c8*/ 	.byte	0x04, 0x2f
        /*04ca*/ 	.short	(.L_205 - .L_204)
	.align		4
.L_204:
        /*04cc*/ 	.word	index@(_Z7reduce4IfLj64EEvPT_S1_j)
        /*04d0*/ 	.word	0x0000000f


	//----- nvinfo : EIATTR_FRAME_SIZE
	.align		4
.L_205:
        /*04d4*/ 	.byte	0x04, 0x11
        /*04d6*/ 	.short	(.L_207 - .L_206)
	.align		4
.L_206:
        /*04d8*/ 	.word	index@(_Z7reduce4IfLj64EEvPT_S1_j)
        /*04dc*/ 	.word	0x00000000


	//----- nvinfo : EIATTR_REGCOUNT
	.align		4
.L_207:
        /*04e0*/ 	.byte	0x04, 0x2f
        /*04e2*/ 	.short	(.L_209 - .L_208)
	.align		4
.L_208:
        /*04e4*/ 	.word	index@(_Z7reduce4IfLj32EEvPT_S1_j)
        /*04e8*/ 	.word	0x00000010


	//----- nvinfo : EIATTR_FRAME_SIZE
	.align		4
.L_209:
        /*04ec*/ 	.byte	0x04, 0x11
        /*04ee*/ 	.short	(.L_211 - .L_210)
	.align		4
.L_210:
        /*04f0*/ 	.word	index@(_Z7reduce4IfLj32EEvPT_S1_j)
        /*04f4*/ 	.word	0x00000000


	//----- nvinfo : EIATTR_REGCOUNT
	.align		4
.L_211:
        /*04f8*/ 	.byte	0x04, 0x2f
        /*04fa*/ 	.short	(.L_213 - .L_212)
	.align		4
.L_212:
        /*04fc*/ 	.word	index@(_Z7reduce4IfLj16EEvPT_S1_j)
        /*0500*/ 	.word	0x00000010


	//----- nvinfo : EIATTR_FRAME_SIZE
	.align		4
.L_213:
        /*0504*/ 	.byte	0x04, 0x11
        /*0506*/ 	.short	(.L_215 - .L_214)
	.align		4
.L_214:
        /*0508*/ 	.word	index@(_Z7reduce4IfLj16EEvPT_S1_j)
        /*050c*/ 	.word	0x00000000


	//----- nvinfo : EIATTR_REGCOUNT
	.align		4
.L_215:
        /*0510*/ 	.byte	0x04, 0x2f
        /*0512*/ 	.short	(.L_217 - .L_216)
	.align		4
.L_216:
        /*0514*/ 	.word	index@(_Z7reduce4IfLj8EEvPT_S1_j)
        /*0518*/ 	.word	0x00000010


	//----- nvinfo : EIATTR_FRAME_SIZE
	.align		4
.L_217:
        /*051c*/ 	.byte	0x04, 0x11
        /*051e*/ 	.short	(.L_219 - .L_218)
	.align		4
.L_218:
        /*0520*/ 	.word	index@(_Z7reduce4IfLj8EEvPT_S1_j)
        /*0524*/ 	.word	0x00000000


	//----- nvinfo : EIATTR_REGCOUNT
	.align		4
.L_219:
        /*0528*/ 	.byte	0x04, 0x2f
        /*052a*/ 	.short	(.L_221 - .L_220)
	.align		4
.L_220:
        /*052c*/ 	.word	index@(_Z7reduce4IfLj4EEvPT_S1_j)
        /*0530*/ 	.word	0x00000010


	//----- nvinfo : EIATTR_FRAME_SIZE
	.align		4
.L_221:
        /*0534*/ 	.byte	0x04, 0x11
        /*0536*/ 	.short	(.L_223 - .L_222)
	.align		4
.L_222:
        /*0538*/ 	.word	index@(_Z7reduce4IfLj4EEvPT_S1_j)
        /*053c*/ 	.word	0x00000000


	//----- nvinfo : EIATTR_REGCOUNT
	.align		4
.L_223:
        /*0540*/ 	.byte	0x04, 0x2f
        /*0542*/ 	.short	(.L_225 - .L_224)
	.align		4
.L_224:
        /*0544*/ 	.word	index@(_Z7reduce4IfLj2EEvPT_S1_j)
        /*0548*/ 	.word	0x00000010


	//----- nvinfo : EIATTR_FRAME_SIZE
	.align		4
.L_225:
        /*054c*/ 	.byte	0x04, 0x11
        /*054e*/ 	.short	(.L_227 - .L_226)
	.align		4
.L_226:
        /*0550*/ 	.word	index@(_Z7reduce4IfLj2EEvPT_S1_j)
        /*0554*/ 	.word	0x00000000


	//----- nvinfo : EIATTR_REGCOUNT
	.align		4
.L_227:
        /*0558*/ 	.byte	0x04, 0x2f
        /*055a*/ 	.short	(.L_229 - .L_228)
	.align		4
.L_228:
        /*055c*/ 	.word	index@(_Z7reduce4IfLj1EEvPT_S1_j)
        /*0560*/ 	.word	0x00000010


	//----- nvinfo : EIATTR_FRAME_SIZE
	.align		4
.L_229:
        /*0564*/ 	.byte	0x04, 0x11
        /*0566*/ 	.short	(.L_231 - .L_230)
	.align		4
.L_230:
        /*0568*/ 	.word	index@(_Z7reduce4IfLj1EEvPT_S1_j)
        /*056c*/ 	.word	0x00000000


	//----- nvinfo : EIATTR_REGCOUNT
	.align		4
.L_231:
        /*0570*/ 	.byte	0x04, 0x2f
        /*0572*/ 	.short	(.L_233 - .L_232)
	.align		4
.L_232:
        /*0574*/ 	.word	index@(_Z7reduce5IfLj512EEvPT_S1_j)
        /*0578*/ 	.word	0x0000000f


	//----- nvinfo : EIATTR_FRAME_SIZE
	.align		4
.L_233:
        /*057c*/ 	.byte	0x04, 0x11
        /*057e*/ 	.short	(.L_235 - .L_234)
	.align		4
.L_234:
        /*0580*/ 	.word	index@(_Z7reduce5IfLj512EEvPT_S1_j)
        /*0584*/ 	.word	0x00000000


	//----- nvinfo : EIATTR_REGCOUNT
	.align		4
.L_235:
        /*0588*/ 	.byte	0x04, 0x2f
        /*058a*/ 	.short	(.L_237 - .L_236)
	.align		4
.L_236:
        /*058c*/ 	.word	index@(_Z7reduce5IfLj256EEvPT_S1_j)
        /*0590*/ 	.word	0x00000010


	//----- nvinfo : EIATTR_FRAME_SIZE
	.align		4
.L_237:
        /*0594*/ 	.byte	0x04, 0x11
        /*0596*/ 	.short	(.L_239 - .L_238)
	.align		4
.L_238:
        /*0598*/ 	.word	index@(_Z7reduce5IfLj256EEvPT_S1_j)
        /*059c*/ 	.word	0x00000000


	//----- nvinfo : EIATTR_REGCOUNT
	.align		4
.L_239:
        /*05a0*/ 	.byte	0x04, 0x2f
        /*05a2*/ 	.short	(.L_241 - .L_240)
	.align		4
.L_240:
        /*05a4*/ 	.word	index@(_Z7reduce5IfLj128EEvPT_S1_j)
        /*05a8*/ 	.word	0x00000010


	//----- nvinfo : EIATTR_FRAME_SIZE
	.align		4
.L_241:
        /*05ac*/ 	.byte	0x04, 0x11
        /*05ae*/ 	.short	(.L_243 - .L_242)
	.align		4
.L_242:
        /*05b0*/ 	.word	index@(_Z7reduce5IfLj128EEvPT_S1_j)
        /*05b4*/ 	.word	0x00000000


	//----- nvinfo : EIATTR_REGCOUNT
	.align		4
.L_243:
        /*05b8*/ 	.byte	0x04, 0x2f
        /*05ba*/ 	.short	(.L_245 - .L_244)
	.align		4
.L_244:
        /*05bc*/ 	.word	index@(_Z7reduce5IfLj64EEvPT_S1_j)
        /*05c0*/ 	.word	0x00000010


	//----- nvinfo : EIATTR_FRAME_SIZE
	.align		4
.L_245:
        /*05c4*/ 	.byte	0x04, 0x11
        /*05c6*/ 	.short	(.L_247 - .L_246)
	.align		4
.L_246:
        /*05c8*/ 	.word	index@(_Z7reduce5IfLj64EEvPT_S1_j)
        /*05cc*/ 	.word	0x00000000


	//----- nvinfo : EIATTR_REGCOUNT
	.align		4
.L_247:
        /*05d0*/ 	.byte	0x04, 0x2f
        /*05d2*/ 	.short	(.L_249 - .L_248)
	.align		4
.L_248:
        /*05d4*/ 	.word	index@(_Z7reduce5IfLj32EEvPT_S1_j)
        /*05d8*/ 	.word	0x00000010


	//----- nvinfo : EIATTR_FRAME_SIZE
	.align		4
.L_249:
        /*05dc*/ 	.byte	0x04, 0x11
        /*05de*/ 	.short	(.L_251 - .L_250)
	.align		4
.L_250:
        /*05e0*/ 	.word	index@(_Z7reduce5IfLj32EEvPT_S1_j)
        /*05e4*/ 	.word	0x00000000


	//----- nvinfo : EIATTR_REGCOUNT
	.align		4
.L_251:
        /*05e8*/ 	.byte	0x04, 0x2f
        /*05ea*/ 	.short	(.L_253 - .L_252)
	.align		4
.L_252:
        /*05ec*/ 	.word	index@(_Z7reduce5IfLj16EEvPT_S1_j)
        /*05f0*/ 	.word	0x00000010


	//----- nvinfo : EIATTR_FRAME_SIZE
	.align		4
.L_253:
        /*05f4*/ 	.byte	0x04, 0x11
        /*05f6*/ 	.short	(.L_255 - .L_254)
	.align		4
.L_254:
        /*05f8*/ 	.word	index@(_Z7reduce5IfLj16EEvPT_S1_j)
        /*05fc*/ 	.word	0x00000000


	//----- nvinfo : EIATTR_REGCOUNT
	.align		4
.L_255:
        /*0600*/ 	.byte	0x04, 0x2f
        /*0602*/ 	.short	(.L_257 - .L_256)
	.align		4
.L_256:
        /*0604*/ 	.word	index@(_Z7reduce5IfLj8EEvPT_S1_j)
        /*0608*/ 	.word	0x00000010


	//----- nvinfo : EIATTR_FRAME_SIZE
	.align		4
.L_257:
        /*060c*/ 	.byte	0x04, 0x11
        /*060e*/ 	.short	(.L_259 - .L_258)
	.align		4
.L_258:
        /*0610*/ 	.word	index@(_Z7reduce5IfLj8EEvPT_S1_j)
        /*0614*/ 	.word	0x00000000


	//----- nvinfo : EIATTR_REGCOUNT
	.align		4
.L_259:
        /*0618*/ 	.byte	0x04, 0x2f
        /*061a*/ 	.short	(.L_261 - .L_260)
	.align		4
.L_260:
        /*061c*/ 	.word	index@(_Z7reduce5IfLj4EEvPT_S1_j)
        /*0620*/ 	.word	0x00000010


	//----- nvinfo : EIATTR_FRAME_SIZE
	.align		4
.L_261:
        /*0624*/ 	.byte	0x04, 0x11
        /*0626*/ 	.short	(.L_263 - .L_262)
	.align		4
.L_262:
        /*0628*/ 	.word	index@(_Z7reduce5IfLj4EEvPT_S1_j)
        /*062c*/ 	.word	0x00000000


	//----- nvinfo : EIATTR_REGCOUNT
	.align		4
.L_263:
        /*0630*/ 	.byte	0x04, 0x2f
        /*0632*/ 	.short	(.L_265 - .L_264)
	.align		4
.L_264:
        /*0634*/ 	.word	index@(_Z7reduce5IfLj2EEvPT_S1_j)
        /*0638*/ 	.word	0x00000010


	//----- nvinfo : EIATTR_FRAME_SIZE
	.align		4
.L_265:
        /*063c*/ 	.byte	0x04, 0x11
        /*063e*/ 	.short	(.L_267 - .L_266)
	.align		4
.L_266:
        /*0640*/ 	.word	index@(_Z7reduce5IfLj2EEvPT_S1_j)
        /*0644*/ 	.word	0x00000000


	//----- nvinfo : EIATTR_REGCOUNT
	.align		4
.L_267:
        /*0648*/ 	.byte	0x04, 0x2f
        /*064a*/ 	.short	(.L_269 - .L_268)
	.align		4
.L_268:
        /*064c*/ 	.word	index@(_Z7reduce5IfLj1EEvPT_S1_j)
        /*0650*/ 	.word	0x00000010


	//----- nvinfo : EIATTR_FRAME_SIZE
	.align		4
.L_269:
        /*0654*/ 	.byte	0x04, 0x11
        /*0656*/ 	.short	(.L_271 - .L_270)
	.align		4
.L_270:
        /*0658*/ 	.word	index@(_Z7reduce5IfLj1EEvPT_S1_j)
        /*065c*/ 	.word	0x00000000


	//----- nvinfo : EIATTR_REGCOUNT
	.align		4
.L_271:
        /*0660*/ 	.byte	0x04, 0x2f
        /*0662*/ 	.short	(.L_273 - .L_272)
	.align		4
.L_272:
        /*0664*/ 	.word	index@(_Z7reduce6IfLj512ELb1EEvPT_S1_j)
        /*0668*/ 	.word	0x0000000f


	//----- nvinfo : EIATTR_FRAME_SIZE
	.align		4
.L_273:
        /*066c*/ 	.byte	0x04, 0x11
        /*066e*/ 	.short	(.L_275 - .L_274)
	.align		4
.L_274:
        /*0670*/ 	.word	index@(_Z7reduce6IfLj512ELb1EEvPT_S1_j)
        /*0674*/ 	.word	0x00000000


	//----- nvinfo : EIATTR_REGCOUNT
	.align		4
.L_275:
        /*0678*/ 	.byte	0x04, 0x2f
        /*067a*/ 	.short	(.L_277 - .L_276)
	.align		4
.L_276:
        /*067c*/ 	.word	index@(_Z7reduce6IfLj256ELb1EEvPT_S1_j)
        /*0680*/ 	.word	0x00000010


	//----- nvinfo : EIATTR_FRAME_SIZE
	.align		4
.L_277:
        /*0684*/ 	.byte	0x04, 0x11
        /*0686*/ 	.short	(.L_279 - .L_278)
	.align		4
.L_278:
        /*0688*/ 	.word	index@(_Z7reduce6IfLj256ELb1EEvPT_S1_j)
        /*068c*/ 	.word	0x00000000


	//----- nvinfo : EIATTR_REGCOUNT
	.align		4
.L_279:
        /*0690*/ 	.byte	0x04, 0x2f
        /*0692*/ 	.short	(.L_281 - .L_280)
	.align		4
.L_280:
        /*0694*/ 	.word	index@(_Z7reduce6IfLj128ELb1EEvPT_S1_j)
        /*0698*/ 	.word	0x00000010


	//----- nvinfo : EIATTR_FRAME_SIZE
	.align		4
.L_281:
        /*069c*/ 	.byte	0x04, 0x11
        /*069e*/ 	.short	(.L_283 - .L_282)
	.align		4
.L_282:
        /*06a0*/ 	.word	index@(_Z7reduce6IfLj128ELb1EEvPT_S1_j)
        /*06a4*/ 	.word	0x00000000


	//----- nvinfo : EIATTR_REGCOUNT
	.align		4
.L_283:
        /*06a8*/ 	.byte	0x04, 0x2f
        /*06aa*/ 	.short	(.L_285 - .L_284)
	.align		4
.L_284:
        /*06ac*/ 	.word	index@(_Z7reduce6IfLj64ELb1EEvPT_S1_j)
        /*06b0*/ 	.word	0x00000010


	//----- nvinfo : EIATTR_FRAME_SIZE
	.align		4
.L_285:
        /*06b4*/ 	.byte	0x04, 0x11
        /*06b6*/ 	.short	(.L_287 - .L_286)
	.align		4
.L_286:
        /*06b8*/ 	.word	index@(_Z7reduce6IfLj64ELb1EEvPT_S1_j)
        /*06bc*/ 	.word	0x00000000


	//----- nvinfo : EIATTR_REGCOUNT
	.align		4
.L_287:
        /*06c0*/ 	.byte	0x04, 0x2f
        /*06c2*/ 	.short	(.L_289 - .L_288)
	.align		4
.L_288:
        /*06c4*/ 	.word	index@(_Z7reduce6IfLj32ELb1EEvPT_S1_j)
        /*06c8*/ 	.word	0x00000010


	//----- nvinfo : EIATTR_FRAME_SIZE
	.align		4
.L_289:
        /*06cc*/ 	.byte	0x04, 0x11
        /*06ce*/ 	.short	(.L_291 - .L_290)
	.align		4
.L_290:
        /*06d0*/ 	.word	index@(_Z7reduce6IfLj32ELb1EEvPT_S1_j)
        /*06d4*/ 	.word	0x00000000


	//----- nvinfo : EIATTR_REGCOUNT
	.align		4
.L_291:
        /*06d8*/ 	.byte	0x04, 0x2f
        /*06da*/ 	.short	(.L_293 - .L_292)
	.align		4
.L_292:
        /*06dc*/ 	.word	index@(_Z7reduce6IfLj16ELb1EEvPT_S1_j)
        /*06e0*/ 	.word	0x00000010


	//----- nvinfo : EIATTR_FRAME_SIZE
	.align		4
.L_293:
        /*06e4*/ 	.byte	0x04, 0x11
        /*06e6*/ 	.short	(.L_295 - .L_294)
	.align		4
.L_294:
        /*06e8*/ 	.word	index@(_Z7reduce6IfLj16ELb1EEvPT_S1_j)
        /*06ec*/ 	.word	0x00000000


	//----- nvinfo : EIATTR_REGCOUNT
	.align		4
.L_295:
        /*06f0*/ 	.byte	0x04, 0x2f
        /*06f2*/ 	.short	(.L_297 - .L_296)
	.align		4
.L_296:
        /*06f4*/ 	.word	index@(_Z7reduce6IfLj8ELb1EEvPT_S1_j)
        /*06f8*/ 	.word	0x00000010


	//----- nvinfo : EIATTR_FRAME_SIZE
	.align		4
.L_297:
        /*06fc*/ 	.byte	0x04, 0x11
        /*06fe*/ 	.short	(.L_299 - .L_298)
	.align		4
.L_298:
        /*0700*/ 	.word	index@(_Z7reduce6IfLj8ELb1EEvPT_S1_j)
        /*0704*/ 	.word	0x00000000


	//----- nvinfo : EIATTR_REGCOUNT
	.align		4
.L_299:
        /*0708*/ 	.byte	0x04, 0x2f
        /*070a*/ 	.short	(.L_301 - .L_300)
	.align		4
.L_300:
        /*070c*/ 	.word	index@(_Z7reduce6IfLj4ELb1EEvPT_S1_j)
        /*0710*/ 	.word	0x00000010


	//----- nvinfo : EIATTR_FRAME_SIZE
	.align		4
.L_301:
        /*0714*/ 	.byte	0x04, 0x11
        /*0716*/ 	.short	(.L_303 - .L_302)
	.align		4
.L_302:
        /*0718*/ 	.word	index@(_Z7reduce6IfLj4ELb1EEvPT_S1_j)
        /*071c*/ 	.word	0x00000000


	//----- nvinfo : EIATTR_REGCOUNT
	.align		4
.L_303:
        /*0720*/ 	.byte	0x04, 0x2f
        /*0722*/ 	.short	(.L_305 - .L_304)
	.align		4
.L_304:
        /*0724*/ 	.word	index@(_Z7reduce6IfLj2ELb1EEvPT_S1_j)
        /*0728*/ 	.word	0x00000010


	//----- nvinfo : EIATTR_FRAME_SIZE
	.align		4
.L_305:
        /*072c*/ 	.byte	0x04, 0x11
        /*072e*/ 	.short	(.L_307 - .L_306)
	.align		4
.L_306:
        /*0730*/ 	.word	index@(_Z7reduce6IfLj2ELb1EEvPT_S1_j)
        /*0734*/ 	.word	0x00000000


	//----- nvinfo : EIATTR_REGCOUNT
	.align		4
.L_307:
        /*0738*/ 	.byte	0x04, 0x2f
        /*073a*/ 	.short	(.L_309 - .L_308)
	.align		4
.L_308:
        /*073c*/ 	.word	index@(_Z7reduce6IfLj1ELb1EEvPT_S1_j)
        /*0740*/ 	.word	0x00000010


	//----- nvinfo : EIATTR_FRAME_SIZE
	.align		4
.L_309:
        /*0744*/ 	.byte	0x04, 0x11
        /*0746*/ 	.short	(.L_311 - .L_310)
	.align		4
.L_310:
        /*0748*/ 	.word	index@(_Z7reduce6IfLj1ELb1EEvPT_S1_j)
        /*074c*/ 	.word	0x00000000


	//----- nvinfo : EIATTR_REGCOUNT
	.align		4
.L_311:
        /*0750*/ 	.byte	0x04, 0x2f
        /*0752*/ 	.short	(.L_313 - .L_312)
	.align		4
.L_312:
        /*0754*/ 	.word	index@(_Z7reduce6IfLj512ELb0EEvPT_S1_j)
        /*0758*/ 	.word	0x0000000f


	//----- nvinfo : EIATTR_FRAME_SIZE
	.align		4
.L_313:
        /*075c*/ 	.byte	0x04, 0x11
        /*075e*/ 	.short	(.L_315 - .L_314)
	.align		4
.L_314:
        /*0760*/ 	.word	index@(_Z7reduce6IfLj512ELb0EEvPT_S1_j)
        /*0764*/ 	.word	0x00000000


	//----- nvinfo : EIATTR_REGCOUNT
	.align		4
.L_315:
        /*0768*/ 	.byte	0x04, 0x2f
        /*076a*/ 	.short	(.L_317 - .L_316)
	.align		4
.L_316:
        /*076c*/ 	.word	index@(_Z7reduce6IfLj256ELb0EEvPT_S1_j)
        /*0770*/ 	.word	0x00000010


	//----- nvinfo : EIATTR_FRAME_SIZE
	.align		4
.L_317:
        /*0774*/ 	.byte	0x04, 0x11
        /*0776*/ 	.short	(.L_319 - .L_318)
	.align		4
.L_318:
        /*0778*/ 	.word	index@(_Z7reduce6IfLj256ELb0EEvPT_S1_j)
        /*077c*/ 	.word	0x00000000


	//----- nvinfo : EIATTR_REGCOUNT
	.align		4
.L_319:
        /*0780*/ 	.byte	0x04, 0x2f
        /*0782*/ 	.short	(.L_321 - .L_320)
	.align		4
.L_320:
        /*0784*/ 	.word	index@(_Z7reduce6IfLj128ELb0EEvPT_S1_j)
        /*0788*/ 	.word	0x00000010


	//----- nvinfo : EIATTR_FRAME_SIZE
	.align		4
.L_321:
        /*078c*/ 	.byte	0x04, 0x11
        /*078e*/ 	.short	(.L_323 - .L_322)
	.align		4
.L_322:
        /*0790*/ 	.word	index@(_Z7reduce6IfLj128ELb0EEvPT_S1_j)
        /*0794*/ 	.word	0x00000000


	//----- nvinfo : EIATTR_REGCOUNT
	.align		4
.L_323:
        /*0798*/ 	.byte	0x04, 0x2f
        /*079a*/ 	.short	(.L_325 - .L_324)
	.align		4
.L_324:
        /*079c*/ 	.word	index@(_Z7reduce6IfLj64ELb0EEvPT_S1_j)
        /*07a0*/ 	.word	0x00000010


	//----- nvinfo : EIATTR_FRAME_SIZE
	.align		4
.L_325:
        /*07a4*/ 	.byte	0x04, 0x11
        /*07a6*/ 	.short	(.L_327 - .L_326)
	.align		4
.L_326:
        /*07a8*/ 	.word	index@(_Z7reduce6IfLj64ELb0EEvPT_S1_j)
        /*07ac*/ 	.word	0x00000000


	//----- nvinfo : EIATTR_REGCOUNT
	.align		4
.L_327:
        /*07b0*/ 	.byte	0x04, 0x2f
        /*07b2*/ 	.short	(.L_329 - .L_328)
	.align		4
.L_328:
        /*07b4*/ 	.word	index@(_Z7reduce6IfLj32ELb0EEvPT_S1_j)
        /*07b8*/ 	.word	0x00000010


	//----- nvinfo : EIATTR_FRAME_SIZE
	.align		4
.L_329:
        /*07bc*/ 	.byte	0x04, 0x11
        /*07be*/ 	.short	(.L_331 - .L_330)
	.align		4
.L_330:
        /*07c0*/ 	.word	index@(_Z7reduce6IfLj32ELb0EEvPT_S1_j)
        /*07c4*/ 	.word	0x00000000


	//----- nvinfo : EIATTR_REGCOUNT
	.align		4
.L_331:
        /*07c8*/ 	.byte	0x04, 0x2f
        /*07ca*/ 	.short	(.L_333 - .L_332)
	.align		4
.L_332:
        /*07cc*/ 	.word	index@(_Z7reduce6IfLj16ELb0EEvPT_S1_j)
        /*07d0*/ 	.word	0x00000010


	//----- nvinfo : EIATTR_FRAME_SIZE
	.align		4
.L_333:
        /*07d4*/ 	.byte	0x04, 0x11
        /*07d6*/ 	.short	(.L_335 - .L_334)
	.align		4
.L_334:
        /*07d8*/ 	.word	index@(_Z7reduce6IfLj16ELb0EEvPT_S1_j)
        /*07dc*/ 	.word	0x00000000


	//----- nvinfo : EIATTR_REGCOUNT
	.align		4
.L_335:
        /*07e0*/ 	.byte	0x04, 0x2f
        /*07e2*/ 	.short	(.L_337 - .L_336)
	.align		4
.L_336:
        /*07e4*/ 	.word	index@(_Z7reduce6IfLj8ELb0EEvPT_S1_j)
        /*07e8*/ 	.word	0x00000010


	//----- nvinfo : EIATTR_FRAME_SIZE
	.align		4
.L_337:
        /*07ec*/ 	.byte	0x04, 0x11
        /*07ee*/ 	.short	(.L_339 - .L_338)
	.align		4
.L_338:
        /*07f0*/ 	.word	index@(_Z7reduce6IfLj8ELb0EEvPT_S1_j)
        /*07f4*/ 	.word	0x00000000


	//----- nvinfo : EIATTR_REGCOUNT
	.align		4
.L_339:
        /*07f8*/ 	.byte	0x04, 0x2f
        /*07fa*/ 	.short	(.L_341 - .L_340)
	.align		4
.L_340:
        /*07fc*/ 	.word	index@(_Z7reduce6IfLj4ELb0EEvPT_S1_j)
        /*0800*/ 	.word	0x00000010


	//----- nvinfo : EIATTR_FRAME_SIZE
	.align		4
.L_341:
        /*0804*/ 	.byte	0x04, 0x11
        /*0806*/ 	.short	(.L_343 - .L_342)
	.align		4
.L_342:
        /*0808*/ 	.word	index@(_Z7reduce6IfLj4ELb0EEvPT_S1_j)
        /*080c*/ 	.word	0x00000000


	//----- nvinfo : EIATTR_REGCOUNT
	.align		4
.L_343:
        /*0810*/ 	.byte	0x04, 0x2f
        /*0812*/ 	.short	(.L_345 - .L_344)
	.align		4
.L_344:
        /*0814*/ 	.word	index@(_Z7reduce6IfLj2ELb0EEvPT_S1_j)
        /*0818*/ 	.word	0x00000010


	//----- nvinfo : EIATTR_FRAME_SIZE
	.align		4
.L_345:
        /*081c*/ 	.byte	0x04, 0x11
        /*081e*/ 	.short	(.L_347 - .L_346)
	.align		4
.L_346:
        /*0820*/ 	.word	index@(_Z7reduce6IfLj2ELb0EEvPT_S1_j)
        /*0824*/ 	.word	0x00000000


	//----- nvinfo : EIATTR_REGCOUNT
	.align		4
.L_347:
        /*0828*/ 	.byte	0x04, 0x2f
        /*082a*/ 	.short	(.L_349 - .L_348)
	.align		4
.L_348:
        /*082c*/ 	.word	index@(_Z7reduce6IfLj1ELb0EEvPT_S1_j)
        /*0830*/ 	.word	0x00000010


	//----- nvinfo : EIATTR_FRAME_SIZE
	.align		4
.L_349:
        /*0834*/ 	.byte	0x04, 0x11
        /*0836*/ 	.short	(.L_351 - .L_350)
	.align		4
.L_350:
        /*0838*/ 	.word	index@(_Z7reduce6IfLj1ELb0EEvPT_S1_j)
        /*083c*/ 	.word	0x00000000


	//----- nvinfo : EIATTR_REGCOUNT
	.align		4
.L_351:
        /*0840*/ 	.byte	0x04, 0x2f
        /*0842*/ 	.short	(.L_353 - .L_352)
	.align		4
.L_352:
        /*0844*/ 	.word	index@(_Z7reduce0IdEvPT_S1_j)
        /*0848*/ 	.word	0x0000000d


	//----- nvinfo : EIATTR_FRAME_SIZE
	.align		4
.L_353:
        /*084c*/ 	.byte	0x04, 0x11
        /*084e*/ 	.short	(.L_355 - .L_354)
	.align		4
.L_354:
        /*0850*/ 	.word	index@(_Z7reduce0IdEvPT_S1_j)
        /*0854*/ 	.word	0x00000000


	//----- nvinfo : EIATTR_REGCOUNT
	.align		4
.L_355:
        /*0858*/ 	.byte	0x04, 0x2f
        /*085a*/ 	.short	(.L_357 - .L_356)
	.align		4
.L_356:
        /*085c*/ 	.word	index@(_Z7reduce1IdEvPT_S1_j)
        /*0860*/ 	.word	0x0000000c


	//----- nvinfo : EIATTR_FRAME_SIZE
	.align		4
.L_357:
        /*0864*/ 	.byte	0x04, 0x11
        /*0866*/ 	.short	(.L_359 - .L_358)
	.align		4
.L_358:
        /*0868*/ 	.word	index@(_Z7reduce1IdEvPT_S1_j)
        /*086c*/ 	.word	0x00000000


	//----- nvinfo : EIATTR_REGCOUNT
	.align		4
.L_359:
        /*0870*/ 	.byte	0x04, 0x2f
        /*0872*/ 	.short	(.L_361 - .L_360)
	.align		4
.L_360:
        /*0874*/ 	.word	index@(_Z7reduce2IdEvPT_S1_j)
        /*0878*/ 	.word	0x0000000d


	//----- nvinfo : EIATTR_FRAME_SIZE
	.align		4
.L_361:
        /*087c*/ 	.byte	0x04, 0x11
        /*087e*/ 	.short	(.L_363 - .L_362)
	.align		4
.L_362:
        /*0880*/ 	.word	index@(_Z7reduce2IdEvPT_S1_j)
        /*0884*/ 	.word	0x00000000


	//----- nvinfo : EIATTR_REGCOUNT
	.align		4
.L_363:
        /*0888*/ 	.byte	0x04, 0x2f
        /*088a*/ 	.short	(.L_365 - .L_364)
	.align		4
.L_364:
        /*088c*/ 	.word	index@(_Z7reduce3IdEvPT_S1_j)
        /*0890*/ 	.word	0x00000010


	//----- nvinfo : EIATTR_FRAME_SIZE
	.align		4
.L_365:
        /*0894*/ 	.byte	0x04, 0x11
        /*0896*/ 	.short	(.L_367 - .L_366)
	.align		4
.L_366:
        /*0898*/ 	.word	index@(_Z7reduce3IdEvPT_S1_j)
        /*089c*/ 	.word	0x00000000


	//----- nvinfo : EIATTR_REGCOUNT
	.align		4
.L_367:
        /*08a0*/ 	.byte	0x04, 0x2f
        /*08a2*/ 	.short	(.L_369 - .L_368)
	.align		4
.L_368:
        /*08a4*/ 	.word	index@(_Z7reduce4IdLj512EEvPT_S1_j)
        /*08a8*/ 	.word	0x00000011


	//----- nvinfo : EIATTR_FRAME_SIZE
	.align		4
.L_369:
        /*08ac*/ 	.byte	0x04, 0x11
        /*08ae*/ 	.short	(.L_371 - .L_370)
	.align		4
.L_370:
        /*08b0*/ 	.word	index@(_Z7reduce4IdLj512EEvPT_S1_j)
        /*08b4*/ 	.word	0x00000000


	//----- nvinfo : EIATTR_REGCOUNT
	.align		4
.L_371:
        /*08b8*/ 	.byte	0x04, 0x2f
        /*08ba*/ 	.short	(.L_373 - .L_372)
	.align		4
.L_372:
        /*08bc*/ 	.word	index@(_Z7reduce4IdLj256EEvPT_S1_j)
        /*08c0*/ 	.word	0x00000011


	//----- nvinfo : EIATTR_FRAME_SIZE
	.align		4
.L_373:
        /*08c4*/ 	.byte	0x04, 0x11
        /*08c6*/ 	.short	(.L_375 - .L_374)
	.align		4
.L_374:
        /*08c8*/ 	.word	index@(_Z7reduce4IdLj256EEvPT_S1_j)
        /*08cc*/ 	.word	0x00000000


	//----- nvinfo : EIATTR_REGCOUNT
	.align		4
.L_375:
        /*08d0*/ 	.byte	0x04, 0x2f
        /*08d2*/ 	.short	(.L_377 - .L_376)
	.align		4
.L_376:
        /*08d4*/ 	.word	index@(_Z7reduce4IdLj128EEvPT_S1_j)
        /*08d8*/ 	.word	0x00000011


	//----- nvinfo : EIATTR_FRAME_SIZE
	.align		4
.L_377:
        /*08dc*/ 	.byte	0x04, 0x11
        /*08de*/ 	.short	(.L_379 - .L_378)
	.align		4
.L_378:
        /*08e0*/ 	.word	index@(_Z7reduce4IdLj128EEvPT_S1_j)
        /*08e4*/ 	.word	0x00000000


	//----- nvinfo : EIATTR_REGCOUNT
	.align		4
.L_379:
        /*08e8*/ 	.byte	0x04, 0x2f
        /*08ea*/ 	.short	(.L_381 - .L_380)
	.align		4
.L_380:
        /*08ec*/ 	.word	index@(_Z7reduce4IdLj64EEvPT_S1_j)
        /*08f0*/ 	.word	0x00000011


	//----- nvinfo : EIATTR_FRAME_SIZE
	.align		4
.L_381:
        /*08f4*/ 	.byte	0x04, 0x11
        /*08f6*/ 	.short	(.L_383 - .L_382)
	.align		4
.L_382:
        /*08f8*/ 	.word	index@(_Z7reduce4IdLj64EEvPT_S1_j)
        /*08fc*/ 	.word	0x00000000


	//----- nvinfo : EIATTR_REGCOUNT
	.align		4
.L_383:
        /*0900*/ 	.byte	0x04, 0x2f
        /*0902*/ 	.short	(.L_385 - .L_384)
	.align		4
.L_384:
        /*0904*/ 	.word	index@(_Z7reduce4IdLj32EEvPT_S1_j)
        /*0908*/ 	.word	0x00000011


	//----- nvinfo : EIATTR_FRAME_SIZE
	.align		4
.L_385:
        /*090c*/ 	.byte	0x04, 0x11
        /*090e*/ 	.short	(.L_387 - .L_386)
	.align		4
.L_386:
        /*0910*/ 	.word	index@(_Z7reduce4IdLj32EEvPT_S1_j)
        /*0914*/ 	.word	0x00000000


	//----- nvinfo : EIATTR_REGCOUNT
	.align		4
.L_387:
        /*0918*/ 	.byte	0x04, 0x2f
        /*091a*/ 	.short	(.L_389 - .L_388)
	.align		4
.L_388:
        /*091c*/ 	.word	index@(_Z7reduce4IdLj16EEvPT_S1_j)
        /*0920*/ 	.word	0x00000011


	//----- nvinfo : EIATTR_FRAME_SIZE
	.align		4
.L_389:
        /*0924*/ 	.byte	0x04, 0x11
        /*0926*/ 	.short	(.L_391 - .L_390)
	.align		4
.L_390:
        /*0928*/ 	.word	index@(_Z7reduce4IdLj16EEvPT_S1_j)
        /*092c*/ 	.word	0x00000000


	//----- nvinfo : EIATTR_REGCOUNT
	.align		4
.L_391:
        /*0930*/ 	.byte	0x04, 0x2f
        /*0932*/ 	.short	(.L_393 - .L_392)
	.align		4
.L_392:
        /*0934*/ 	.word	index@(_Z7reduce4IdLj8EEvPT_S1_j)
        /*0938*/ 	.word	0x00000011


	//----- nvinfo : EIATTR_FRAME_SIZE
	.align		4
.L_393:
        /*093c*/ 	.byte	0x04, 0x11
        /*093e*/ 	.short	(.L_395 - .L_394)
	.align		4
.L_394:
        /*0940*/ 	.word	index@(_Z7reduce4IdLj8EEvPT_S1_j)
        /*0944*/ 	.word	0x00000000


	//----- nvinfo : EIATTR_REGCOUNT
	.align		4
.L_395:
        /*0948*/ 	.byte	0x04, 0x2f
        /*094a*/ 	.short	(.L_397 - .L_396)
	.align		4
.L_396:
        /*094c*/ 	.word	index@(_Z7reduce4IdLj4EEvPT_S1_j)
        /*0950*/ 	.word	0x00000011


	//----- nvinfo : EIATTR_FRAME_SIZE
	.align		4
.L_397:
        /*0954*/ 	.byte	0x04, 0x11
        /*0956*/ 	.short	(.L_399 - .L_398)
	.align		4
.L_398:
        /*0958*/ 	.word	index@(_Z7reduce4IdLj4EEvPT_S1_j)
        /*095c*/ 	.word	0x00000000


	//----- nvinfo : EIATTR_REGCOUNT
	.align		4
.L_399:
        /*0960*/ 	.byte	0x04, 0x2f
        /*0962*/ 	.short	(.L_401 - .L_400)
	.align		4
.L_400:
        /*0964*/ 	.word	index@(_Z7reduce4IdLj2EEvPT_S1_j)
        /*0968*/ 	.word	0x00000011


	//----- nvinfo : EIATTR_FRAME_SIZE
	.align		4
.L_401:
        /*096c*/ 	.byte	0x04, 0x11
        /*096e*/ 	.short	(.L_403 - .L_402)
	.align		4
.L_402:
        /*0970*/ 	.word	index@(_Z7reduce4IdLj2EEvPT_S1_j)
        /*0974*/ 	.word	0x00000000


	//----- nvinfo : EIATTR_REGCOUNT
	.align		4
.L_403:
        /*0978*/ 	.byte	0x04, 0x2f
        /*097a*/ 	.short	(.L_405 - .L_404)
	.align		4
.L_404:
        /*097c*/ 	.word	index@(_Z7reduce4IdLj1EEvPT_S1_j)
        /*0980*/ 	.word	0x00000011


	//----- nvinfo : EIATTR_FRAME_SIZE
	.align		4
.L_405:
        /*0984*/ 	.byte	0x04, 0x11
        /*0986*/ 	.short	(.L_407 - .L_406)
	.align		4
.L_406:
        /*0988*/ 	.word	index@(_Z7reduce4IdLj1EEvPT_S1_j)
        /*098c*/ 	.word	0x00000000


	//----- nvinfo : EIATTR_REGCOUNT
	.align		4
.L_407:
        /*0990*/ 	.byte	0x04, 0x2f
        /*0992*/ 	.short	(.L_409 - .L_408)
	.align		4
.L_408:
        /*0994*/ 	.word	index@(_Z7reduce5IdLj512EEvPT_S1_j)
        /*0998*/ 	.word	0x00000011


	//----- nvinfo : EIATTR_FRAME_SIZE
	.align		4
.L_409:
        /*099c*/ 	.byte	0x04, 0x11
        /*099e*/ 	.short	(.L_411 - .L_410)
	.align		4
.L_410:
        /*09a0*/ 	.word	index@(_Z7reduce5IdLj512EEvPT_S1_j)
        /*09a4*/ 	.word	0x00000000


	//----- nvinfo : EIATTR_REGCOUNT
	.align		4
.L_411:
        /*09a8*/ 	.byte	0x04, 0x2f
        /*09aa*/ 	.short	(.L_413 - .L_412)
	.align		4
.L_412:
        /*09ac*/ 	.word	index@(_Z7reduce5IdLj256EEvPT_S1_j)
        /*09b0*/ 	.word	0x00000011


	//----- nvinfo : EIATTR_FRAME_SIZE
	.align		4
.L_413:
        /*09b4*/ 	.byte	0x04, 0x11
        /*09b6*/ 	.short	(.L_415 - .L_414)
	.align		4
.L_414:
        /*09b8*/ 	.word	index@(_Z7reduce5IdLj256EEvPT_S1_j)
        /*09bc*/ 	.word	0x00000000


	//----- nvinfo : EIATTR_REGCOUNT
	.align		4
.L_415:
        /*09c0*/ 	.byte	0x04, 0x2f
        /*09c2*/ 	.short	(.L_417 - .L_416)
	.align		4
.L_416:
        /*09c4*/ 	.word	index@(_Z7reduce5IdLj128EEvPT_S1_j)
        /*09c8*/ 	.word	0x00000011


	//----- nvinfo : EIATTR_FRAME_SIZE
	.align		4
.L_417:
        /*09cc*/ 	.byte	0x04, 0x11
        /*09ce*/ 	.short	(.L_419 - .L_418)
	.align		4
.L_418:
        /*09d0*/ 	.word	index@(_Z7reduce5IdLj128EEvPT_S1_j)
        /*09d4*/ 	.word	0x00000000


	//----- nvinfo : EIATTR_REGCOUNT
	.align		4
.L_419:
        /*09d8*/ 	.byte	0x04, 0x2f
        /*09da*/ 	.short	(.L_421 - .L_420)
	.align		4
.L_420:
        /*09dc*/ 	.word	index@(_Z7reduce5IdLj64EEvPT_S1_j)
        /*09e0*/ 	.word	0x00000011


	//----- nvinfo : EIATTR_FRAME_SIZE
	.align		4
.L_421:
        /*09e4*/ 	.byte	0x04, 0x11
        /*09e6*/ 	.short	(.L_423 - .L_422)
	.align		4
.L_422:
        /*09e8*/ 	.word	index@(_Z7reduce5IdLj64EEvPT_S1_j)
        /*09ec*/ 	.word	0x00000000


	//----- nvinfo : EIATTR_REGCOUNT
	.align		4
.L_423:
        /*09f0*/ 	.byte	0x04, 0x2f
        /*09f2*/ 	.short	(.L_425 - .L_424)
	.align		4
.L_424:
        /*09f4*/ 	.word	index@(_Z7reduce5IdLj32EEvPT_S1_j)
        /*09f8*/ 	.word	0x00000011


	//----- nvinfo : EIATTR_FRAME_SIZE
	.align		4
.L_425:
        /*09fc*/ 	.byte	0x04, 0x11
        /*09fe*/ 	.short	(.L_427 - .L_426)
	.align		4
.L_426:
        /*0a00*/ 	.word	index@(_Z7reduce5IdLj32EEvPT_S1_j)
        /*0a04*/ 	.word	0x00000000


	//----- nvinfo : EIATTR_REGCOUNT
	.align		4
.L_427:
        /*0a08*/ 	.byte	0x04, 0x2f
        /*0a0a*/ 	.short	(.L_429 - .L_428)
	.align		4
.L_428:
        /*0a0c*/ 	.word	index@(_Z7reduce5IdLj16EEvPT_S1_j)
        /*0a10*/ 	.word	0x00000011


	//----- nvinfo : EIATTR_FRAME_SIZE
	.align		4
.L_429:
        /*0a14*/ 	.byte	0x04, 0x11
        /*0a16*/ 	.short	(.L_431 - .L_430)
	.align		4
.L_430:
        /*0a18*/ 	.word	index@(_Z7reduce5IdLj16EEvPT_S1_j)
        /*0a1c*/ 	.word	0x00000000


	//----- nvinfo : EIATTR_REGCOUNT
	.align		4
.L_431:
        /*0a20*/ 	.byte	0x04, 0x2f
        /*0a22*/ 	.short	(.L_433 - .L_432)
	.align		4
.L_432:
        /*0a24*/ 	.word	index@(_Z7reduce5IdLj8EEvPT_S1_j)
        /*0a28*/ 	.word	0x00000011


	//----- nvinfo : EIATTR_FRAME_SIZE
	.align		4
.L_433:
        /*0a2c*/ 	.byte	0x04, 0x11
        /*0a2e*/ 	.short	(.L_435 - .L_434)
	.align		4
.L_434:
        /*0a30*/ 	.word	index@(_Z7reduce5IdLj8EEvPT_S1_j)
        /*0a34*/ 	.word	0x00000000


	//----- nvinfo : EIATTR_REGCOUNT
	.align		4
.L_435:
        /*0a38*/ 	.byte	0x04, 0x2f
        /*0a3a*/ 	.short	(.L_437 - .L_436)
	.align		4
.L_436:
        /*0a3c*/ 	.word	index@(_Z7reduce5IdLj4EEvPT_S1_j)
        /*0a40*/ 	.word	0x00000011


	//----- nvinfo : EIATTR_FRAME_SIZE
	.align		4
.L_437:
        /*0a44*/ 	.byte	0x04, 0x11
        /*0a46*/ 	.short	(.L_439 - .L_438)
	.align		4
.L_438:
        /*0a48*/ 	.word	index@(_Z7reduce5IdLj4EEvPT_S1_j)
        /*0a4c*/ 	.word	0x00000000


	//----- nvinfo : EIATTR_REGCOUNT
	.align		4
.L_439:
        /*0a50*/ 	.byte	0x04, 0x2f
        /*0a52*/ 	.short	(.L_441 - .L_440)
	.align		4
.L_440:
        /*0a54*/ 	.word	index@(_Z7reduce5IdLj2EEvPT_S1_j)
        /*0a58*/ 	.word	0x00000011


	//----- nvinfo : EIATTR_FRAME_SIZE
	.align		4
.L_441:
        /*0a5c*/ 	.byte	0x04, 0x11
        /*0a5e*/ 	.short	(.L_443 - .L_442)
	.align		4
.L_442:
        /*0a60*/ 	.word	index@(_Z7reduce5IdLj2EEvPT_S1_j)
        /*0a64*/ 	.word	0x00000000


	//----- nvinfo : EIATTR_REGCOUNT
	.align		4
.L_443:
        /*0a68*/ 	.byte	0x04, 0x2f
        /*0a6a*/ 	.short	(.L_445 - .L_444)
	.align		4
.L_444:
        /*0a6c*/ 	.word	index@(_Z7reduce5IdLj1EEvPT_S1_j)
        /*0a70*/ 	.word	0x00000011


	//----- nvinfo : EIATTR_FRAME_SIZE
	.align		4
.L_445:
        /*0a74*/ 	.byte	0x04, 0x11
        /*0a76*/ 	.short	(.L_447 - .L_446)
	.align		4
.L_446:
        /*0a78*/ 	.word	index@(_Z7reduce5IdLj1EEvPT_S1_j)
        /*0a7c*/ 	.word	0x00000000


	//----- nvinfo : EIATTR_REGCOUNT
	.align		4
.L_447:
        /*0a80*/ 	.byte	0x04, 0x2f
        /*0a82*/ 	.short	(.L_449 - .L_448)
	.align		4
.L_448:
        /*0a84*/ 	.word	index@(_Z7reduce6IdLj512ELb1EEvPT_S1_j)
        /*0a88*/ 	.word	0x00000011


	//----- nvinfo : EIATTR_FRAME_SIZE
	.align		4
.L_449:
        /*0a8c*/ 	.byte	0x04, 0x11
        /*0a8e*/ 	.short	(.L_451 - .L_450)
	.align		4
.L_450:
        /*0a90*/ 	.word	index@(_Z7reduce6IdLj512ELb1EEvPT_S1_j)
        /*0a94*/ 	.word	0x00000000


	//----- nvinfo : EIATTR_REGCOUNT
	.align		4
.L_451:
        /*0a98*/ 	.byte	0x04, 0x2f
        /*0a9a*/ 	.short	(.L_453 - .L_452)
	.align		4
.L_452:
        /*0a9c*/ 	.word	index@(_Z7reduce6IdLj256ELb1EEvPT_S1_j)
        /*0aa0*/ 	.word	0x00000011


	//----- nvinfo : EIATTR_FRAME_SIZE
	.align		4
.L_453:
        /*0aa4*/ 	.byte	0x04, 0x11
        /*0aa6*/ 	.short	(.L_455 - .L_454)
	.align		4
.L_454:
        /*0aa8*/ 	.word	index@(_Z7reduce6IdLj256ELb1EEvPT_S1_j)
        /*0aac*/ 	.word	0x00000000


	//----- nvinfo : EIATTR_REGCOUNT
	.align		4
.L_455:
        /*0ab0*/ 	.byte	0x04, 0x2f
        /*0ab2*/ 	.short	(.L_457 - .L_456)
	.align		4
.L_456:
        /*0ab4*/ 	.word	index@(_Z7reduce6IdLj128ELb1EEvPT_S1_j)
        /*0ab8*/ 	.word	0x00000011


	//----- nvinfo : EIATTR_FRAME_SIZE
	.align		4
.L_457:
        /*0abc*/ 	.byte	0x04, 0x11
        /*0abe*/ 	.short	(.L_459 - .L_458)
	.align		4
.L_458:
        /*0ac0*/ 	.word	index@(_Z7reduce6IdLj128ELb1EEvPT_S1_j)
        /*0ac4*/ 	.word	0x00000000


	//----- nvinfo : EIATTR_REGCOUNT
	.align		4
.L_459:
        /*0ac8*/ 	.byte	0x04, 0x2f
        /*0aca*/ 	.short	(.L_461 - .L_460)
	.align		4
.L_460:
        /*0acc*/ 	.word	index@(_Z7reduce6IdLj64ELb1EEvPT_S1_j)
        /*0ad0*/ 	.word	0x00000011


	//----- nvinfo : EIATTR_FRAME_SIZE
	.align		4
.L_461:
        /*0ad4*/ 	.byte	0x04, 0x11
        /*0ad6*/ 	.short	(.L_463 - .L_462)
	.align		4
.L_462:
        /*0ad8*/ 	.word	index@(_Z7reduce6IdLj64ELb1EEvPT_S1_j)
        /*0adc*/ 	.word	0x00000000


	//----- nvinfo : EIATTR_REGCOUNT
	.align		4
.L_463:
        /*0ae0*/ 	.byte	0x04, 0x2f
        /*0ae2*/ 	.short	(.L_465 - .L_464)
	.align		4
.L_464:
        /*0ae4*/ 	.word	index@(_Z7reduce6IdLj32ELb1EEvPT_S1_j)
        /*0ae8*/ 	.word	0x00000011


	//----- nvinfo : EIATTR_FRAME_SIZE
	.align		4
.L_465:
        /*0aec*/ 	.byte	0x04, 0x11
        /*0aee*/ 	.short	(.L_467 - .L_466)
	.align		4
.L_466:
        /*0af0*/ 	.word	index@(_Z7reduce6IdLj32ELb1EEvPT_S1_j)
        /*0af4*/ 	.word	0x00000000


	//----- nvinfo : EIATTR_REGCOUNT
	.align		4
.L_467:
        /*0af8*/ 	.byte	0x04, 0x2f
        /*0afa*/ 	.short	(.L_469 - .L_468)
	.align		4
.L_468:
        /*0afc*/ 	.word	index@(_Z7reduce6IdLj16ELb1EEvPT_S1_j)
        /*0b00*/ 	.word	0x00000011


	//----- nvinfo : EIATTR_FRAME_SIZE
	.align		4
.L_469:
        /*0b04*/ 	.byte	0x04, 0x11
        /*0b06*/ 	.short	(.L_471 - .L_470)
	.align		4
.L_470:
        /*0b08*/ 	.word	index@(_Z7reduce6IdLj16ELb1EEvPT_S1_j)
        /*0b0c*/ 	.word	0x00000000


	//----- nvinfo : EIATTR_REGCOUNT
	.align		4
.L_471:
        /*0b10*/ 	.byte	0x04, 0x2f
        /*0b12*/ 	.short	(.L_473 - .L_472)
	.align		4
.L_472:
        /*0b14*/ 	.word	index@(_Z7reduce6IdLj8ELb1EEvPT_S1_j)
        /*0b18*/ 	.word	0x00000011


	//----- nvinfo : EIATTR_FRAME_SIZE
	.align		4
.L_473:
        /*0b1c*/ 	.byte	0x04, 0x11
        /*0b1e*/ 	.short	(.L_475 - .L_474)
	.align		4
.L_474:
        /*0b20*/ 	.word	index@(_Z7reduce6IdLj8ELb1EEvPT_S1_j)
        /*0b24*/ 	.word	0x00000000


	//----- nvinfo : EIATTR_REGCOUNT
	.align		4
.L_475:
        /*0b28*/ 	.byte	0x04, 0x2f
        /*0b2a*/ 	.short	(.L_477 - .L_476)
	.align		4
.L_476:
        /*0b2c*/ 	.word	index@(_Z7reduce6IdLj4ELb1EEvPT_S1_j)
        /*0b30*/ 	.word	0x00000011


	//----- nvinfo : EIATTR_FRAME_SIZE
	.align		4
.L_477:
        /*0b34*/ 	.byte	0x04, 0x11
        /*0b36*/ 	.short	(.L_479 - .L_478)
	.align		4
.L_478:
        /*0b38*/ 	.word	index@(_Z7reduce6IdLj4ELb1EEvPT_S1_j)
        /*0b3c*/ 	.word	0x00000000


	//----- nvinfo : EIATTR_REGCOUNT
	.align		4
.L_479:
        /*0b40*/ 	.byte	0x04, 0x2f
        /*0b42*/ 	.short	(.L_481 - .L_480)
	.align		4
.L_480:
        /*0b44*/ 	.word	index@(_Z7reduce6IdLj2ELb1EEvPT_S1_j)
        /*0b48*/ 	.word	0x00000011


	//----- nvinfo : EIATTR_FRAME_SIZE
	.align		4
.L_481:
        /*0b4c*/ 	.byte	0x04, 0x11
        /*0b4e*/ 	.short	(.L_483 - .L_482)
	.align		4
.L_482:
        /*0b50*/ 	.word	index@(_Z7reduce6IdLj2ELb1EEvPT_S1_j)
        /*0b54*/ 	.word	0x00000000


	//----- nvinfo : EIATTR_REGCOUNT
	.align		4
.L_483:
        /*0b58*/ 	.byte	0x04, 0x2f
        /*0b5a*/ 	.short	(.L_485 - .L_484)
	.align		4
.L_484:
        /*0b5c*/ 	.word	index@(_Z7reduce6IdLj1ELb1EEvPT_S1_j)
        /*0b60*/ 	.word	0x00000012


	//----- nvinfo : EIATTR_FRAME_SIZE
	.align		4
.L_485:
        /*0b64*/ 	.byte	0x04, 0x11
        /*0b66*/ 	.short	(.L_487 - .L_486)
	.align		4
.L_486:
        /*0b68*/ 	.word	index@(_Z7reduce6IdLj1ELb1EEvPT_S1_j)
        /*0b6c*/ 	.word	0x00000000


	//----- nvinfo : EIATTR_REGCOUNT
	.align		4
.L_487:
        /*0b70*/ 	.byte	0x04, 0x2f
        /*0b72*/ 	.short	(.L_489 - .L_488)
	.align		4
.L_488:
        /*0b74*/ 	.word	index@(_Z7reduce6IdLj512ELb0EEvPT_S1_j)
        /*0b78*/ 	.word	0x00000011


	//----- nvinfo : EIATTR_FRAME_SIZE
	.align		4
.L_489:
        /*0b7c*/ 	.byte	0x04, 0x11
        /*0b7e*/ 	.short	(.L_491 - .L_490)
	.align		4
.L_490:
        /*0b80*/ 	.word	index@(_Z7reduce6IdLj512ELb0EEvPT_S1_j)
        /*0b84*/ 	.word	0x00000000


	//----- nvinfo : EIATTR_REGCOUNT
	.align		4
.L_491:
        /*0b88*/ 	.byte	0x04, 0x2f
        /*0b8a*/ 	.short	(.L_493 - .L_492)
	.align		4
.L_492:
        /*0b8c*/ 	.word	index@(_Z7reduce6IdLj256ELb0EEvPT_S1_j)
        /*0b90*/ 	.word	0x00000011


	//----- nvinfo : EIATTR_FRAME_SIZE
	.align		4
.L_493:
        /*0b94*/ 	.byte	0x04, 0x11
        /*0b96*/ 	.short	(.L_495 - .L_494)
	.align		4
.L_494:
        /*0b98*/ 	.word	index@(_Z7reduce6IdLj256ELb0EEvPT_S1_j)
        /*0b9c*/ 	.word	0x00000000


	//----- nvinfo : EIATTR_REGCOUNT
	.align		4
.L_495:
        /*0ba0*/ 	.byte	0x04, 0x2f
        /*0ba2*/ 	.short	(.L_497 - .L_496)
	.align		4
.L_496:
        /*0ba4*/ 	.word	index@(_Z7reduce6IdLj128ELb0EEvPT_S1_j)
        /*0ba8*/ 	.word	0x00000011


	//----- nvinfo : EIATTR_FRAME_SIZE
	.align		4
.L_497:
        /*0bac*/ 	.byte	0x04, 0x11
        /*0bae*/ 	.short	(.L_499 - .L_498)
	.align		4
.L_498:
        /*0bb0*/ 	.word	index@(_Z7reduce6IdLj128ELb0EEvPT_S1_j)
        /*0bb4*/ 	.word	0x00000000


	//----- nvinfo : EIATTR_REGCOUNT
	.align		4
.L_499:
        /*0bb8*/ 	.byte	0x04, 0x2f
        /*0bba*/ 	.short	(.L_501 - .L_500)
	.align		4
.L_500:
        /*0bbc*/ 	.word	index@(_Z7reduce6IdLj64ELb0EEvPT_S1_j)
        /*0bc0*/ 	.word	0x00000011


	//----- nvinfo : EIATTR_FRAME_SIZE
	.align		4
.L_501:
        /*0bc4*/ 	.byte	0x04, 0x11
        /*0bc6*/ 	.short	(.L_503 - .L_502)
	.align		4
.L_502:
        /*0bc8*/ 	.word	index@(_Z7reduce6IdLj64ELb0EEvPT_S1_j)
        /*0bcc*/ 	.word	0x00000000


	//----- nvinfo : EIATTR_REGCOUNT
	.align		4
.L_503:
        /*0bd0*/ 	.byte	0x04, 0x2f
        /*0bd2*/ 	.short	(.L_505 - .L_504)
	.align		4
.L_504:
        /*0bd4*/ 	.word	index@(_Z7reduce6IdLj32ELb0EEvPT_S1_j)
        /*0bd8*/ 	.word	0x00000011


	//----- nvinfo : EIATTR_FRAME_SIZE
	.align		4
.L_505:
        /*0bdc*/ 	.byte	0x04, 0x11
        /*0bde*/ 	.short	(.L_507 - .L_506)
	.align		4
.L_506:
        /*0be0*/ 	.word	index@(_Z7reduce6IdLj32ELb0EEvPT_S1_j)
        /*0be4*/ 	.word	0x00000000


	//----- nvinfo : EIATTR_REGCOUNT
	.align		4
.L_507:
        /*0be8*/ 	.byte	0x04, 0x2f
        /*0bea*/ 	.short	(.L_509 - .L_508)
	.align		4
.L_508:
        /*0bec*/ 	.word	index@(_Z7reduce6IdLj16ELb0EEvPT_S1_j)
        /*0bf0*/ 	.word	0x00000011


	//----- nvinfo : EIATTR_FRAME_SIZE
	.align		4
.L_509:
        /*0bf4*/ 	.byte	0x04, 0x11
        /*0bf6*/ 	.short	(.L_511 - .L_510)
	.align		4
.L_510:
        /*0bf8*/ 	.word	index@(_Z7reduce6IdLj16ELb0EEvPT_S1_j)
        /*0bfc*/ 	.word	0x00000000


	//----- nvinfo : EIATTR_REGCOUNT
	.align		4
.L_511:
        /*0c00*/ 	.byte	0x04, 0x2f
        /*0c02*/ 	.short	(.L_513 - .L_512)
	.align		4
.L_512:
        /*0c04*/ 	.word	index@(_Z7reduce6IdLj8ELb0EEvPT_S1_j)
        /*0c08*/ 	.word	0x00000011


	//----- nvinfo : EIATTR_FRAME_SIZE
	.align		4
.L_513:
        /*0c0c*/ 	.byte	0x04, 0x11
        /*0c0e*/ 	.short	(.L_515 - .L_514)
	.align		4
.L_514:
        /*0c10*/ 	.word	index@(_Z7reduce6IdLj8ELb0EEvPT_S1_j)
        /*0c14*/ 	.word	0x00000000


	//----- nvinfo : EIATTR_REGCOUNT
	.align		4
.L_515:
        /*0c18*/ 	.byte	0x04, 0x2f
        /*0c1a*/ 	.short	(.L_517 - .L_516)
	.align		4
.L_516:
        /*0c1c*/ 	.word	index@(_Z7reduce6IdLj4ELb0EEvPT_S1_j)
        /*0c20*/ 	.word	0x00000011


	//----- nvinfo : EIATTR_FRAME_SIZE
	.align		4
.L_517:
        /*0c24*/ 	.byte	0x04, 0x11
        /*0c26*/ 	.short	(.L_519 - .L_518)
	.align		4
.L_518:
        /*0c28*/ 	.word	index@(_Z7reduce6IdLj4ELb0EEvPT_S1_j)
        /*0c2c*/ 	.word	0x00000000


	//----- nvinfo : EIATTR_REGCOUNT
	.align		4
.L_519:
        /*0c30*/ 	.byte	0x04, 0x2f
        /*0c32*/ 	.short	(.L_521 - .L_520)
	.align		4
.L_520:
        /*0c34*/ 	.word	index@(_Z7reduce6IdLj2ELb0EEvPT_S1_j)
        /*0c38*/ 	.word	0x00000011


	//----- nvinfo : EIATTR_FRAME_SIZE
	.align		4
.L_521:
        /*0c3c*/ 	.byte	0x04, 0x11
        /*0c3e*/ 	.short	(.L_523 - .L_522)
	.align		4
.L_522:
        /*0c40*/ 	.word	index@(_Z7reduce6IdLj2ELb0EEvPT_S1_j)
        /*0c44*/ 	.word	0x00000000


	//----- nvinfo : EIATTR_REGCOUNT
	.align		4
.L_523:
        /*0c48*/ 	.byte	0x04, 0x2f
        /*0c4a*/ 	.short	(.L_525 - .L_524)
	.align		4
.L_524:
        /*0c4c*/ 	.word	index@(_Z7reduce6IdLj1ELb0EEvPT_S1_j)
        /*0c50*/ 	.word	0x00000012


	//----- nvinfo : EIATTR_FRAME_SIZE
	.align		4
.L_525:
        /*0c54*/ 	.byte	0x04, 0x11
        /*0c56*/ 	.short	(.L_527 - .L_526)
	.align		4
.L_526:
        /*0c58*/ 	.word	index@(_Z7reduce6IdLj1ELb0EEvPT_S1_j)
        /*0c5c*/ 	.word	0x00000000


	//----- nvinfo : EIATTR_MIN_STACK_SIZE
	.align		4
.L_527:
        /*0c60*/ 	.byte	0x04, 0x12
        /*0c62*/ 	.short	(.L_529 - .L_528)
	.align		4
.L_528:
        /*0c64*/ 	.word	index@(_Z7reduce6IdLj1ELb0EEvPT_S1_j)
        /*0c68*/ 	.word	0x00000000


	//----- nvinfo : EIATTR_MIN_STACK_SIZE
	.align		4
.L_529:
        /*0c6c*/ 	.byte	0x04, 0x12
        /*0c6e*/ 	.short	(.L_531 - .L_530)
	.align		4
.L_530:
        /*0c70*/ 	.word	index@(_Z7reduce6IdLj2ELb0EEvPT_S1_j)
        /*0c74*/ 	.word	0x00000000


	//----- nvinfo : EIATTR_MIN_STACK_SIZE
	.align		4
.L_531:
        /*0c78*/ 	.byte	0x04, 0x12
        /*0c7a*/ 	.short	(.L_533 - .L_532)
	.align		4
.L_532:
        /*0c7c*/ 	.word	index@(_Z7reduce6IdLj4ELb0EEvPT_S1_j)
        /*0c80*/ 	.word	0x00000000


	//----- nvinfo : EIATTR_MIN_STACK_SIZE
	.align		4
.L_533:
        /*0c84*/ 	.byte	0x04, 0x12
        /*0c86*/ 	.short	(.L_535 - .L_534)
	.align		4
.L_534:
        /*0c88*/ 	.word	index@(_Z7reduce6IdLj8ELb0EEvPT_S1_j)
        /*0c8c*/ 	.word	0x00000000


	//----- nvinfo : EIATTR_MIN_STACK_SIZE
	.align		4
.L_535:
        /*0c90*/ 	.byte	0x04, 0x12
        /*0c92*/ 	.short	(.L_537 - .L_536)
	.align		4
.L_536:
        /*0c94*/ 	.word	index@(_Z7reduce6IdLj16ELb0EEvPT_S1_j)
        /*0c98*/ 	.word	0x00000000


	//----- nvinfo : EIATTR_MIN_STACK_SIZE
	.align		4
.L_537:
        /*0c9c*/ 	.byte	0x04, 0x12
        /*0c9e*/ 	.short	(.L_539 - .L_538)
	.align		4
.L_538:
        /*0ca0*/ 	.word	index@(_Z7reduce6IdLj32ELb0EEvPT_S1_j)
        /*0ca4*/ 	.word	0x00000000


	//----- nvinfo : EIATTR_MIN_STACK_SIZE
	.align		4
.L_539:
        /*0ca8*/ 	.byte	0x04, 0x12
        /*0caa*/ 	.short	(.L_541 - .L_540)
	.align		4
.L_540:
        /*0cac*/ 	.word	index@(_Z7reduce6IdLj64ELb0EEvPT_S1_j)
        /*0cb0*/ 	.word	0x00000000


	//----- nvinfo : EIATTR_MIN_STACK_SIZE
	.align		4
.L_541:
        /*0cb4*/ 	.byte	0x04, 0x12
        /*0cb6*/ 	.short	(.L_543 - .L_542)
	.align		4
.L_542:
        /*0cb8*/ 	.word	index@(_Z7reduce6IdLj128ELb0EEvPT_S1_j)
        /*0cbc*/ 	.word	0x00000000


	//----- nvinfo : EIATTR_MIN_STACK_SIZE
	.align		4
.L_543:
        /*0cc0*/ 	.byte	0x04, 0x12
        /*0cc2*/ 	.short	(.L_545 - .L_544)
	.align		4
.L_544:
        /*0cc4*/ 	.word	index@(_Z7reduce6IdLj256ELb0EEvPT_S1_j)
        /*0cc8*/ 	.word	0x00000000


	//----- nvinfo : EIATTR_MIN_STACK_SIZE
	.align		4
.L_545:
        /*0ccc*/ 	.byte	0x04, 0x12
        /*0cce*/ 	.short	(.L_547 - .L_546)
	.align		4
.L_546:
        /*0cd0*/ 	.word	index@(_Z7reduce6IdLj512ELb0EEvPT_S1_j)
        /*0cd4*/ 	.word	0x00000000


	//----- nvinfo : EIATTR_MIN_STACK_SIZE
	.align		4
.L_547:
        /*0cd8*/ 	.byte	0x04, 0x12
        /*0cda*/ 	.short	(.L_549 - .L_548)
	.align		4
.L_548:
        /*0cdc*/ 	.word	index@(_Z7reduce6IdLj1ELb1EEvPT_S1_j)
        /*0ce0*/ 	.word	0x00000000


	//----- nvinfo : EIATTR_MIN_STACK_SIZE
	.align		4
.L_549:
        /*0ce4*/ 	.byte	0x04, 0x12
        /*0ce6*/ 	.short	(.L_551 - .L_550)
	.align		4
.L_550:
        /*0ce8*/ 	.word	index@(_Z7reduce6IdLj2ELb1EEvPT_S1_j)
        /*0cec*/ 	.word	0x00000000


	//----- nvinfo : EIATTR_MIN_STACK_SIZE
	.align		4
.L_551:
        /*0cf0*/ 	.byte	0x04, 0x12
        /*0cf2*/ 	.short	(.L_553 - .L_552)
	.align		4
.L_552:
        /*0cf4*/ 	.word	index@(_Z7reduce6IdLj4ELb1EEvPT_S1_j)
        /*0cf8*/ 	.word	0x00000000


	//----- nvinfo : EIATTR_MIN_STACK_SIZE
	.align		4
.L_553:
        /*0cfc*/ 	.byte	0x04, 0x12
        /*0cfe*/ 	.short	(.L_555 - .L_554)
	.align		4
.L_554:
        /*0d00*/ 	.word	index@(_Z7reduce6IdLj8ELb1EEvPT_S1_j)
        /*0d04*/ 	.word	0x00000000


	//----- nvinfo : EIATTR_MIN_STACK_SIZE
	.align		4
.L_555:
        /*0d08*/ 	.byte	0x04, 0x12
        /*0d0a*/ 	.short	(.L_557 - .L_556)
	.align		4
.L_556:
        /*0d0c*/ 	.word	index@(_Z7reduce6IdLj16ELb1EEvPT_S1_j)
        /*0d10*/ 	.word	0x00000000


	//----- nvinfo : EIATTR_MIN_STACK_SIZE
	.align		4
.L_557:
        /*0d14*/ 	.byte	0x04, 0x12
        /*0d16*/ 	.short	(.L_559 - .L_558)
	.align		4
.L_558:
        /*0d18*/ 	.word	index@(_Z7reduce6IdLj32ELb1EEvPT_S1_j)
        /*0d1c*/ 	.word	0x00000000


	//----- nvinfo : EIATTR_MIN_STACK_SIZE
	.align		4
.L_559:
        /*0d20*/ 	.byte	0x04, 0x12
        /*0d22*/ 	.short	(.L_561 - .L_560)
	.align		4
.L_560:
        /*0d24*/ 	.word	index@(_Z7reduce6IdLj64ELb1EEvPT_S1_j)
        /*0d28*/ 	.word	0x00000000


	//----- nvinfo : EIATTR_MIN_STACK_SIZE
	.align		4
.L_561:
        /*0d2c*/ 	.byte	0x04, 0x12
        /*0d2e*/ 	.short	(.L_563 - .L_562)
	.align		4
.L_562:
        /*0d30*/ 	.word	index@(_Z7reduce6IdLj128ELb1EEvPT_S1_j)
        /*0d34*/ 	.word	0x00000000


	//----- nvinfo : EIATTR_MIN_STACK_SIZE
	.align		4
.L_563:
        /*0d38*/ 	.byte	0x04, 0x12
        /*0d3a*/ 	.short	(.L_565 - .L_564)
	.align		4
.L_564:
        /*0d3c*/ 	.word	index@(_Z7reduce6IdLj256ELb1EEvPT_S1_j)
        /*0d40*/ 	.word	0x00000000


	//----- nvinfo : EIATTR_MIN_STACK_SIZE
	.align		4
.L_565:
        /*0d44*/ 	.byte	0x04, 0x12
        /*0d46*/ 	.short	(.L_567 - .L_566)
	.align		4
.L_566:
        /*0d48*/ 	.word	index@(_Z7reduce6IdLj512ELb1EEvPT_S1_j)
        /*0d4c*/ 	.word	0x00000000


	//----- nvinfo : EIATTR_MIN_STACK_SIZE
	.align		4
.L_567:
        /*0d50*/ 	.byte	0x04, 0x12
        /*0d52*/ 	.short	(.L_569 - .L_568)
	.align		4
.L_568:
        /*0d54*/ 	.word	index@(_Z7reduce5IdLj1EEvPT_S1_j)
        /*0d58*/ 	.word	0x00000000


	//----- nvinfo : EIATTR_MIN_STACK_SIZE
	.align		4
.L_569:
        /*0d5c*/ 	.byte	0x04, 0x12
        /*0d5e*/ 	.short	(.L_571 - .L_570)
	.align		4
.L_570:
        /*0d60*/ 	.word	index@(_Z7reduce5IdLj2EEvPT_S1_j)
        /*0d64*/ 	.word	0x00000000


	//----- nvinfo : EIATTR_MIN_STACK_SIZE
	.align		4
.L_571:
        /*0d68*/ 	.byte	0x04, 0x12
        /*0d6a*/ 	.short	(.L_573 - .L_572)
	.align		4
.L_572:
        /*0d6c*/ 	.word	index@(_Z7reduce5IdLj4EEvPT_S1_j)
        /*0d70*/ 	.word	0x00000000


	//----- nvinfo : EIATTR_MIN_STACK_SIZE
	.align		4
.L_573:
        /*0d74*/ 	.byte	0x04, 0x12
        /*0d76*/ 	.short	(.L_575 - .L_574)
	.align		4
.L_574:
        /*0d78*/ 	.word	index@(_Z7reduce5IdLj8EEvPT_S1_j)
        /*0d7c*/ 	.word	0x00000000


	//----- nvinfo : EIATTR_MIN_STACK_SIZE
	.align		4
.L_575:
        /*0d80*/ 	.byte	0x04, 0x12
        /*0d82*/ 	.short	(.L_577 - .L_576)
	.align		4
.L_576:
        /*0d84*/ 	.word	index@(_Z7reduce5IdLj16EEvPT_S1_j)
        /*0d88*/ 	.word	0x00000000


	//----- nvinfo : EIATTR_MIN_STACK_SIZE
	.align		4
.L_577:
        /*0d8c*/ 	.byte	0x04, 0x12
        /*0d8e*/ 	.short	(.L_579 - .L_578)
	.align		4
.L_578:
        /*0d90*/ 	.word	index@(_Z7reduce5IdLj32EEvPT_S1_j)
        /*0d94*/ 	.word	0x00000000


	//----- nvinfo : EIATTR_MIN_STACK_SIZE
	.align		4
.L_579:
        /*0d98*/ 	.byte	0x04, 0x12
        /*0d9a*/ 	.short	(.L_581 - .L_580)
	.align		4
.L_580:
        /*0d9c*/ 	.word	index@(_Z7reduce5IdLj64EEvPT_S1_j)
        /*0da0*/ 	.word	0x00000000


	//----- nvinfo : EIATTR_MIN_STACK_SIZE
	.align		4
.L_581:
        /*0da4*/ 	.byte	0x04, 0x12
        /*0da6*/ 	.short	(.L_583 - .L_582)
	.align		4
.L_582:
        /*0da8*/ 	.word	index@(_Z7reduce5IdLj128EEvPT_S1_j)
        /*0dac*/ 	.word	0x00000000


	//----- nvinfo : EIATTR_MIN_STACK_SIZE
	.align		4
.L_583:
        /*0db0*/ 	.byte	0x04, 0x12
        /*0db2*/ 	.short	(.L_585 - .L_584)
	.align		4
.L_584:
        /*0db4*/ 	.word	index@(_Z7reduce5IdLj256EEvPT_S1_j)
        /*0db8*/ 	.word	0x00000000


	//----- nvinfo : EIATTR_MIN_STACK_SIZE
	.align		4
.L_585:
        /*0dbc*/ 	.byte	0x04, 0x12
        /*0dbe*/ 	.short	(.L_587 - .L_586)
	.align		4
.L_586:
        /*0dc0*/ 	.word	index@(_Z7reduce5IdLj512EEvPT_S1_j)
        /*0dc4*/ 	.word	0x00000000


	//----- nvinfo : EIATTR_MIN_STACK_SIZE
	.align		4
.L_587:
        /*0dc8*/ 	.byte	0x04, 0x12
        /*0dca*/ 	.short	(.L_589 - .L_588)
	.align		4
.L_588:
        /*0dcc*/ 	.word	index@(_Z7reduce4IdLj1EEvPT_S1_j)
        /*0dd0*/ 	.word	0x00000000


	//----- nvinfo : EIATTR_MIN_STACK_SIZE
	.align		4
.L_589:
        /*0dd4*/ 	.byte	0x04, 0x12
        /*0dd6*/ 	.short	(.L_591 - .L_590)
	.align		4
.L_590:
        /*0dd8*/ 	.word	index@(_Z7reduce4IdLj2EEvPT_S1_j)
        /*0ddc*/ 	.word	0x00000000


	//----- nvinfo : EIATTR_MIN_STACK_SIZE
	.align		4
.L_591:
        /*0de0*/ 	.byte	0x04, 0x12
        /*0de2*/ 	.short	(.L_593 - .L_592)
	.align		4
.L_592:
        /*0de4*/ 	.word	index@(_Z7reduce4IdLj4EEvPT_S1_j)
        /*0de8*/ 	.word	0x00000000


	//----- nvinfo : EIATTR_MIN_STACK_SIZE
	.align		4
.L_593:
        /*0dec*/ 	.byte	0x04, 0x12
        /*0dee*/ 	.short	(.L_595 - .L_594)
	.align		4
.L_594:
        /*0df0*/ 	.word	index@(_Z7reduce4IdLj8EEvPT_S1_j)
        /*0df4*/ 	.word	0x00000000


	//----- nvinfo : EIATTR_MIN_STACK_SIZE
	.align		4
.L_595:
        /*0df8*/ 	.byte	0x04, 0x12
        /*0dfa*/ 	.short	(.L_597 - .L_596)
	.align		4
.L_596:
        /*0dfc*/ 	.word	index@(_Z7reduce4IdLj16EEvPT_S1_j)
        /*0e00*/ 	.word	0x00000000


	//----- nvinfo : EIATTR_MIN_STACK_SIZE
	.align		4
.L_597:
        /*0e04*/ 	.byte	0x04, 0x12
        /*0e06*/ 	.short	(.L_599 - .L_598)
	.align		4
.L_598:
        /*0e08*/ 	.word	index@(_Z7reduce4IdLj32EEvPT_S1_j)
        /*0e0c*/ 	.word	0x00000000


	//----- nvinfo : EIATTR_MIN_STACK_SIZE
	.align		4
.L_599:
        /*0e10*/ 	.byte	0x04, 0x12
        /*0e12*/ 	.short	(.L_601 - .L_600)
	.align		4
.L_600:
        /*0e14*/ 	.word	index@(_Z7reduce4IdLj64EEvPT_S1_j)
        /*0e18*/ 	.word	0x00000000


	//----- nvinfo : EIATTR_MIN_STACK_SIZE
	.align		4
.L_601:
        /*0e1c*/ 	.byte	0x04, 0x12
        /*0e1e*/ 	.short	(.L_603 - .L_602)
	.align		4
.L_602:
        /*0e20*/ 	.word	index@(_Z7reduce4IdLj128EEvPT_S1_j)
        /*0e24*/ 	.word	0x00000000


	//----- nvinfo : EIATTR_MIN_STACK_SIZE
	.align		4
.L_603:
        /*0e28*/ 	.byte	0x04, 0x12
        /*0e2a*/ 	.short	(.L_605 - .L_604)
	.align		4
.L_604:
        /*0e2c*/ 	.word	index@(_Z7reduce4IdLj256EEvPT_S1_j)
        /*0e30*/ 	.word	0x00000000


	//----- nvinfo : EIATTR_MIN_STACK_SIZE
	.align		4
.L_605:
        /*0e34*/ 	.byte	0x04, 0x12
        /*0e36*/ 	.short	(.L_607 - .L_606)
	.align		4
.L_606:
        /*0e38*/ 	.word	index@(_Z7reduce4IdLj512EEvPT_S1_j)
        /*0e3c*/ 	.word	0x00000000


	//----- nvinfo : EIATTR_MIN_STACK_SIZE
	.align		4
.L_607:
        /*0e40*/ 	.byte	0x04, 0x12
        /*0e42*/ 	.short	(.L_609 - .L_608)
	.align		4
.L_608:
        /*0e44*/ 	.word	index@(_Z7reduce3IdEvPT_S1_j)
        /*0e48*/ 	.word	0x00000000


	//----- nvinfo : EIATTR_MIN_STACK_SIZE
	.align		4
.L_609:
        /*0e4c*/ 	.byte	0x04, 0x12
        /*0e4e*/ 	.short	(.L_611 - .L_610)
	.align		4
.L_610:
        /*0e50*/ 	.word	index@(_Z7reduce2IdEvPT_S1_j)
        /*0e54*/ 	.word	0x00000000


	//----- nvinfo : EIATTR_MIN_STACK_SIZE
	.align		4
.L_611:
        /*0e58*/ 	.byte	0x04, 0x12
        /*0e5a*/ 	.short	(.L_613 - .L_612)
	.align		4
.L_612:
        /*0e5c*/ 	.word	index@(_Z7reduce1IdEvPT_S1_j)
        /*0e60*/ 	.word	0x00000000


	//----- nvinfo : EIATTR_MIN_STACK_SIZE
	.align		4
.L_613:
        /*0e64*/ 	.byte	0x04, 0x12
        /*0e66*/ 	.short	(.L_615 - .L_614)
	.align		4
.L_614:
        /*0e68*/ 	.word	index@(_Z7reduce0IdEvPT_S1_j)
        /*0e6c*/ 	.word	0x00000000


	//----- nvinfo : EIATTR_MIN_STACK_SIZE
	.align		4
.L_615:
        /*0e70*/ 	.byte	0x04, 0x12
        /*0e72*/ 	.short	(.L_617 - .L_616)
	.align		4
.L_616:
        /*0e74*/ 	.word	index@(_Z7reduce6IfLj1ELb0EEvPT_S1_j)
        /*0e78*/ 	.word	0x00000000


	//----- nvinfo : EIATTR_MIN_STACK_SIZE
	.align		4
.L_617:
        /*0e7c*/ 	.byte	0x04, 0x12
        /*0e7e*/ 	.short	(.L_619 - .L_618)
	.align		4
.L_618:
        /*0e80*/ 	.word	index@(_Z7reduce6IfLj2ELb0EEvPT_S1_j)
        /*0e84*/ 	.word	0x00000000


	//----- nvinfo : EIATTR_MIN_STACK_SIZE
	.align		4
.L_619:
        /*0e88*/ 	.byte	0x04, 0x12
        /*0e8a*/ 	.short	(.L_621 - .L_620)
	.align		4
.L_620:
        /*0e8c*/ 	.word	index@(_Z7reduce6IfLj4ELb0EEvPT_S1_j)
        /*0e90*/ 	.word	0x00000000


	//----- nvinfo : EIATTR_MIN_STACK_SIZE
	.align		4
.L_621:
        /*0e94*/ 	.byte	0x04, 0x12
        /*0e96*/ 	.short	(.L_623 - .L_622)
	.align		4
.L_622:
        /*0e98*/ 	.word	index@(_Z7reduce6IfLj8ELb0EEvPT_S1_j)
        /*0e9c*/ 	.word	0x00000000


	//----- nvinfo : EIATTR_MIN_STACK_SIZE
	.align		4
.L_623:
        /*0ea0*/ 	.byte	0x04, 0x12
        /*0ea2*/ 	.short	(.L_625 - .L_624)
	.align		4
.L_624:
        /*0ea4*/ 	.word	index@(_Z7reduce6IfLj16ELb0EEvPT_S1_j)
        /*0ea8*/ 	.word	0x00000000


	//----- nvinfo : EIATTR_MIN_STACK_SIZE
	.align		4
.L_625:
        /*0eac*/ 	.byte	0x04, 0x12
        /*0eae*/ 	.short	(.L_627 - .L_626)
	.align		4
.L_626:
        /*0eb0*/ 	.word	index@(_Z7reduce6IfLj32ELb0EEvPT_S1_j)
        /*0eb4*/ 	.word	0x00000000


	//----- nvinfo : EIATTR_MIN_STACK_SIZE
	.align		4
.L_627:
        /*0eb8*/ 	.byte	0x04, 0x12
        /*0eba*/ 	.short	(.L_629 - .L_628)
	.align		4
.L_628:
        /*0ebc*/ 	.word	index@(_Z7reduce6IfLj64ELb0EEvPT_S1_j)
        /*0ec0*/ 	.word	0x00000000


	//----- nvinfo : EIATTR_MIN_STACK_SIZE
	.align		4
.L_629:
        /*0ec4*/ 	.byte	0x04, 0x12
        /*0ec6*/ 	.short	(.L_631 - .L_630)
	.align		4
.L_630:
        /*0ec8*/ 	.word	index@(_Z7reduce6IfLj128ELb0EEvPT_S1_j)
        /*0ecc*/ 	.word	0x00000000


	//----- nvinfo : EIATTR_MIN_STACK_SIZE
	.align		4
.L_631:
        /*0ed0*/ 	.byte	0x04, 0x12
        /*0ed2*/ 	.short	(.L_633 - .L_632)
	.align		4
.L_632:
        /*0ed4*/ 	.word	index@(_Z7reduce6IfLj256ELb0EEvPT_S1_j)
        /*0ed8*/ 	.word	0x00000000


	//----- nvinfo : EIATTR_MIN_STACK_SIZE
	.align		4
.L_633:
        /*0edc*/ 	.byte	0x04, 0x12
        /*0ede*/ 	.short	(.L_635 - .L_634)
	.align		4
.L_634:
        /*0ee0*/ 	.word	index@(_Z7reduce6IfLj512ELb0EEvPT_S1_j)
        /*0ee4*/ 	.word	0x00000000


	//----- nvinfo : EIATTR_MIN_STACK_SIZE
	.align		4
.L_635:
        /*0ee8*/ 	.byte	0x04, 0x12
        /*0eea*/ 	.short	(.L_637 - .L_636)
	.align		4
.L_636:
        /*0eec*/ 	.word	index@(_Z7reduce6IfLj1ELb1EEvPT_S1_j)
        /*0ef0*/ 	.word	0x00000000


	//----- nvinfo : EIATTR_MIN_STACK_SIZE
	.align		4
.L_637:
        /*0ef4*/ 	.byte	0x04, 0x12
        /*0ef6*/ 	.short	(.L_639 - .L_638)
	.align		4
.L_638:
        /*0ef8*/ 	.word	index@(_Z7reduce6IfLj2ELb1EEvPT_S1_j)
        /*0efc*/ 	.word	0x00000000


	//----- nvinfo : EIATTR_MIN_STACK_SIZE
	.align		4
.L_639:
        /*0f00*/ 	.byte	0x04, 0x12
        /*0f02*/ 	.short	(.L_641 - .L_640)
	.align		4
.L_640:
        /*0f04*/ 	.word	index@(_Z7reduce6IfLj4ELb1EEvPT_S1_j)
        /*0f08*/ 	.word	0x00000000


	//----- nvinfo : EIATTR_MIN_STACK_SIZE
	.align		4
.L_641:
        /*0f0c*/ 	.byte	0x04, 0x12
        /*0f0e*/ 	.short	(.L_643 - .L_642)
	.align		4
.L_642:
        /*0f10*/ 	.word	index@(_Z7reduce6IfLj8ELb1EEvPT_S1_j)
        /*0f14*/ 	.word	0x00000000


	//----- nvinfo : EIATTR_MIN_STACK_SIZE
	.align		4
.L_643:
        /*0f18*/ 	.byte	0x04, 0x12
        /*0f1a*/ 	.short	(.L_645 - .L_644)
	.align		4
.L_644:
        /*0f1c*/ 	.word	index@(_Z7reduce6IfLj16ELb1EEvPT_S1_j)
        /*0f20*/ 	.word	0x00000000


	//----- nvinfo : EIATTR_MIN_STACK_SIZE
	.align		4
.L_645:
        /*0f24*/ 	.byte	0x04, 0x12
        /*0f26*/ 	.short	(.L_647 - .L_646)
	.align		4
.L_646:
        /*0f28*/ 	.word	index@(_Z7reduce6IfLj32ELb1EEvPT_S1_j)
        /*0f2c*/ 	.word	0x00000000


	//----- nvinfo : EIATTR_MIN_STACK_SIZE
	.align		4
.L_647:
        /*0f30*/ 	.byte	0x04, 0x12
        /*0f32*/ 	.short	(.L_649 - .L_648)
	.align		4
.L_648:
        /*0f34*/ 	.word	index@(_Z7reduce6IfLj64ELb1EEvPT_S1_j)
        /*0f38*/ 	.word	0x00000000


	//----- nvinfo : EIATTR_MIN_STACK_SIZE
	.align		4
.L_649:
        /*0f3c*/ 	.byte	0x04, 0x12
        /*0f3e*/ 	.short	(.L_651 - .L_650)
	.align		4
.L_650:
        /*0f40*/ 	.word	index@(_Z7reduce6IfLj128ELb1EEvPT_S1_j)
        /*0f44*/ 	.word	0x00000000


	//----- nvinfo : EIATTR_MIN_STACK_SIZE
	.align		4
.L_651:
        /*0f48*/ 	.byte	0x04, 0x12
        /*0f4a*/ 	.short	(.L_653 - .L_652)
	.align		4
.L_652:
        /*0f4c*/ 	.word	index@(_Z7reduce6IfLj256ELb1EEvPT_S1_j)
        /*0f50*/ 	.word	0x00000000


	//----- nvinfo : EIATTR_MIN_STACK_SIZE
	.align		4
.L_653:
        /*0f54*/ 	.byte	0x04, 0x12
        /*0f56*/ 	.short	(.L_655 - .L_654)
	.align		4
.L_654:
        /*0f58*/ 	.word	index@(_Z7reduce6IfLj512ELb1EEvPT_S1_j)
        /*0f5c*/ 	.word	0x00000000


	//----- nvinfo : EIATTR_MIN_STACK_SIZE
	.align		4
.L_655:
        /*0f60*/ 	.byte	0x04, 0x12
        /*0f62*/ 	.short	(.L_657 - .L_656)
	.align		4
.L_656:
        /*0f64*/ 	.word	index@(_Z7reduce5IfLj1EEvPT_S1_j)
        /*0f68*/ 	.word	0x00000000


	//----- nvinfo : EIATTR_MIN_STACK_SIZE
	.align		4
.L_657:
        /*0f6c*/ 	.byte	0x04, 0x12
        /*0f6e*/ 	.short	(.L_659 - .L_658)
	.align		4
.L_658:
        /*0f70*/ 	.word	index@(_Z7reduce5IfLj2EEvPT_S1_j)
        /*0f74*/ 	.word	0x00000000


	//----- nvinfo : EIATTR_MIN_STACK_SIZE
	.align		4
.L_659:
        /*0f78*/ 	.byte	0x04, 0x12
        /*0f7a*/ 	.short	(.L_661 - .L_660)
	.align		4
.L_660:
        /*0f7c*/ 	.word	index@(_Z7reduce5IfLj4EEvPT_S1_j)
        /*0f80*/ 	.word	0x00000000


	//----- nvinfo : EIATTR_MIN_STACK_SIZE
	.align		4
.L_661:
        /*0f84*/ 	.byte	0x04, 0x12
        /*0f86*/ 	.short	(.L_663 - .L_662)
	.align		4
.L_662:
        /*0f88*/ 	.word	index@(_Z7reduce5IfLj8EEvPT_S1_j)
        /*0f8c*/ 	.word	0x00000000


	//----- nvinfo : EIATTR_MIN_STACK_SIZE
	.align		4
.L_663:
        /*0f90*/ 	.byte	0x04, 0x12
        /*0f92*/ 	.short	(.L_665 - .L_664)
	.align		4
.L_664:
        /*0f94*/ 	.word	index@(_Z7reduce5IfLj16EEvPT_S1_j)
        /*0f98*/ 	.word	0x00000000


	//----- nvinfo : EIATTR_MIN_STACK_SIZE
	.align		4
.L_665:
        /*0f9c*/ 	.byte	0x04, 0x12
        /*0f9e*/ 	.short	(.L_667 - .L_666)
	.align		4
.L_666:
        /*0fa0*/ 	.word	index@(_Z7reduce5IfLj32EEvPT_S1_j)
        /*0fa4*/ 	.word	0x00000000


	//----- nvinfo : EIATTR_MIN_STACK_SIZE
	.align		4
.L_667:
        /*0fa8*/ 	.byte	0x04, 0x12
        /*0faa*/ 	.short	(.L_669 - .L_668)
	.align		4
.L_668:
        /*0fac*/ 	.word	index@(_Z7reduce5IfLj64EEvPT_S1_j)
        /*0fb0*/ 	.word	0x00000000


	//----- nvinfo : EIATTR_MIN_STACK_SIZE
	.align		4
.L_669:
        /*0fb4*/ 	.byte	0x04, 0x12
        /*0fb6*/ 	.short	(.L_671 - .L_670)
	.align		4
.L_670:
        /*0fb8*/ 	.word	index@(_Z7reduce5IfLj128EEvPT_S1_j)
        /*0fbc*/ 	.word	0x00000000


	//----- nvinfo : EIATTR_MIN_STACK_SIZE
	.align		4
.L_671:
        /*0fc0*/ 	.byte	0x04, 0x12
        /*0fc2*/ 	.short	(.L_673 - .L_672)
	.align		4
.L_672:
        /*0fc4*/ 	.word	index@(_Z7reduce5IfLj256EEvPT_S1_j)
        /*0fc8*/ 	.word	0x00000000


	//----- nvinfo : EIATTR_MIN_STACK_SIZE
	.align		4
.L_673:
        /*0fcc*/ 	.byte	0x04, 0x12
        /*0fce*/ 	.short	(.L_675 - .L_674)
	.align		4
.L_674:
        /*0fd0*/ 	.word	index@(_Z7reduce5IfLj512EEvPT_S1_j)
        /*0fd4*/ 	.word	0x00000000


	//----- nvinfo : EIATTR_MIN_STACK_SIZE
	.align		4
.L_675:
        /*0fd8*/ 	.byte	0x04, 0x12
        /*0fda*/ 	.short	(.L_677 - .L_676)
	.align		4
.L_676:
        /*0fdc*/ 	.word	index@(_Z7reduce4IfLj1EEvPT_S1_j)
        /*0fe0*/ 	.word	0x00000000


	//----- nvinfo : EIATTR_MIN_STACK_SIZE
	.align		4
.L_677:
        /*0fe4*/ 	.byte	0x04, 0x12
        /*0fe6*/ 	.short	(.L_679 - .L_678)
	.align		4
.L_678:
        /*0fe8*/ 	.word	index@(_Z7reduce4IfLj2EEvPT_S1_j)
        /*0fec*/ 	.word	0x00000000


	//----- nvinfo : EIATTR_MIN_STACK_SIZE
	.align		4
.L_679:
        /*0ff0*/ 	.byte	0x04, 0x12
        /*0ff2*/ 	.short	(.L_681 - .L_680)
	.align		4
.L_680:
        /*0ff4*/ 	.word	index@(_Z7reduce4IfLj4EEvPT_S1_j)
        /*0ff8*/ 	.word	0x00000000


	//----- nvinfo : EIATTR_MIN_STACK_SIZE
	.align		4
.L_681:
        /*0ffc*/ 	.byte	0x04, 0x12
        /*0ffe*/ 	.short	(.L_683 - .L_682)
	.align		4
.L_682:
        /*1000*/ 	.word	index@(_Z7reduce4IfLj8EEvPT_S1_j)
        /*1004*/ 	.word	0x00000000


	//----- nvinfo : EIATTR_MIN_STACK_SIZE
	.align		4
.L_683:
        /*1008*/ 	.byte	0x04, 0x12
        /*100a*/ 	.short	(.L_685 - .L_684)
	.align		4
.L_684:
        /*100c*/ 	.word	index@(_Z7reduce4IfLj16EEvPT_S1_j)
        /*1010*/ 	.word	0x00000000


	//----- nvinfo : EIATTR_MIN_STACK_SIZE
	.align		4
.L_685:
        /*1014*/ 	.byte	0x04, 0x12
        /*1016*/ 	.short	(.L_687 - .L_686)
	.align		4
.L_686:
        /*1018*/ 	.word	index@(_Z7reduce4IfLj32EEvPT_S1_j)
        /*101c*/ 	.word	0x00000000


	//----- nvinfo : EIATTR_MIN_STACK_SIZE
	.align		4
.L_687:
        /*1020*/ 	.byte	0x04, 0x12
        /*1022*/ 	.short	(.L_689 - .L_688)
	.align		4
.L_688:
        /*1024*/ 	.word	index@(_Z7reduce4IfLj64EEvPT_S1_j)
        /*1028*/ 	.word	0x00000000


	//----- nvinfo : EIATTR_MIN_STACK_SIZE
	.align		4
.L_689:
        /*102c*/ 	.byte	0x04, 0x12
        /*102e*/ 	.short	(.L_691 - .L_690)
	.align		4
.L_690:
        /*1030*/ 	.word	index@(_Z7reduce4IfLj128EEvPT_S1_j)
        /*1034*/ 	.word	0x00000000


	//----- nvinfo : EIATTR_MIN_STACK_SIZE
	.align		4
.L_691:
        /*1038*/ 	.byte	0x04, 0x12
        /*103a*/ 	.short	(.L_693 - .L_692)
	.align		4
.L_692:
        /*103c*/ 	.word	index@(_Z7reduce4IfLj256EEvPT_S1_j)
        /*1040*/ 	.word	0x00000000


	//----- nvinfo : EIATTR_MIN_STACK_SIZE
	.align		4
.L_693:
        /*1044*/ 	.byte	0x04, 0x12
        /*1046*/ 	.short	(.L_695 - .L_694)
	.align		4
.L_694:
        /*1048*/ 	.word	index@(_Z7reduce4IfLj512EEvPT_S1_j)
        /*104c*/ 	.word	0x00000000


	//----- nvinfo : EIATTR_MIN_STACK_SIZE
	.align		4
.L_695:
        /*1050*/ 	.byte	0x04, 0x12
        /*1052*/ 	.short	(.L_697 - .L_696)
	.align		4
.L_696:
        /*1054*/ 	.word	index@(_Z7reduce3IfEvPT_S1_j)
        /*1058*/ 	.word	0x00000000


	//----- nvinfo : EIATTR_MIN_STACK_SIZE
	.align		4
.L_697:
        /*105c*/ 	.byte	0x04, 0x12
        /*105e*/ 	.short	(.L_699 - .L_698)
	.align		4
.L_698:
        /*1060*/ 	.word	index@(_Z7reduce2IfEvPT_S1_j)
        /*1064*/ 	.word	0x00000000


	//----- nvinfo : EIATTR_MIN_STACK_SIZE
	.align		4
.L_699:
        /*1068*/ 	.byte	0x04, 0x12
        /*106a*/ 	.short	(.L_701 - .L_700)
	.align		4
.L_700:
        /*106c*/ 	.word	index@(_Z7reduce1IfEvPT_S1_j)
        /*1070*/ 	.word	0x00000000


	//----- nvinfo : EIATTR_MIN_STACK_SIZE
	.align		4
.L_701:
        /*1074*/ 	.byte	0x04, 0x12
        /*1076*/ 	.short	(.L_703 - .L_702)
	.align		4
.L_702:
        /*1078*/ 	.word	index@(_Z7reduce0IfEvPT_S1_j)
        /*107c*/ 	.word	0x00000000


	//----- nvinfo : EIATTR_MIN_STACK_SIZE
	.align		4
.L_703:
        /*1080*/ 	.byte	0x04, 0x12
        /*1082*/ 	.short	(.L_705 - .L_704)
	.align		4
.L_704:
        /*1084*/ 	.word	index@(_Z7reduce6IiLj1ELb0EEvPT_S1_j)
        /*1088*/ 	.word	0x00000000


	//----- nvinfo : EIATTR_MIN_STACK_SIZE
	.align		4
.L_705:
        /*108c*/ 	.byte	0x04, 0x12
        /*108e*/ 	.short	(.L_707 - .L_706)
	.align		4
.L_706:
        /*1090*/ 	.word	index@(_Z7reduce6IiLj2ELb0EEvPT_S1_j)
        /*1094*/ 	.word	0x00000000


	//----- nvinfo : EIATTR_MIN_STACK_SIZE
	.align		4
.L_707:
        /*1098*/ 	.byte	0x04, 0x12
        /*109a*/ 	.short	(.L_709 - .L_708)
	.align		4
.L_708:
        /*109c*/ 	.word	index@(_Z7reduce6IiLj4ELb0EEvPT_S1_j)
        /*10a0*/ 	.word	0x00000000


	//----- nvinfo : EIATTR_MIN_STACK_SIZE
	.align		4
.L_709:
        /*10a4*/ 	.byte	0x04, 0x12
        /*10a6*/ 	.short	(.L_711 - .L_710)
	.align		4
.L_710:
        /*10a8*/ 	.word	index@(_Z7reduce6IiLj8ELb0EEvPT_S1_j)
        /*10ac*/ 	.word	0x00000000


	//----- nvinfo : EIATTR_MIN_STACK_SIZE
	.align		4
.L_711:
        /*10b0*/ 	.byte	0x04, 0x12
        /*10b2*/ 	.short	(.L_713 - .L_712)
	.align		4
.L_712:
        /*10b4*/ 	.word	index@(_Z7reduce6IiLj16ELb0EEvPT_S1_j)
        /*10b8*/ 	.word	0x00000000


	//----- nvinfo : EIATTR_MIN_STACK_SIZE
	.align		4
.L_713:
        /*10bc*/ 	.byte	0x04, 0x12
        /*10be*/ 	.short	(.L_715 - .L_714)
	.align		4
.L_714:
        /*10c0*/ 	.word	index@(_Z7reduce6IiLj32ELb0EEvPT_S1_j)
        /*10c4*/ 	.word	0x00000000


	//----- nvinfo : EIATTR_MIN_STACK_SIZE
	.align		4
.L_715:
        /*10c8*/ 	.byte	0x04, 0x12
        /*10ca*/ 	.short	(.L_717 - .L_716)
	.align		4
.L_716:
        /*10cc*/ 	.word	index@(_Z7reduce6IiLj64ELb0EEvPT_S1_j)
        /*10d0*/ 	.word	0x00000000


	//----- nvinfo : EIATTR_MIN_STACK_SIZE
	.align		4
.L_717:
        /*10d4*/ 	.byte	0x04, 0x12
        /*10d6*/ 	.short	(.L_719 - .L_718)
	.align		4
.L_718:
        /*10d8*/ 	.word	index@(_Z7reduce6IiLj128ELb0EEvPT_S1_j)
        /*10dc*/ 	.word	0x00000000


	//----- nvinfo : EIATTR_MIN_STACK_SIZE
	.align		4
.L_719:
        /*10e0*/ 	.byte	0x04, 0x12
        /*10e2*/ 	.short	(.L_721 - .L_720)
	.align		4
.L_720:
        /*10e4*/ 	.word	index@(_Z7reduce6IiLj256ELb0EEvPT_S1_j)
        /*10e8*/ 	.word	0x00000000


	//----- nvinfo : EIATTR_MIN_STACK_SIZE
	.align		4
.L_721:
        /*10ec*/ 	.byte	0x04, 0x12
        /*10ee*/ 	.short	(.L_723 - .L_722)
	.align		4
.L_722:
        /*10f0*/ 	.word	index@(_Z7reduce6IiLj512ELb0EEvPT_S1_j)
        /*10f4*/ 	.word	0x00000000


	//----- nvinfo : EIATTR_MIN_STACK_SIZE
	.align		4
.L_723:
        /*10f8*/ 	.byte	0x04, 0x12
        /*10fa*/ 	.short	(.L_725 - .L_724)
	.align		4
.L_724:
        /*10fc*/ 	.word	index@(_Z7reduce6IiLj1ELb1EEvPT_S1_j)
        /*1100*/ 	.word	0x00000000


	//----- nvinfo : EIATTR_MIN_STACK_SIZE
	.align		4
.L_725:
        /*1104*/ 	.byte	0x04, 0x12
        /*1106*/ 	.short	(.L_727 - .L_726)
	.align		4
.L_726:
        /*1108*/ 	.word	index@(_Z7reduce6IiLj2ELb1EEvPT_S1_j)
        /*110c*/ 	.word	0x00000000


	//----- nvinfo : EIATTR_MIN_STACK_SIZE
	.align		4
.L_727:
        /*1110*/ 	.byte	0x04, 0x12
        /*1112*/ 	.short	(.L_729 - .L_728)
	.align		4
.L_728:
        /*1114*/ 	.word	index@(_Z7reduce6IiLj4ELb1EEvPT_S1_j)
        /*1118*/ 	.word	0x00000000


	//----- nvinfo : EIATTR_MIN_STACK_SIZE
	.align		4
.L_729:
        /*111c*/ 	.byte	0x04, 0x12
        /*111e*/ 	.short	(.L_731 - .L_730)
	.align		4
.L_730:
        /*1120*/ 	.word	index@(_Z7reduce6IiLj8ELb1EEvPT_S1_j)
        /*1124*/ 	.word	0x00000000


	//----- nvinfo : EIATTR_MIN_STACK_SIZE
	.align		4
.L_731:
        /*1128*/ 	.byte	0x04, 0x12
        /*112a*/ 	.short	(.L_733 - .L_732)
	.align		4
.L_732:
        /*112c*/ 	.word	index@(_Z7reduce6IiLj16ELb1EEvPT_S1_j)
        /*1130*/ 	.word	0x00000000


	//----- nvinfo : EIATTR_MIN_STACK_SIZE
	.align		4
.L_733:
        /*1134*/ 	.byte	0x04, 0x12
        /*1136*/ 	.short	(.L_735 - .L_734)
	.align		4
.L_734:
        /*1138*/ 	.word	index@(_Z7reduce6IiLj32ELb1EEvPT_S1_j)
        /*113c*/ 	.word	0x00000000


	//----- nvinfo : EIATTR_MIN_STACK_SIZE
	.align		4
.L_735:
        /*1140*/ 	.byte	0x04, 0x12
        /*1142*/ 	.short	(.L_737 - .L_736)
	.align		4
.L_736:
        /*1144*/ 	.word	index@(_Z7reduce6IiLj64ELb1EEvPT_S1_j)
        /*1148*/ 	.word	0x00000000


	//----- nvinfo : EIATTR_MIN_STACK_SIZE
	.align		4
.L_737:
        /*114c*/ 	.byte	0x04, 0x12
        /*114e*/ 	.short	(.L_739 - .L_738)
	.align		4
.L_738:
        /*1150*/ 	.word	index@(_Z7reduce6IiLj128ELb1EEvPT_S1_j)
        /*1154*/ 	.word	0x00000000


	//----- nvinfo : EIATTR_MIN_STACK_SIZE
	.align		4
.L_739:
        /*1158*/ 	.byte	0x04, 0x12
        /*115a*/ 	.short	(.L_741 - .L_740)
	.align		4
.L_740:
        /*115c*/ 	.word	index@(_Z7reduce6IiLj256ELb1EEvPT_S1_j)
        /*1160*/ 	.word	0x00000000


	//----- nvinfo : EIATTR_MIN_STACK_SIZE
	.align		4
.L_741:
        /*1164*/ 	.byte	0x04, 0x12
        /*1166*/ 	.short	(.L_743 - .L_742)
	.align		4
.L_742:
        /*1168*/ 	.word	index@(_Z7reduce6IiLj512ELb1EEvPT_S1_j)
        /*116c*/ 	.word	0x00000000


	//----- nvinfo : EIATTR_MIN_STACK_SIZE
	.align		4
.L_743:
        /*1170*/ 	.byte	0x04, 0x12
        /*1172*/ 	.short	(.L_745 - .L_744)
	.align		4
.L_744:
        /*1174*/ 	.word	index@(_Z7reduce5IiLj1EEvPT_S1_j)
        /*1178*/ 	.word	0x00000000


	//----- nvinfo : EIATTR_MIN_STACK_SIZE
	.align		4
.L_745:
        /*117c*/ 	.byte	0x04, 0x12
        /*117e*/ 	.short	(.L_747 - .L_746)
	.align		4
.L_746:
        /*1180*/ 	.word	index@(_Z7reduce5IiLj2EEvPT_S1_j)
        /*1184*/ 	.word	0x00000000


	//----- nvinfo : EIATTR_MIN_STACK_SIZE
	.align		4
.L_747:
        /*1188*/ 	.byte	0x04, 0x12
        /*118a*/ 	.short	(.L_749 - .L_748)
	.align		4
.L_748:
        /*118c*/ 	.word	index@(_Z7reduce5IiLj4EEvPT_S1_j)
        /*1190*/ 	.word	0x00000000


	//----- nvinfo : EIATTR_MIN_STACK_SIZE
	.align		4
.L_749:
        /*1194*/ 	.byte	0x04, 0x12
        /*1196*/ 	.short	(.L_751 - .L_750)
	.align		4
.L_750:
        /*1198*/ 	.word	index@(_Z7reduce5IiLj8EEvPT_S1_j)
        /*119c*/ 	.word	0x00000000


	//----- nvinfo : EIATTR_MIN_STACK_SIZE
	.align		4
.L_751:
        /*11a0*/ 	.byte	0x04, 0x12
        /*11a2*/ 	.short	(.L_753 - .L_752)
	.align		4
.L_752:
        /*11a4*/ 	.word	index@(_Z7reduce5IiLj16EEvPT_S1_j)
        /*11a8*/ 	.word	0x00000000


	//----- nvinfo : EIATTR_MIN_STACK_SIZE
	.align		4
.L_753:
        /*11ac*/ 	.byte	0x04, 0x12
        /*11ae*/ 	.short	(.L_755 - .L_754)
	.align		4
.L_754:
        /*11b0*/ 	.word	index@(_Z7reduce5IiLj32EEvPT_S1_j)
        /*11b4*/ 	.word	0x00000000


	//----- nvinfo : EIATTR_MIN_STACK_SIZE
	.align		4
.L_755:
        /*11b8*/ 	.byte	0x04, 0x12
        /*11ba*/ 	.short	(.L_757 - .L_756)
	.align		4
.L_756:
        /*11bc*/ 	.word	index@(_Z7reduce5IiLj64EEvPT_S1_j)
        /*11c0*/ 	.word	0x00000000


	//----- nvinfo : EIATTR_MIN_STACK_SIZE
	.align		4
.L_757:
        /*11c4*/ 	.byte	0x04, 0x12
        /*11c6*/ 	.short	(.L_759 - .L_758)
	.align		4
.L_758:
        /*11c8*/ 	.word	index@(_Z7reduce5IiLj128EEvPT_S1_j)
        /*11cc*/ 	.word	0x00000000


	//----- nvinfo : EIATTR_MIN_STACK_SIZE
	.align		4
.L_759:
        /*11d0*/ 	.byte	0x04, 0x12
        /*11d2*/ 	.short	(.L_761 - .L_760)
	.align		4
.L_760:
        /*11d4*/ 	.word	index@(_Z7reduce5IiLj256EEvPT_S1_j)
        /*11d8*/ 	.word	0x00000000


	//----- nvinfo : EIATTR_MIN_STACK_SIZE
	.align		4
.L_761:
        /*11dc*/ 	.byte	0x04, 0x12
        /*11de*/ 	.short	(.L_763 - .L_762)
	.align		4
.L_762:
        /*11e0*/ 	.word	index@(_Z7reduce5IiLj512EEvPT_S1_j)
        /*11e4*/ 	.word	0x00000000


	//----- nvinfo : EIATTR_MIN_STACK_SIZE
	.align		4
.L_763:
        /*11e8*/ 	.byte	0x04, 0x12
        /*11ea*/ 	.short	(.L_765 - .L_764)
	.align		4
.L_764:
        /*11ec*/ 	.word	index@(_Z7reduce4IiLj1EEvPT_S1_j)
        /*11f0*/ 	.word	0x00000000


	//----- nvinfo : EIATTR_MIN_STACK_SIZE
	.align		4
.L_765:
        /*11f4*/ 	.byte	0x04, 0x12
        /*11f6*/ 	.short	(.L_767 - .L_766)
	.align		4
.L_766:
        /*11f8*/ 	.word	index@(_Z7reduce4IiLj2EEvPT_S1_j)
        /*11fc*/ 	.word	0x00000000


	//----- nvinfo : EIATTR_MIN_STACK_SIZE
	.align		4
.L_767:
        /*1200*/ 	.byte	0x04, 0x12
        /*1202*/ 	.short	(.L_769 - .L_768)
	.align		4
.L_768:
        /*1204*/ 	.word	index@(_Z7reduce4IiLj4EEvPT_S1_j)
        /*1208*/ 	.word	0x00000000


	//----- nvinfo : EIATTR_MIN_STACK_SIZE
	.align		4
.L_769:
        /*120c*/ 	.byte	0x04, 0x12
        /*120e*/ 	.short	(.L_771 - .L_770)
	.align		4
.L_770:
        /*1210*/ 	.word	index@(_Z7reduce4IiLj8EEvPT_S1_j)
        /*1214*/ 	.word	0x00000000


	//----- nvinfo : EIATTR_MIN_STACK_SIZE
	.align		4
.L_771:
        /*1218*/ 	.byte	0x04, 0x12
        /*121a*/ 	.short	(.L_773 - .L_772)
	.align		4
.L_772:
        /*121c*/ 	.word	index@(_Z7reduce4IiLj16EEvPT_S1_j)
        /*1220*/ 	.word	0x00000000


	//----- nvinfo : EIATTR_MIN_STACK_SIZE
	.align		4
.L_773:
        /*1224*/ 	.byte	0x04, 0x12
        /*1226*/ 	.short	(.L_775 - .L_774)
	.align		4
.L_774:
        /*1228*/ 	.word	index@(_Z7reduce4IiLj32EEvPT_S1_j)
        /*122c*/ 	.word	0x00000000


	//----- nvinfo : EIATTR_MIN_STACK_SIZE
	.align		4
.L_775:
        /*1230*/ 	.byte	0x04, 0x12
        /*1232*/ 	.short	(.L_777 - .L_776)
	.align		4
.L_776:
        /*1234*/ 	.word	index@(_Z7reduce4IiLj64EEvPT_S1_j)
        /*1238*/ 	.word	0x00000000


	//----- nvinfo : EIATTR_MIN_STACK_SIZE
	.align		4
.L_777:
        /*123c*/ 	.byte	0x04, 0x12
        /*123e*/ 	.short	(.L_779 - .L_778)
	.align		4
.L_778:
        /*1240*/ 	.word	index@(_Z7reduce4IiLj128EEvPT_S1_j)
        /*1244*/ 	.word	0x00000000


	//----- nvinfo : EIATTR_MIN_STACK_SIZE
	.align		4
.L_779:
        /*1248*/ 	.byte	0x04, 0x12
        /*124a*/ 	.short	(.L_781 - .L_780)
	.align		4
.L_780:
        /*124c*/ 	.word	index@(_Z7reduce4IiLj256EEvPT_S1_j)
        /*1250*/ 	.word	0x00000000


	//----- nvinfo : EIATTR_MIN_STACK_SIZE
	.align		4
.L_781:
        /*1254*/ 	.byte	0x04, 0x12
        /*1256*/ 	.short	(.L_783 - .L_782)
	.align		4
.L_782:
        /*1258*/ 	.word	index@(_Z7reduce4IiLj512EEvPT_S1_j)
        /*125c*/ 	.word	0x00000000


	//----- nvinfo : EIATTR_MIN_STACK_SIZE
	.align		4
.L_783:
        /*1260*/ 	.byte	0x04, 0x12
        /*1262*/ 	.short	(.L_785 - .L_784)
	.align		4
.L_784:
        /*1264*/ 	.word	index@(_Z7reduce3IiEvPT_S1_j)
        /*1268*/ 	.word	0x00000000


	//----- nvinfo : EIATTR_MIN_STACK_SIZE
	.align		4
.L_785:
        /*126c*/ 	.byte	0x04, 0x12
        /*126e*/ 	.short	(.L_787 - .L_786)
	.align		4
.L_786:
        /*1270*/ 	.word	index@(_Z7reduce2IiEvPT_S1_j)
        /*1274*/ 	.word	0x00000000


	//----- nvinfo : EIATTR_MIN_STACK_SIZE
	.align		4
.L_787:
        /*1278*/ 	.byte	0x04, 0x12
        /*127a*/ 	.short	(.L_789 - .L_788)
	.align		4
.L_788:
        /*127c*/ 	.word	index@(_Z7reduce1IiEvPT_S1_j)
        /*1280*/ 	.word	0x00000000


	//----- nvinfo : EIATTR_MIN_STACK_SIZE
	.align		4
.L_789:
        /*1284*/ 	.byte	0x04, 0x12
        /*1286*/ 	.short	(.L_791 - .L_790)
	.align		4
.L_790:
        /*1288*/ 	.word	index@(_Z7reduce0IiEvPT_S1_j)
        /*128c*/ 	.word	0x00000000
.L_791:


//--------------------- .nv.compat                --------------------------
	.section	.nv.compat,"",@"SHT_CUDA_COMPAT_INFO"
	.align	4
        /*0000*/ 	.byte	0x02, 0x09, 0x00, 0x00, 0x02, 0x02, 0x01, 0x00, 0x02, 0x05, 0x05, 0x00, 0x03, 0x07, 0x01, 0x01
        /*0010*/ 	.byte	0x02, 0x03, 0x00, 0x00, 0x02, 0x06, 0x01, 0x00, 0x04, 0x0b, 0x08, 0x00, 0x01, 0x00, 0x00, 0x00
        /*0020*/ 	.byte	0x00, 0x00, 0x00, 0x00


//--------------------- .nv.info._Z7reduce6IdLj1ELb0EEvPT_S1_j --------------------------
	.section	.nv.info._Z7reduce6IdLj1ELb0EEvPT_S1_j,"",@"SHT_CUDA_INFO"
	.sectionflags	@""
	.align	4


	//----- nvinfo : EIATTR_CUDA_API_VERSION
	.align		4
        /*0000*/ 	.byte	0x04, 0x37
        /*0002*/ 	.short	(.L_793 - .L_792)
.L_792:
        /*0004*/ 	.word	0x00000082


	//----- nvinfo : EIATTR_KPARAM_INFO
	.align		4
.L_793:
        /*0008*/ 	.byte	0x04, 0x17
        /*000a*/ 	.short	(.L_795 - .L_794)
.L_794:
        /*000c*/ 	.word	0x00000000
        /*0010*/ 	.short	0x0002
        /*0012*/ 	.short	0x0010
        /*0014*/ 	.byte	0x00, 0xf0, 0x11, 0x00


	//----- nvinfo : EIATTR_KPARAM_INFO
	.align		4
.L_795:
        /*0018*/ 	.byte	0x04, 0x17
        /*001a*/ 	.short	(.L_797 - .L_796)
.L_796:
        /*001c*/ 	.word	0x00000000
        /*0020*/ 	.short	0x0001
        /*0022*/ 	.short	0x0008
        /*0024*/ 	.byte	0x00, 0xf5, 0x21, 0x00


	//----- nvinfo : EIATTR_KPARAM_INFO
	.align		4
.L_797:
        /*0028*/ 	.byte	0x04, 0x17
        /*002a*/ 	.short	(.L_799 - .L_798)
.L_798:
        /*002c*/ 	.word	0x00000000
        /*0030*/ 	.short	0x0000
        /*0032*/ 	.short	0x0000
        /*0034*/ 	.byte	0x00, 0xf5, 0x21, 0x00


	//----- nvinfo : EIATTR_SPARSE_MMA_MASK
	.align		4
.L_799:
        /*0038*/ 	.byte	0x03, 0x50
        /*003a*/ 	.short	0x0000


	//----- nvinfo : EIATTR_MAXREG_COUNT
	.align		4
        /*003c*/ 	.byte	0x03, 0x1b
        /*003e*/ 	.short	0x00ff


	//----- nvinfo : EIATTR_NUM_BARRIERS
	.align		4
        /*0040*/ 	.byte	0x02, 0x4c
        /*0042*/ 	.byte	0x01
	.zero		1


	//----- nvinfo : EIATTR_MERCURY_ISA_VERSION
	.align		4
        /*0044*/ 	.byte	0x03, 0x5f
        /*0046*/ 	.short	0x0101


	//----- nvinfo : EIATTR_COOP_GROUP_MASK_REGIDS
	.align		4
        /*0048*/ 	.byte	0x04, 0x29
        /*004a*/ 	.short	(.L_801 - .L_800)


	//   ....[0]....
.L_800:
        /*004c*/ 	.word	0xffffffff


	//   ....[1]....
        /*0050*/ 	.word	0xffffffff


	//   ....[2]....
        /*0054*/ 	.word	0xffffffff


	//   ....[3]....
        /*0058*/ 	.word	0xffffffff


	//   ....[4]....
        /*005c*/ 	.word	0xffffffff


	//   ....[5]....
        /*0060*/ 	.word	0xffffffff


	//   ....[6]....
        /*0064*/ 	.word	0x05000002


	//   ....[7]....
        /*0068*/ 	.word	0x05000002


	//   ....[8]....
        /*006c*/ 	.word	0x05000002


	//   ....[9]....
        /*0070*/ 	.word	0x05000002


	//   ....[10]....
        /*0074*/ 	.word	0xffffffff


	//   ....[11]....
        /*0078*/ 	.word	0xffffffff


	//   ....[12]....
        /*007c*/ 	.word	0x05000002


	//   ....[13]....
        /*0080*/ 	.word	0x05000002


	//   ....[14]....
        /*0084*/ 	.word	0xffffffff


	//   ....[15]....
        /*0088*/ 	.word	0xffffffff


	//   ....[16]....
        /*008c*/ 	.word	0x05000002


	//   ....[17]....
        /*0090*/ 	.word	0x05000002


	//   ....[18]....
        /*0094*/ 	.word	0xffffffff


	//   ....[19]....
        /*0098*/ 	.word	0xffffffff


	//   ....[20]....
        /*009c*/ 	.word	0x05000002


	//   ....[21]....
        /*00a0*/ 	.word	0x05000002


	//   ....[22]....
        /*00a4*/ 	.word	0xffffffff


	//   ....[23]....
        /*00a8*/ 	.word	0xffffffff


	//----- nvinfo : EIATTR_COOP_GROUP_INSTR_OFFSETS
	.align		4
.L_801:
        /*00ac*/ 	.byte	0x04, 0x28
        /*00ae*/ 	.short	(.L_803 - .L_802)


	//   ....[0]....
.L_802:
        /*00b0*/ 	.word	0x000001f0


	//   ....[1]....
        /*00b4*/ 	.word	0x00000200


	//   ....[2]....
        /*00b8*/ 	.word	0x00000210


	//   ....[3]....
        /*00bc*/ 	.word	0x00000220


	//   ....[4]....
        /*00c0*/ 	.word	0x00000270


	//   ....[5]....
        /*00c4*/ 	.word	0x00000280


	//   ....[6]....
        /*00c8*/ 	.word	0x00000510


	//   ....[7]....
        /*00cc*/ 	.word	0x00000520


	//   ....[8]....
        /*00d0*/ 	.word	0x000007d0


	//   ....[9]....
        /*00d4*/ 	.word	0x000007e0


	//   ....[10]....
        /*00d8*/ 	.word	0x00000800


	//   ....[11]....
        /*00dc*/ 	.word	0x00000810


	//   ....[12]....
        /*00e0*/ 	.word	0x00000ab0


	//   ....[13]....
        /*00e4*/ 	.word	0x00000ac0


	//   ....[14]....
        /*00e8*/ 	.word	0x00000ae0


	//   ....[15]....
        /*00ec*/ 	.word	0x00000af0


	//   ....[16]....
        /*00f0*/ 	.word	0x00000d90


	//   ....[17]....
        /*00f4*/ 	.word	0x00000da0


	//   ....[18]....
        /*00f8*/ 	.word	0x00000dc0


	//   ....[19]....
        /*00fc*/ 	.word	0x00000dd0


	//   ....[20]....
        /*0100*/ 	.word	0x00001070


	//   ....[21]....
        /*0104*/ 	.word	0x00001080


	//   ....[22]....
        /*0108*/ 	.word	0x000010a0


	//   ....[23]....
        /*010c*/ 	.word	0x000010b0


	//----- nvinfo : EIATTR_VRC_CTA_INIT_COUNT
	.align		4
.L_803:
        /*0110*/ 	.byte	0x02, 0x4a
	.zero		1
	.zero		1


	//----- nvinfo : EIATTR_EXIT_INSTR_OFFSETS
	.align		4
        /*0114*/ 	.byte	0x04, 0x1c
        /*0116*/ 	.short	(.L_805 - .L_804)


	//   ....[0]....
.L_804:
        /*0118*/ 	.word	0x00000230


	//   ....[1]....
        /*011c*/ 	.word	0x000010d0


	//   ....[2]....
        /*0120*/ 	.word	0x00001120


	//----- nvinfo : EIATTR_CRS_STACK_SIZE
	.align		4
.L_805:
        /*0124*/ 	.byte	0x04, 0x1e
        /*0126*/ 	.short	(.L_807 - .L_806)
.L_806:
        /*0128*/ 	.word	0x00000000


	//----- nvinfo : EIATTR_CBANK_PARAM_SIZE
	.align		4
.L_807:
        /*012c*/ 	.byte	0x03, 0x19
        /*012e*/ 	.short	0x0014


	//----- nvinfo : EIATTR_PARAM_CBANK
	.align		4
        /*0130*/ 	.byte	0x04, 0x0a
        /*0132*/ 	.short	(.L_809 - .L_808)
	.align		4
.L_808:
        /*0134*/ 	.word	index@(.nv.constant0._Z7reduce6IdLj1ELb0EEvPT_S1_j)
        /*0138*/ 	.short	0x0380
        /*013a*/ 	.short	0x0014


	//----- nvinfo : EIATTR_SW_WAR
	.align		4
.L_809:
        /*013c*/ 	.byte	0x04, 0x36
        /*013e*/ 	.short	(.L_811 - .L_810)
.L_810:
        /*0140*/ 	.word	0x00000008
.L_811:


//--------------------- .nv.info._Z7reduce6IdLj2ELb0EEvPT_S1_j --------------------------
	.section	.nv.info._Z7reduce6IdLj2ELb0EEvPT_S1_j,"",@"SHT_CUDA_INFO"
	.sectionflags	@""
	.align	4


	//----- nvinfo : EIATTR_CUDA_API_VERSION
	.align		4
        /*0000*/ 	.byte	0x04, 0x37
        /*0002*/ 	.short	(.L_813 - .L_812)
.L_812:
        /*0004*/ 	.word	0x00000082


	//----- nvinfo : EIATTR_KPARAM_INFO
	.align		4
.L_813:
        /*0008*/ 	.byte	0x04, 0x17
        /*000a*/ 	.short	(.L_815 - .L_814)
.L_814:
        /*000c*/ 	.word	0x00000000
        /*0010*/ 	.short	0x0002
        /*0012*/ 	.short	0x0010
        /*0014*/ 	.byte	0x00, 0xf0, 0x11, 0x00


	//----- nvinfo : EIATTR_KPARAM_INFO
	.align		4
.L_815:
        /*0018*/ 	.byte	0x04, 0x17
        /*001a*/ 	.short	(.L_817 - .L_816)
.L_816:
        /*001c*/ 	.word	0x00000000
        /*0020*/ 	.short	0x0001
        /*0022*/ 	.short	0x0008
        /*0024*/ 	.byte	0x00, 0xf5, 0x21, 0x00


	//----- nvinfo : EIATTR_KPARAM_INFO
	.align		4
.L_817:
        /*0028*/ 	.byte	0x04, 0x17
        /*002a*/ 	.short	(.L_819 - .L_818)
.L_818:
        /*002c*/ 	.word	0x00000000
        /*0030*/ 	.short	0x0000
        /*0032*/ 	.short	0x0000
        /*0034*/ 	.byte	0x00, 0xf5, 0x21, 0x00


	//----- nvinfo : EIATTR_SPARSE_MMA_MASK
	.align		4
.L_819:
        /*0038*/ 	.byte	0x03, 0x50
        /*003a*/ 	.short	0x0000


	//----- nvinfo : EIATTR_MAXREG_COUNT
	.align		4
        /*003c*/ 	.byte	0x03, 0x1b
        /*003e*/ 	.short	0x00ff


	//----- nvinfo : EIATTR_NUM_BARRIERS
	.align		4
        /*0040*/ 	.byte	0x02, 0x4c
        /*0042*/ 	.byte	0x01
	.zero		1


	//----- nvinfo : EIATTR_MERCURY_ISA_VERSION
	.align		4
        /*0044*/ 	.byte	0x03, 0x5f
        /*0046*/ 	.short	0x0101


	//----- nvinfo : EIATTR_COOP_GROUP_MASK_REGIDS
	.align		4
        /*0048*/ 	.byte	0x04, 0x29
        /*004a*/ 	.short	(.L_821 - .L_820)


	//   ....[0]....
.L_820:
        /*004c*/ 	.word	0xffffffff


	//   ....[1]....
        /*0050*/ 	.word	0xffffffff


	//   ....[2]....
        /*0054*/ 	.word	0xffffffff


	//   ....[3]....
        /*0058*/ 	.word	0xffffffff


	//   ....[4]....
        /*005c*/ 	.word	0xffffffff


	//   ....[5]....
        /*0060*/ 	.word	0xffffffff


	//   ....[6]....
        /*0064*/ 	.word	0x05000007


	//   ....[7]....
        /*0068*/ 	.word	0x05000007


	//   ....[8]....
        /*006c*/ 	.word	0x05000007


	//   ....[9]....
        /*0070*/ 	.word	0x05000007


	//   ....[10]....
        /*0074*/ 	.word	0xffffffff


	//   ....[11]....
        /*0078*/ 	.word	0xffffffff


	//   ....[12]....
        /*007c*/ 	.word	0x05000007


	//   ....[13]....
        /*0080*/ 	.word	0x05000007


	//   ....[14]....
        /*0084*/ 	.word	0xffffffff


	//   ....[15]....
        /*0088*/ 	.word	0xffffffff


	//   ....[16]....
        /*008c*/ 	.word	0x05000007


	//   ....[17]....
        /*0090*/ 	.word	0x05000007


	//   ....[18]....
        /*0094*/ 	.word	0xffffffff


	//   ....[19]....
        /*0098*/ 	.word	0xffffffff


	//   ....[20]....
        /*009c*/ 	.word	0x05000007


	//   ....[21]....
        /*00a0*/ 	.word	0x05000007


	//   ....[22]....
        /*00a4*/ 	.word	0xffffffff


	//   ....[23]....
        /*00a8*/ 	.word	0xffffffff


	//----- nvinfo : EIATTR_COOP_GROUP_INSTR_OFFSETS
	.align		4
.L_821:
        /*00ac*/ 	.byte	0x04, 0x28
        /*00ae*/ 	.short	(.L_823 - .L_822)


	//   ....[0]....
.L_822:
        /*00b0*/ 	.word	0x00000200


	//   ....[1]....
        /*00b4*/ 	.word	0x00000210


	//   ....[2]....
        /*00b8*/ 	.word	0x00000220


	//   ....[3]....
        /*00bc*/ 	.word	0x00000230


	//   ....[4]....
        /*00c0*/ 	.word	0x00000280


	//   ....[5]....
        /*00c4*/ 	.word	0x00000290


	//   ....[6]....
        /*00c8*/ 	.word	0x00000520


	//   ....[7]....
        /*00cc*/ 	.word	0x00000530


	//   ....[8]....
        /*00d0*/ 	.word	0x000007e0


	//   ....[9]....
        /*00d4*/ 	.word	0x000007f0


	//   ....[10]....
        /*00d8*/ 	.word	0x00000810


	//   ....[11]....
        /*00dc*/ 	.word	0x00000820


	//   ....[12]....
        /*00e0*/ 	.word	0x00000ac0


	//   ....[13]....
        /*00e4*/ 	.word	0x00000ad0


	//   ....[14]....
        /*00e8*/ 	.word	0x00000af0


	//   ....[15]....
        /*00ec*/ 	.word	0x00000b00


	//   ....[16]....
        /*00f0*/ 	.word	0x00000da0


	//   ....[17]....
        /*00f4*/ 	.word	0x00000db0


	//   ....[18]....
        /*00f8*/ 	.word	0x00000dd0


	//   ....[19]....
        /*00fc*/ 	.word	0x00000de0


	//   ....[20]....
        /*0100*/ 	.word	0x00001080


	//   ....[21]....
        /*0104*/ 	.word	0x00001090


	//   ....[22]....
        /*0108*/ 	.word	0x000010b0


	//   ....[23]....
        /*010c*/ 	.word	0x000010c0


	//----- nvinfo : EIATTR_VRC_CTA_INIT_COUNT
	.align		4
.L_823:
        /*0110*/ 	.byte	0x02, 0x4a
	.zero		1
	.zero		1


	//----- nvinfo : EIATTR_EXIT_INSTR_OFFSETS
	.align		4
        /*0114*/ 	.byte	0x04, 0x1c
        /*0116*/ 	.short	(.L_825 - .L_824)


	//   ....[0]....
.L_824:
        /*0118*/ 	.word	0x00000240


	//   ....[1]....
        /*011c*/ 	.word	0x000010e0


	//   ....[2]....
        /*0120*/ 	.word	0x00001130


	//----- nvinfo : EIATTR_CRS_STACK_SIZE
	.align		4
.L_825:
        /*0124*/ 	.byte	0x04, 0x1e
        /*0126*/ 	.short	(.L_827 - .L_826)
.L_826:
        /*0128*/ 	.word	0x00000000


	//----- nvinfo : EIATTR_CBANK_PARAM_SIZE
	.align		4
.L_827:
        /*012c*/ 	.byte	0x03, 0x19
        /*012e*/ 	.short	0x0014


	//----- nvinfo : EIATTR_PARAM_CBANK
	.align		4
        /*0130*/ 	.byte	0x04, 0x0a
        /*0132*/ 	.short	(.L_829 - .L_828)
	.align		4
.L_828:
        /*0134*/ 	.word	index@(.nv.constant0._Z7reduce6IdLj2ELb0EEvPT_S1_j)
        /*0138*/ 	.short	0x0380
        /*013a*/ 	.short	0x0014


	//----- nvinfo : EIATTR_SW_WAR
	.align		4
.L_829:
        /*013c*/ 	.byte	0x04, 0x36
        /*013e*/ 	.short	(.L_831 - .L_830)
.L_830:
        /*0140*/ 	.word	0x00000008
.L_831:


//--------------------- .nv.info._Z7reduce6IdLj4ELb0EEvPT_S1_j --------------------------
	.section	.nv.info._Z7reduce6IdLj4ELb0EEvPT_S1_j,"",@"SHT_CUDA_INFO"
	.sectionflags	@""
	.align	4


	//----- nvinfo : EIATTR_CUDA_API_VERSION
	.align		4
        /*0000*/ 	.byte	0x04, 0x37
        /*0002*/ 	.short	(.L_833 - .L_832)
.L_832:
        /*0004*/ 	.word	0x00000082


	//----- nvinfo : EIATTR_KPARAM_INFO
	.align		4
.L_833:
        /*0008*/ 	.byte	0x04, 0x17
        /*000a*/ 	.short	(.L_835 - .L_834)
.L_834:
        /*000c*/ 	.word	0x00000000
        /*0010*/ 	.short	0x0002
        /*0012*/ 	.short	0x0010
        /*0014*/ 	.byte	0x00, 0xf0, 0x11, 0x00


	//----- nvinfo : EIATTR_KPARAM_INFO
	.align		4
.L_835:
        /*0018*/ 	.byte	0x04, 0x17
        /*001a*/ 	.short	(.L_837 - .L_836)
.L_836:
        /*001c*/ 	.word	0x00000000
        /*0020*/ 	.short	0x0001
        /*0022*/ 	.short	0x0008
        /*0024*/ 	.byte	0x00, 0xf5, 0x21, 0x00


	//----- nvinfo : EIATTR_KPARAM_INFO
	.align		4
.L_837:
        /*0028*/ 	.byte	0x04, 0x17
        /*002a*/ 	.short	(.L_839 - .L_838)
.L_838:
        /*002c*/ 	.word	0x00000000
        /*0030*/ 	.short	0x0000
        /*0032*/ 	.short	0x0000
        /*0034*/ 	.byte	0x00, 0xf5, 0x21, 0x00


	//----- nvinfo : EIATTR_SPARSE_MMA_MASK
	.align		4
.L_839:
        /*0038*/ 	.byte	0x03, 0x50
        /*003a*/ 	.short	0x0000


	//----- nvinfo : EIATTR_MAXREG_COUNT
	.align		4
        /*003c*/ 	.byte	0x03, 0x1b
        /*003e*/ 	.short	0x00ff


	//----- nvinfo : EIATTR_NUM_BARRIERS
	.align		4
        /*0040*/ 	.byte	0x02, 0x4c
        /*0042*/ 	.byte	0x01
	.zero		1


	//----- nvinfo : EIATTR_MERCURY_ISA_VERSION
	.align		4
        /*0044*/ 	.byte	0x03, 0x5f
        /*0046*/ 	.short	0x0101


	//----- nvinfo : EIATTR_COOP_GROUP_MASK_REGIDS
	.align		4
        /*0048*/ 	.byte	0x04, 0x29
        /*004a*/ 	.short	(.L_841 - .L_840)


	//   ....[0]....
.L_840:
        /*004c*/ 	.word	0xffffffff


	//   ....[1]....
        /*0050*/ 	.word	0xffffffff


	//   ....[2]....
        /*0054*/ 	.word	0xffffffff


	//   ....[3]....
        /*0058*/ 	.word	0xffffffff


	//   ....[4]....
        /*005c*/ 	.word	0xffffffff


	//   ....[5]....
        /*0060*/ 	.word	0xffffffff


	//   ....[6]....
        /*0064*/ 	.word	0x05000007


	//   ....[7]....
        /*0068*/ 	.word	0x05000007


	//   ....[8]....
        /*006c*/ 	.word	0x05000007


	//   ....[9]....
        /*0070*/ 	.word	0x05000007


	//   ....[10]....
        /*0074*/ 	.word	0xffffffff


	//   ....[11]....
        /*0078*/ 	.word	0xffffffff


	//   ....[12]....
        /*007c*/ 	.word	0x05000007


	//   ....[13]....
        /*0080*/ 	.word	0x05000007


	//   ....[14]....
        /*0084*/ 	.word	0xffffffff


	//   ....[15]....
        /*0088*/ 	.word	0xffffffff


	//   ....[16]....
        /*008c*/ 	.word	0x05000007


	//   ....[17]....
        /*0090*/ 	.word	0x05000007


	//   ....[18]....
        /*0094*/ 	.word	0xffffffff


	//   ....[19]....
        /*0098*/ 	.word	0xffffffff


	//   ....[20]....
        /*009c*/ 	.word	0x05000007


	//   ....[21]....
        /*00a0*/ 	.word	0x05000007


	//   ....[22]....
        /*00a4*/ 	.word	0xffffffff


	//   ....[23]....
        /*00a8*/ 	.word	0xffffffff


	//----- nvinfo : EIATTR_COOP_GROUP_INSTR_OFFSETS
	.align		4
.L_841:
        /*00ac*/ 	.byte	0x04, 0x28
        /*00ae*/ 	.short	(.L_843 - .L_842)


	//   ....[0]....
.L_842:
        /*00b0*/ 	.word	0x00000200


	//   ....[1]....
        /*00b4*/ 	.word	0x00000210


	//   ....[2]....
        /*00b8*/ 	.word	0x00000220


	//   ....[3]....
        /*00bc*/ 	.word	0x00000230


	//   ....[4]....
        /*00c0*/ 	.word	0x00000280


	//   ....[5]....
        /*00c4*/ 	.word	0x00000290


	//   ....[6]....
        /*00c8*/ 	.word	0x00000520


	//   ....[7]....
        /*00cc*/ 	.word	0x00000530


	//   ....[8]....
        /*00d0*/ 	.word	0x000007e0


	//   ....[9]....
        /*00d4*/ 	.word	0x000007f0


	//   ....[10]....
        /*00d8*/ 	.word	0x00000810


	//   ....[11]....
        /*00dc*/ 	.word	0x00000820


	//   ....[12]....
        /*00e0*/ 	.word	0x00000ac0


	//   ....[13]....
        /*00e4*/ 	.word	0x00000ad0


	//   ....[14]....
        /*00e8*/ 	.word	0x00000af0


	//   ....[15]....
        /*00ec*/ 	.word	0x00000b00


	//   ....[16]....
        /*00f0*/ 	.word	0x00000da0


	//   ....[17]....
        /*00f4*/ 	.word	0x00000db0


	//   ....[18]....
        /*00f8*/ 	.word	0x00000dd0


	//   ....[19]....
        /*00fc*/ 	.word	0x00000de0


	//   ....[20]....
        /*0100*/ 	.word	0x00001080


	//   ....[21]....
        /*0104*/ 	.word	0x00001090


	//   ....[22]....
        /*0108*/ 	.word	0x000010b0


	//   ....[23]....
        /*010c*/ 	.word	0x000010c0


	//----- nvinfo : EIATTR_VRC_CTA_INIT_COUNT
	.align		4
.L_843:
        /*0110*/ 	.byte	0x02, 0x4a
	.zero		1
	.zero		1


	//----- nvinfo : EIATTR_EXIT_INSTR_OFFSETS
	.align		4
        /*0114*/ 	.byte	0x04, 0x1c
        /*0116*/ 	.short	(.L_845 - .L_844)


	//   ....[0]....
.L_844:
        /*0118*/ 	.word	0x00000240


	//   ....[1]....
        /*011c*/ 	.word	0x000010e0


	//   ....[2]....
        /*0120*/ 	.word	0x00001130


	//----- nvinfo : EIATTR_CRS_STACK_SIZE
	.align		4
.L_845:
        /*0124*/ 	.byte	0x04, 0x1e
        /*0126*/ 	.short	(.L_847 - .L_846)
.L_846:
        /*0128*/ 	.word	0x00000000


	//----- nvinfo : EIATTR_CBANK_PARAM_SIZE
	.align		4
.L_847:
        /*012c*/ 	.byte	0x03, 0x19
        /*012e*/ 	.short	0x0014


	//----- nvinfo : EIATTR_PARAM_CBANK
	.align		4
        /*0130*/ 	.byte	0x04, 0x0a
        /*0132*/ 	.short	(.L_849 - .L_848)
	.align		4
.L_848:
        /*0134*/ 	.word	index@(.nv.constant0._Z7reduce6IdLj4ELb0EEvPT_S1_j)
        /*0138*/ 	.short	0x0380
        /*013a*/ 	.short	0x0014


	//----- nvinfo : EIATTR_SW_WAR
	.align		4
.L_849:
        /*013c*/ 	.byte	0x04, 0x36
        /*013e*/ 	.short	(.L_851 - .L_850)
.L_850:
        /*0140*/ 	.word	0x00000008
.L_851:


//--------------------- .nv.info._Z7reduce6IdLj8ELb0EEvPT_S1_j --------------------------
	.section	.nv.info._Z7reduce6IdLj8ELb0EEvPT_S1_j,"",@"SHT_CUDA_INFO"
	.sectionflags	@""
	.align	4


	//----- nvinfo : EIATTR_CUDA_API_VERSION
	.align		4
        /*0000*/ 	.byte	0x04, 0x37
        /*0002*/ 	.short	(.L_853 - .L_852)
.L_852:
        /*0004*/ 	.word	0x00000082


	//----- nvinfo : EIATTR_KPARAM_INFO
	.align		4
.L_853:
        /*0008*/ 	.byte	0x04, 0x17
        /*000a*/ 	.short	(.L_855 - .L_854)
.L_854:
        /*000c*/ 	.word	0x00000000
        /*0010*/ 	.short	0x0002
        /*0012*/ 	.short	0x0010
        /*0014*/ 	.byte	0x00, 0xf0, 0x11, 0x00


	//----- nvinfo : EIATTR_KPARAM_INFO
	.align		4
.L_855:
        /*0018*/ 	.byte	0x04, 0x17
        /*001a*/ 	.short	(.L_857 - .L_856)
.L_856:
        /*001c*/ 	.word	0x00000000
        /*0020*/ 	.short	0x0001
        /*0022*/ 	.short	0x0008
        /*0024*/ 	.byte	0x00, 0xf5, 0x21, 0x00


	//----- nvinfo : EIATTR_KPARAM_INFO
	.align		4
.L_857:
        /*0028*/ 	.byte	0x04, 0x17
        /*002a*/ 	.short	(.L_859 - .L_858)
.L_858:
        /*002c*/ 	.word	0x00000000
        /*0030*/ 	.short	0x0000
        /*0032*/ 	.short	0x0000
        /*0034*/ 	.byte	0x00, 0xf5, 0x21, 0x00


	//----- nvinfo : EIATTR_SPARSE_MMA_MASK
	.align		4
.L_859:
        /*0038*/ 	.byte	0x03, 0x50
        /*003a*/ 	.short	0x0000


	//----- nvinfo : EIATTR_MAXREG_COUNT
	.align		4
        /*003c*/ 	.byte	0x03, 0x1b
        /*003e*/ 	.short	0x00ff


	//----- nvinfo : EIATTR_NUM_BARRIERS
	.align		4
        /*0040*/ 	.byte	0x02, 0x4c
        /*0042*/ 	.byte	0x01
	.zero		1


	//----- nvinfo : EIATTR_MERCURY_ISA_VERSION
	.align		4
        /*0044*/ 	.byte	0x03, 0x5f
        /*0046*/ 	.short	0x0101


	//----- nvinfo : EIATTR_COOP_GROUP_MASK_REGIDS
	.align		4
        /*0048*/ 	.byte	0x04, 0x29
        /*004a*/ 	.short	(.L_861 - .L_860)


	//   ....[0]....
.L_860:
        /*004c*/ 	.word	0xffffffff


	//   ....[1]....
        /*0050*/ 	.word	0xffffffff


	//   ....[2]....
        /*0054*/ 	.word	0xffffffff


	//   ....[3]....
        /*0058*/ 	.word	0xffffffff


	//   ....[4]....
        /*005c*/ 	.word	0xffffffff


	//   ....[5]....
        /*0060*/ 	.word	0xffffffff


	//   ....[6]....
        /*0064*/ 	.word	0x05000007


	//   ....[7]....
        /*0068*/ 	.word	0x05000007


	//   ....[8]....
        /*006c*/ 	.word	0x05000007


	//   ....[9]....
        /*0070*/ 	.word	0x05000007


	//   ....[10]....
        /*0074*/ 	.word	0xffffffff


	//   ....[11]....
        /*0078*/ 	.word	0xffffffff


	//   ....[12]....
        /*007c*/ 	.word	0x05000007


	//   ....[13]....
        /*0080*/ 	.word	0x05000007


	//   ....[14]....
        /*0084*/ 	.word	0xffffffff


	//   ....[15]....
        /*0088*/ 	.word	0xffffffff


	//   ....[16]....
        /*008c*/ 	.word	0x05000007


	//   ....[17]....
        /*0090*/ 	.word	0x05000007


	//   ....[18]....
        /*0094*/ 	.word	0xffffffff


	//   ....[19]....
        /*0098*/ 	.word	0xffffffff


	//   ....[20]....
        /*009c*/ 	.word	0x05000007


	//   ....[21]....
        /*00a0*/ 	.word	0x05000007


	//   ....[22]....
        /*00a4*/ 	.word	0xffffffff


	//   ....[23]....
        /*00a8*/ 	.word	0xffffffff


	//----- nvinfo : EIATTR_COOP_GROUP_INSTR_OFFSETS
	.align		4
.L_861:
        /*00ac*/ 	.byte	0x04, 0x28
        /*00ae*/ 	.short	(.L_863 - .L_862)


	//   ....[0]....
.L_862:
        /*00b0*/ 	.word	0x00000200


	//   ....[1]....
        /*00b4*/ 	.word	0x00000210


	//   ....[2]....
        /*00b8*/ 	.word	0x00000220


	//   ....[3]....
        /*00bc*/ 	.word	0x00000230


	//   ....[4]....
        /*00c0*/ 	.word	0x00000280


	//   ....[5]....
        /*00c4*/ 	.word	0x00000290


	//   ....[6]....
        /*00c8*/ 	.word	0x00000520


	//   ....[7]....
        /*00cc*/ 	.word	0x00000530


	//   ....[8]....
        /*00d0*/ 	.word	0x000007e0


	//   ....[9]....
        /*00d4*/ 	.word	0x000007f0


	//   ....[10]....
        /*00d8*/ 	.word	0x00000810


	//   ....[11]....
        /*00dc*/ 	.word	0x00000820


	//   ....[12]....
        /*00e0*/ 	.word	0x00000ac0


	//   ....[13]....
        /*00e4*/ 	.word	0x00000ad0


	//   ....[14]....
        /*00e8*/ 	.word	0x00000af0


	//   ....[15]....
        /*00ec*/ 	.word	0x00000b00


	//   ....[16]....
        /*00f0*/ 	.word	0x00000da0


	//   ....[17]....
        /*00f4*/ 	.word	0x00000db0


	//   ....[18]....
        /*00f8*/ 	.word	0x00000dd0


	//   ....[19]....
        /*00fc*/ 	.word	0x00000de0


	//   ....[20]....
        /*0100*/ 	.word	0x00001080


	//   ....[21]....
        /*0104*/ 	.word	0x00001090


	//   ....[22]....
        /*0108*/ 	.word	0x000010b0


	//   ....[23]....
        /*010c*/ 	.word	0x000010c0


	//----- nvinfo : EIATTR_VRC_CTA_INIT_COUNT
	.align		4
.L_863:
        /*0110*/ 	.byte	0x02, 0x4a
	.zero		1
	.zero		1


	//----- nvinfo : EIATTR_EXIT_INSTR_OFFSETS
	.align		4
        /*0114*/ 	.byte	0x04, 0x1c
        /*0116*/ 	.short	(.L_865 - .L_864)


	//   ....[0]....
.L_864:
        /*0118*/ 	.word	0x00000240


	//   ....[1]....
        /*011c*/ 	.word	0x000010e0


	//   ....[2]....
        /*0120*/ 	.word	0x00001130


	//----- nvinfo : EIATTR_CRS_STACK_SIZE
	.align		4
.L_865:
        /*0124*/ 	.byte	0x04, 0x1e
        /*0126*/ 	.short	(.L_867 - .L_866)
.L_866:
        /*0128*/ 	.word	0x00000000


	//----- nvinfo : EIATTR_CBANK_PARAM_SIZE
	.align		4
.L_867:
        /*012c*/ 	.byte	0x03, 0x19
        /*012e*/ 	.short	0x0014


	//----- nvinfo : EIATTR_PARAM_CBANK
	.align		4
        /*0130*/ 	.byte	0x04, 0x0a
        /*0132*/ 	.short	(.L_869 - .L_868)
	.align		4
.L_868:
        /*0134*/ 	.word	index@(.nv.constant0._Z7reduce6IdLj8ELb0EEvPT_S1_j)
        /*0138*/ 	.short	0x0380
        /*013a*/ 	.short	0x0014


	//----- nvinfo : EIATTR_SW_WAR
	.align		4
.L_869:
        /*013c*/ 	.byte	0x04, 0x36
        /*013e*/ 	.short	(.L_871 - .L_870)
.L_870:
        /*0140*/ 	.word	0x00000008
.L_871:


//--------------------- .nv.info._Z7reduce6IdLj16ELb0EEvPT_S1_j --------------------------
	.section	.nv.info._Z7reduce6IdLj16ELb0EEvPT_S1_j,"",@"SHT_CUDA_INFO"
	.sectionflags	@""
	.align	4


	//----- nvinfo : EIATTR_CUDA_API_VERSION
	.align		4
        /*0000*/ 	.byte	0x04, 0x37
        /*0002*/ 	.short	(.L_873 - .L_872)
.L_872:
        /*0004*/ 	.word	0x00000082


	//----- nvinfo : EIATTR_KPARAM_INFO
	.align		4
.L_873:
        /*0008*/ 	.byte	0x04, 0x17
        /*000a*/ 	.short	(.L_875 - .L_874)
.L_874:
        /*000c*/ 	.word	0x00000000
        /*0010*/ 	.short	0x0002
        /*0012*/ 	.short	0x0010
        /*0014*/ 	.byte	0x00, 0xf0, 0x11, 0x00


	//----- nvinfo : EIATTR_KPARAM_INFO
	.align		4
.L_875:
        /*0018*/ 	.byte	0x04, 0x17
        /*001a*/ 	.short	(.L_877 - .L_876)
.L_876:
        /*001c*/ 	.word	0x00000000
        /*0020*/ 	.short	0x0001
        /*0022*/ 	.short	0x0008
        /*0024*/ 	.byte	0x00, 0xf5, 0x21, 0x00


	//----- nvinfo : EIATTR_KPARAM_INFO
	.align		4
.L_877:
        /*0028*/ 	.byte	0x04, 0x17
        /*002a*/ 	.short	(.L_879 - .L_878)
.L_878:
        /*002c*/ 	.word	0x00000000
        /*0030*/ 	.short	0x0000
        /*0032*/ 	.short	0x0000
        /*0034*/ 	.byte	0x00, 0xf5, 0x21, 0x00


	//----- nvinfo : EIATTR_SPARSE_MMA_MASK
	.align		4
.L_879:
        /*0038*/ 	.byte	0x03, 0x50
        /*003a*/ 	.short	0x0000


	//----- nvinfo : EIATTR_MAXREG_COUNT
	.align		4
        /*003c*/ 	.byte	0x03, 0x1b
        /*003e*/ 	.short	0x00ff


	//----- nvinfo : EIATTR_NUM_BARRIERS
	.align		4
        /*0040*/ 	.byte	0x02, 0x4c
        /*0042*/ 	.byte	0x01
	.zero		1


	//----- nvinfo : EIATTR_MERCURY_ISA_VERSION
	.align		4
        /*0044*/ 	.byte	0x03, 0x5f
        /*0046*/ 	.short	0x0101


	//----- nvinfo : EIATTR_COOP_GROUP_MASK_REGIDS
	.align		4
        /*0048*/ 	.byte	0x04, 0x29
        /*004a*/ 	.short	(.L_881 - .L_880)


	//   ....[0]....
.L_880:
        /*004c*/ 	.word	0xffffffff


	//   ....[1]....
        /*0050*/ 	.word	0xffffffff


	//   ....[2]....
        /*0054*/ 	.word	0xffffffff


	//   ....[3]....
        /*0058*/ 	.word	0xffffffff


	//   ....[4]....
        /*005c*/ 	.word	0xffffffff


	//   ....[5]....
        /*0060*/ 	.word	0xffffffff


	//   ....[6]....
        /*0064*/ 	.word	0x05000007


	//   ....[7]....
        /*0068*/ 	.word	0x05000007


	//   ....[8]....
        /*006c*/ 	.word	0x05000007


	//   ....[9]....
        /*0070*/ 	.word	0x05000007


	//   ....[10]....
        /*0074*/ 	.word	0xffffffff


	//   ....[11]....
        /*0078*/ 	.word	0xffffffff


	//   ....[12]....
        /*007c*/ 	.word	0x05000007


	//   ....[13]....
        /*0080*/ 	.word	0x05000007


	//   ....[14]....
        /*0084*/ 	.word	0xffffffff


	//   ....[15]....
        /*0088*/ 	.word	0xffffffff


	//   ....[16]....
        /*008c*/ 	.word	0x05000007


	//   ....[17]....
        /*0090*/ 	.word	0x05000007


	//   ....[18]....
        /*0094*/ 	.word	0xffffffff


	//   ....[19]....
        /*0098*/ 	.word	0xffffffff


	//   ....[20]....
        /*009c*/ 	.word	0x05000007


	//   ....[21]....
        /*00a0*/ 	.word	0x05000007


	//   ....[22]....
        /*00a4*/ 	.word	0xffffffff


	//   ....[23]....
        /*00a8*/ 	.word	0xffffffff


	//----- nvinfo : EIATTR_COOP_GROUP_INSTR_OFFSETS
	.align		4
.L_881:
        /*00ac*/ 	.byte	0x04, 0x28
        /*00ae*/ 	.short	(.L_883 - .L_882)


	//   ....[0]....
.L_882:
        /*00b0*/ 	.word	0x00000200


	//   ....[1]....
        /*00b4*/ 	.word	0x00000210


	//   ....[2]....
        /*00b8*/ 	.word	0x00000220


	//   ....[3]....
        /*00bc*/ 	.word	0x00000230


	//   ....[4]....
        /*00c0*/ 	.word	0x00000280


	//   ....[5]....
        /*00c4*/ 	.word	0x00000290


	//   ....[6]....
        /*00c8*/ 	.word	0x00000520


	//   ....[7]....
        /*00cc*/ 	.word	0x00000530


	//   ....[8]....
        /*00d0*/ 	.word	0x000007e0


	//   ....[9]....
        /*00d4*/ 	.word	0x000007f0


	//   ....[10]....
        /*00d8*/ 	.word	0x00000810


	//   ....[11]....
        /*00dc*/ 	.word	0x00000820


	//   ....[12]....
        /*00e0*/ 	.word	0x00000ac0


	//   ....[13]....
        /*00e4*/ 	.word	0x00000ad0


	//   ....[14]....
        /*00e8*/ 	.word	0x00000af0


	//   ....[15]....
        /*00ec*/ 	.word	0x00000b00


	//   ....[16]....
        /*00f0*/ 	.word	0x00000da0


	//   ....[17]....
        /*00f4*/ 	.word	0x00000db0


	//   ....[18]....
        /*00f8*/ 	.word	0x00000dd0


	//   ....[19]....
        /*00fc*/ 	.word	0x00000de0


	//   ....[20]....
        /*0100*/ 	.word	0x00001080


	//   ....[21]....
        /*0104*/ 	.word	0x00001090


	//   ....[22]....
        /*0108*/ 	.word	0x000010b0


	//   ....[23]....
        /*010c*/ 	.word	0x000010c0


	//----- nvinfo : EIATTR_VRC_CTA_INIT_COUNT
	.align		4
.L_883:
        /*0110*/ 	.byte	0x02, 0x4a
	.zero		1
	.zero		1


	//----- nvinfo : EIATTR_EXIT_INSTR_OFFSETS
	.align		4
        /*0114*/ 	.byte	0x04, 0x1c
        /*0116*/ 	.short	(.L_885 - .L_884)


	//   ....[0]....
.L_884:
        /*0118*/ 	.word	0x00000240


	//   ....[1]....
        /*011c*/ 	.word	0x000010e0


	//   ....[2]....
        /*0120*/ 	.word	0x00001130


	//----- nvinfo : EIATTR_CRS_STACK_SIZE
	.align		4
.L_885:
        /*0124*/ 	.byte	0x04, 0x1e
        /*0126*/ 	.short	(.L_887 - .L_886)
.L_886:
        /*0128*/ 	.word	0x00000000


	//----- nvinfo : EIATTR_CBANK_PARAM_SIZE
	.align		4
.L_887:
        /*012c*/ 	.byte	0x03, 0x19
        /*012e*/ 	.short	0x0014


	//----- nvinfo : EIATTR_PARAM_CBANK
	.align		4
        /*0130*/ 	.byte	0x04, 0x0a
        /*0132*/ 	.short	(.L_889 - .L_888)
	.align		4
.L_888:
        /*0134*/ 	.word	index@(.nv.constant0._Z7reduce6IdLj16ELb0EEvPT_S1_j)
        /*0138*/ 	.short	0x0380
        /*013a*/ 	.short	0x0014


	//----- nvinfo : EIATTR_SW_WAR
	.align		4
.L_889:
        /*013c*/ 	.byte	0x04, 0x36
        /*013e*/ 	.short	(.L_891 - .L_890)
.L_890:
        /*0140*/ 	.word	0x00000008
.L_891:


//--------------------- .nv.info._Z7reduce6IdLj32ELb0EEvPT_S1_j --------------------------
	.section	.nv.info._Z7reduce6IdLj32ELb0EEvPT_S1_j,"",@"SHT_CUDA_INFO"
	.sectionflags	@""
	.align	4


	//----- nvinfo : EIATTR_CUDA_API_VERSION
	.align		4
        /*0000*/ 	.byte	0x04, 0x37
        /*0002*/ 	.short	(.L_893 - .L_892)
.L_892:
        /*0004*/ 	.word	0x00000082


	//----- nvinfo : EIATTR_KPARAM_INFO
	.align		4
.L_893:
        /*0008*/ 	.byte	0x04, 0x17
        /*000a*/ 	.short	(.L_895 - .L_894)
.L_894:
        /*000c*/ 	.word	0x00000000
        /*0010*/ 	.short	0x0002
        /*0012*/ 	.short	0x0010
        /*0014*/ 	.byte	0x00, 0xf0, 0x11, 0x00


	//----- nvinfo : EIATTR_KPARAM_INFO
	.align		4
.L_895:
        /*0018*/ 	.byte	0x04, 0x17
        /*001a*/ 	.short	(.L_897 - .L_896)
.L_896:
        /*001c*/ 	.word	0x00000000
        /*0020*/ 	.short	0x0001
        /*0022*/ 	.short	0x0008
        /*0024*/ 	.byte	0x00, 0xf5, 0x21, 0x00


	//----- nvinfo : EIATTR_KPARAM_INFO
	.align		4
.L_897:
        /*0028*/ 	.byte	0x04, 0x17
        /*002a*/ 	.short	(.L_899 - .L_898)
.L_898:
        /*002c*/ 	.word	0x00000000
        /*0030*/ 	.short	0x0000
        /*0032*/ 	.short	0x0000
        /*0034*/ 	.byte	0x00, 0xf5, 0x21, 0x00


	//----- nvinfo : EIATTR_SPARSE_MMA_MASK
	.align		4
.L_899:
        /*0038*/ 	.byte	0x03, 0x50
        /*003a*/ 	.short	0x0000


	//----- nvinfo : EIATTR_MAXREG_COUNT
	.align		4
        /*003c*/ 	.byte	0x03, 0x1b
        /*003e*/ 	.short	0x00ff


	//----- nvinfo : EIATTR_NUM_BARRIERS
	.align		4
        /*0040*/ 	.byte	0x02, 0x4c
        /*0042*/ 	.byte	0x01
	.zero		1


	//----- nvinfo : EIATTR_MERCURY_ISA_VERSION
	.align		4
        /*0044*/ 	.byte	0x03, 0x5f
        /*0046*/ 	.short	0x0101


	//----- nvinfo : EIATTR_COOP_GROUP_MASK_REGIDS
	.align		4
        /*0048*/ 	.byte	0x04, 0x29
        /*004a*/ 	.short	(.L_901 - .L_900)


	//   ....[0]....
.L_900:
        /*004c*/ 	.word	0xffffffff


	//   ....[1]....
        /*0050*/ 	.word	0xffffffff


	//   ....[2]....
        /*0054*/ 	.word	0xffffffff


	//   ....[3]....
        /*0058*/ 	.word	0xffffffff


	//   ....[4]....
        /*005c*/ 	.word	0xffffffff


	//   ....[5]....
        /*0060*/ 	.word	0xffffffff


	//   ....[6]....
        /*0064*/ 	.word	0x05000007


	//   ....[7]....
        /*0068*/ 	.word	0x05000007


	//   ....[8]....
        /*006c*/ 	.word	0x05000007


	//   ....[9]....
        /*0070*/ 	.word	0x05000007


	//   ....[10]....
        /*0074*/ 	.word	0xffffffff


	//   ....[11]....
        /*0078*/ 	.word	0xffffffff


	//   ....[12]....
        /*007c*/ 	.word	0x05000007


	//   ....[13]....
        /*0080*/ 	.word	0x05000007


	//   ....[14]....
        /*0084*/ 	.word	0xffffffff


	//   ....[15]....
        /*0088*/ 	.word	0xffffffff


	//   ....[16]....
        /*008c*/ 	.word	0x05000007


	//   ....[17]....
        /*0090*/ 	.word	0x05000007


	//   ....[18]....
        /*0094*/ 	.word	0xffffffff


	//   ....[19]....
        /*0098*/ 	.word	0xffffffff


	//   ....[20]....
        /*009c*/ 	.word	0x05000007


	//   ....[21]....
        /*00a0*/ 	.word	0x05000007


	//   ....[22]....
        /*00a4*/ 	.word	0xffffffff


	//   ....[23]....
        /*00a8*/ 	.word	0xffffffff


	//----- nvinfo : EIATTR_COOP_GROUP_INSTR_OFFSETS
	.align		4
.L_901:
        /*00ac*/ 	.byte	0x04, 0x28
        /*00ae*/ 	.short	(.L_903 - .L_902)


	//   ....[0]....
.L_902:
        /*00b0*/ 	.word	0x00000200


	//   ....[1]....
        /*00b4*/ 	.word	0x00000210


	//   ....[2]....
        /*00b8*/ 	.word	0x00000220


	//   ....[3]....
        /*00bc*/ 	.word	0x00000230


	//   ....[4]....
        /*00c0*/ 	.word	0x00000280


	//   ....[5]....
        /*00c4*/ 	.word	0x00000290


	//   ....[6]....
        /*00c8*/ 	.word	0x00000520


	//   ....[7]....
        /*00cc*/ 	.word	0x00000530


	//   ....[8]....
        /*00d0*/ 	.word	0x000007e0


	//   ....[9]....
        /*00d4*/ 	.word	0x000007f0


	//   ....[10]....
        /*00d8*/ 	.word	0x00000810


	//   ....[11]....
        /*00dc*/ 	.word	0x00000820


	//   ....[12]....
        /*00e0*/ 	.word	0x00000ac0


	//   ....[13]....
        /*00e4*/ 	.word	0x00000ad0


	//   ....[14]....
        /*00e8*/ 	.word	0x00000af0


	//   ....[15]....
        /*00ec*/ 	.word	0x00000b00


	//   ....[16]....
        /*00f0*/ 	.word	0x00000da0


	//   ....[17]....
        /*00f4*/ 	.word	0x00000db0


	//   ....[18]....
        /*00f8*/ 	.word	0x00000dd0


	//   ....[19]....
        /*00fc*/ 	.word	0x00000de0


	//   ....[20]....
        /*0100*/ 	.word	0x00001080


	//   ....[21]....
        /*0104*/ 	.word	0x00001090


	//   ....[22]....
        /*0108*/ 	.word	0x000010b0


	//   ....[23]....
        /*010c*/ 	.word	0x000010c0


	//----- nvinfo : EIATTR_VRC_CTA_INIT_COUNT
	.align		4
.L_903:
        /*0110*/ 	.byte	0x02, 0x4a
	.zero		1
	.zero		1


	//----- nvinfo : EIATTR_EXIT_INSTR_OFFSETS
	.align		4
        /*0114*/ 	.byte	0x04, 0x1c
        /*0116*/ 	.short	(.L_905 - .L_904)


	//   ....[0]....
.L_904:
        /*0118*/ 	.word	0x00000240


	//   ....[1]....
        /*011c*/ 	.word	0x000010e0


	//   ....[2]....
        /*0120*/ 	.word	0x00001130


	//----- nvinfo : EIATTR_CRS_STACK_SIZE
	.align		4
.L_905:
        /*0124*/ 	.byte	0x04, 0x1e
        /*0126*/ 	.short	(.L_907 - .L_906)
.L_906:
        /*0128*/ 	.word	0x00000000


	//----- nvinfo : EIATTR_CBANK_PARAM_SIZE
	.align		4
.L_907:
        /*012c*/ 	.byte	0x03, 0x19
        /*012e*/ 	.short	0x0014


	//----- nvinfo : EIATTR_PARAM_CBANK
	.align		4
        /*0130*/ 	.byte	0x04, 0x0a
        /*0132*/ 	.short	(.L_909 - .L_908)
	.align		4
.L_908:
        /*0134*/ 	.word	index@(.nv.constant0._Z7reduce6IdLj32ELb0EEvPT_S1_j)
        /*0138*/ 	.short	0x0380
        /*013a*/ 	.short	0x0014


	//----- nvinfo : EIATTR_SW_WAR
	.align		4
.L_909:
        /*013c*/ 	.byte	0x04, 0x36
        /*013e*/ 	.short	(.L_911 - .L_910)
.L_910:
        /*0140*/ 	.word	0x00000008
.L_911:


//--------------------- .nv.info._Z7reduce6IdLj64ELb0EEvPT_S1_j --------------------------
	.section	.nv.info._Z7reduce6IdLj64ELb0EEvPT_S1_j,"",@"SHT_CUDA_INFO"
	.sectionflags	@""
	.align	4


	//----- nvinfo : EIATTR_CUDA_API_VERSION
	.align		4
        /*0000*/ 	.byte	0x04, 0x37
        /*0002*/ 	.short	(.L_913 - .L_912)
.L_912:
        /*0004*/ 	.word	0x00000082


	//----- nvinfo : EIATTR_KPARAM_INFO
	.align		4
.L_913:
        /*0008*/ 	.byte	0x04, 0x17
        /*000a*/ 	.short	(.L_915 - .L_914)
.L_914:
        /*000c*/ 	.word	0x00000000
        /*0010*/ 	.short	0x0002
        /*0012*/ 	.short	0x0010
        /*0014*/ 	.byte	0x00, 0xf0, 0x11, 0x00


	//----- nvinfo : EIATTR_KPARAM_INFO
	.align		4
.L_915:
        /*0018*/ 	.byte	0x04, 0x17
        /*001a*/ 	.short	(.L_917 - .L_916)
.L_916:
        /*001c*/ 	.word	0x00000000
        /*0020*/ 	.short	0x0001
        /*0022*/ 	.short	0x0008
        /*0024*/ 	.byte	0x00, 0xf5, 0x21, 0x00


	//----- nvinfo : EIATTR_KPARAM_INFO
	.align		4
.L_917:
        /*0028*/ 	.byte	0x04, 0x17
        /*002a*/ 	.short	(.L_919 - .L_918)
.L_918:
        /*002c*/ 	.word	0x00000000
        /*0030*/ 	.short	0x0000
        /*0032*/ 	.short	0x0000
        /*0034*/ 	.byte	0x00, 0xf5, 0x21, 0x00


	//----- nvinfo : EIATTR_SPARSE_MMA_MASK
	.align		4
.L_919:
        /*0038*/ 	.byte	0x03, 0x50
        /*003a*/ 	.short	0x0000


	//----- nvinfo : EIATTR_MAXREG_COUNT
	.align		4
        /*003c*/ 	.byte	0x03, 0x1b
        /*003e*/ 	.short	0x00ff


	//----- nvinfo : EIATTR_NUM_BARRIERS
	.align		4
        /*0040*/ 	.byte	0x02, 0x4c
        /*0042*/ 	.byte	0x01
	.zero		1


	//----- nvinfo : EIATTR_MERCURY_ISA_VERSION
	.align		4
        /*0044*/ 	.byte	0x03, 0x5f
        /*0046*/ 	.short	0x0101


	//----- nvinfo : EIATTR_COOP_GROUP_MASK_REGIDS
	.align		4
        /*0048*/ 	.byte	0x04, 0x29
        /*004a*/ 	.short	(.L_921 - .L_920)


	//   ....[0]....
.L_920:
        /*004c*/ 	.word	0xffffffff


	//   ....[1]....
        /*0050*/ 	.word	0xffffffff


	//   ....[2]....
        /*0054*/ 	.word	0xffffffff


	//   ....[3]....
        /*0058*/ 	.word	0xffffffff


	//   ....[4]....
        /*005c*/ 	.word	0xffffffff


	//   ....[5]....
        /*0060*/ 	.word	0xffffffff


	//   ....[6]....
        /*0064*/ 	.word	0x05000002


	//   ....[7]....
        /*0068*/ 	.word	0x05000002


	//   ....[8]....
        /*006c*/ 	.word	0x05000002


	//   ....[9]....
        /*0070*/ 	.word	0x05000002


	//   ....[10]....
        /*0074*/ 	.word	0xffffffff


	//   ....[11]....
        /*0078*/ 	.word	0xffffffff


	//   ....[12]....
        /*007c*/ 	.word	0x05000002


	//   ....[13]....
        /*0080*/ 	.word	0x05000002


	//   ....[14]....
        /*0084*/ 	.word	0xffffffff


	//   ....[15]....
        /*0088*/ 	.word	0xffffffff


	//   ....[16]....
        /*008c*/ 	.word	0x05000002


	//   ....[17]....
        /*0090*/ 	.word	0x05000002


	//   ....[18]....
        /*0094*/ 	.word	0xffffffff


	//   ....[19]....
        /*0098*/ 	.word	0xffffffff


	//   ....[20]....
        /*009c*/ 	.word	0x05000002


	//   ....[21]....
        /*00a0*/ 	.word	0x05000002


	//   ....[22]....
        /*00a4*/ 	.word	0xffffffff


	//   ....[23]....
        /*00a8*/ 	.word	0xffffffff


	//----- nvinfo : EIATTR_COOP_GROUP_INSTR_OFFSETS
	.align		4
.L_921:
        /*00ac*/ 	.byte	0x04, 0x28
        /*00ae*/ 	.short	(.L_923 - .L_922)


	//   ....[0]....
.L_922:
        /*00b0*/ 	.word	0x00000200


	//   ....[1]....
        /*00b4*/ 	.word	0x00000210


	//   ....[2]....
        /*00b8*/ 	.word	0x00000220


	//   ....[3]....
        /*00bc*/ 	.word	0x00000230


	//   ....[4]....
        /*00c0*/ 	.word	0x000002a0


	//   ....[5]....
        /*00c4*/ 	.word	0x000002b0


	//   ....[6]....
        /*00c8*/ 	.word	0x00000540


	//   ....[7]....
        /*00cc*/ 	.word	0x00000550


	//   ....[8]....
        /*00d0*/ 	.word	0x00000800


	//   ....[9]....
        /*00d4*/ 	.word	0x00000810


	//   ....[10]....
        /*00d8*/ 	.word	0x00000830


	//   ....[11]....
        /*00dc*/ 	.word	0x00000840


	//   ....[12]....
        /*00e0*/ 	.word	0x00000ae0


	//   ....[13]....
        /*00e4*/ 	.word	0x00000af0


	//   ....[14]....
        /*00e8*/ 	.word	0x00000b10


	//   ....[15]....
        /*00ec*/ 	.word	0x00000b20


	//   ....[16]....
        /*00f0*/ 	.word	0x00000dc0


	//   ....[17]....
        /*00f4*/ 	.word	0x00000dd0


	//   ....[18]....
        /*00f8*/ 	.word	0x00000df0


	//   ....[19]....
        /*00fc*/ 	.word	0x00000e00


	//   ....[20]....
        /*0100*/ 	.word	0x000010a0


	//   ....[21]....
        /*0104*/ 	.word	0x000010b0


	//   ....[22]....
        /*0108*/ 	.word	0x000010d0


	//   ....[23]....
        /*010c*/ 	.word	0x000010e0


	//----- nvinfo : EIATTR_VRC_CTA_INIT_COUNT
	.align		4
.L_923:
        /*0110*/ 	.byte	0x02, 0x4a
	.zero		1
	.zero		1


	//----- nvinfo : EIATTR_EXIT_INSTR_OFFSETS
	.align		4
        /*0114*/ 	.byte	0x04, 0x1c
        /*0116*/ 	.short	(.L_925 - .L_924)


	//   ....[0]....
.L_924:
        /*0118*/ 	.word	0x00000240


	//   ....[1]....
        /*011c*/ 	.word	0x00001100


	//   ....[2]....
        /*0120*/ 	.word	0x00001150


	//----- nvinfo : EIATTR_CRS_STACK_SIZE
	.align		4
.L_925:
        /*0124*/ 	.byte	0x04, 0x1e
        /*0126*/ 	.short	(.L_927 - .L_926)
.L_926:
        /*0128*/ 	.word	0x00000000


	//----- nvinfo : EIATTR_CBANK_PARAM_SIZE
	.align		4
.L_927:
        /*012c*/ 	.byte	0x03, 0x19
        /*012e*/ 	.short	0x0014


	//----- nvinfo : EIATTR_PARAM_CBANK
	.align		4
        /*0130*/ 	.byte	0x04, 0x0a
        /*0132*/ 	.short	(.L_929 - .L_928)
	.align		4
.L_928:
        /*0134*/ 	.word	index@(.nv.constant0._Z7reduce6IdLj64ELb0EEvPT_S1_j)
        /*0138*/ 	.short	0x0380
        /*013a*/ 	.short	0x0014


	//----- nvinfo : EIATTR_SW_WAR
	.align		4
.L_929:
        /*013c*/ 	.byte	0x04, 0x36
        /*013e*/ 	.short	(.L_931 - .L_930)
.L_930:
        /*0140*/ 	.word	0x00000008
.L_931:


//--------------------- .nv.info._Z7reduce6IdLj128ELb0EEvPT_S1_j --------------------------
	.section	.nv.info._Z7reduce6IdLj128ELb0EEvPT_S1_j,"",@"SHT_CUDA_INFO"
	.sectionflags	@""
	.align	4


	//----- nvinfo : EIATTR_CUDA_API_VERSION
	.align		4
        /*0000*/ 	.byte	0x04, 0x37
        /*0002*/ 	.short	(.L_933 - .L_932)
.L_932:
        /*0004*/ 	.word	0x00000082


	//----- nvinfo : EIATTR_KPARAM_INFO
	.align		4
.L_933:
        /*0008*/ 	.byte	0x04, 0x17
        /*000a*/ 	.short	(.L_935 - .L_934)
.L_934:
        /*000c*/ 	.word	0x00000000
        /*0010*/ 	.short	0x0002
        /*0012*/ 	.short	0x0010
        /*0014*/ 	.byte	0x00, 0xf0, 0x11, 0x00


	//----- nvinfo : EIATTR_KPARAM_INFO
	.align		4
.L_935:
        /*0018*/ 	.byte	0x04, 0x17
        /*001a*/ 	.short	(.L_937 - .L_936)
.L_936:
        /*001c*/ 	.word	0x00000000
        /*0020*/ 	.short	0x0001
        /*0022*/ 	.short	0x0008
        /*0024*/ 	.byte	0x00, 0xf5, 0x21, 0x00


	//----- nvinfo : EIATTR_KPARAM_INFO
	.align		4
.L_937:
        /*0028*/ 	.byte	0x04, 0x17
        /*002a*/ 	.short	(.L_939 - .L_938)
.L_938:
        /*002c*/ 	.word	0x00000000
        /*0030*/ 	.short	0x0000
        /*0032*/ 	.short	0x0000
        /*0034*/ 	.byte	0x00, 0xf5, 0x21, 0x00


	//----- nvinfo : EIATTR_SPARSE_MMA_MASK
	.align		4
.L_939:
        /*0038*/ 	.byte	0x03, 0x50
        /*003a*/ 	.short	0x0000


	//----- nvinfo : EIATTR_MAXREG_COUNT
	.align		4
        /*003c*/ 	.byte	0x03, 0x1b
        /*003e*/ 	.short	0x00ff


	//----- nvinfo : EIATTR_NUM_BARRIERS
	.align		4
        /*0040*/ 	.byte	0x02, 0x4c
        /*0042*/ 	.byte	0x01
	.zero		1


	//----- nvinfo : EIATTR_MERCURY_ISA_VERSION
	.align		4
        /*0044*/ 	.byte	0x03, 0x5f
        /*0046*/ 	.short	0x0101


	//----- nvinfo : EIATTR_COOP_GROUP_MASK_REGIDS
	.align		4
        /*0048*/ 	.byte	0x04, 0x29
        /*004a*/ 	.short	(.L_941 - .L_940)


	//   ....[0]....
.L_940:
        /*004c*/ 	.word	0xffffffff


	//   ....[1]....
        /*0050*/ 	.word	0xffffffff


	//   ....[2]....
        /*0054*/ 	.word	0xffffffff


	//   ....[3]....
        /*0058*/ 	.word	0xffffffff


	//   ....[4]....
        /*005c*/ 	.word	0xffffffff


	//   ....[5]....
        /*0060*/ 	.word	0xffffffff


	//   ....[6]....
        /*0064*/ 	.word	0x05000002


	//   ....[7]....
        /*0068*/ 	.word	0x05000002


	//   ....[8]....
        /*006c*/ 	.word	0x05000002


	//   ....[9]....
        /*0070*/ 	.word	0x05000002


	//   ....[10]....
        /*0074*/ 	.word	0xffffffff


	//   ....[11]....
        /*0078*/ 	.word	0xffffffff


	//   ....[12]....
        /*007c*/ 	.word	0x05000002


	//   ....[13]....
        /*0080*/ 	.word	0x05000002


	//   ....[14]....
        /*0084*/ 	.word	0xffffffff


	//   ....[15]....
        /*0088*/ 	.word	0xffffffff


	//   ....[16]....
        /*008c*/ 	.word	0x05000002


	//   ....[17]....
        /*0090*/ 	.word	0x05000002


	//   ....[18]....
        /*0094*/ 	.word	0xffffffff


	//   ....[19]....
        /*0098*/ 	.word	0xffffffff


	//   ....[20]....
        /*009c*/ 	.word	0x05000002


	//   ....[21]....
        /*00a0*/ 	.word	0x05000002


	//   ....[22]....
        /*00a4*/ 	.word	0xffffffff


	//   ....[23]....
        /*00a8*/ 	.word	0xffffffff


	//----- nvinfo : EIATTR_COOP_GROUP_INSTR_OFFSETS
	.align		4
.L_941:
        /*00ac*/ 	.byte	0x04, 0x28
        /*00ae*/ 	.short	(.L_943 - .L_942)


	//   ....[0]....
.L_942:
        /*00b0*/ 	.word	0x00000230


	//   ....[1]....
        /*00b4*/ 	.word	0x00000240


	//   ....[2]....
        /*00b8*/ 	.word	0x00000250


	//   ....[3]....
        /*00bc*/ 	.word	0x00000290


	//   ....[4]....
        /*00c0*/ 	.word	0x00000300


	//   ....[5]....
        /*00c4*/ 	.word	0x00000310


	//   ....[6]....
        /*00c8*/ 	.word	0x000005a0


	//   ....[7]....
        /*00cc*/ 	.word	0x000005b0


	//   ....[8]....
        /*00d0*/ 	.word	0x00000860


	//   ....[9]....
        /*00d4*/ 	.word	0x00000870


	//   ....[10]....
        /*00d8*/ 	.word	0x00000890


	//   ....[11]....
        /*00dc*/ 	.word	0x000008a0


	//   ....[12]....
        /*00e0*/ 	.word	0x00000b40


	//   ....[13]....
        /*00e4*/ 	.word	0x00000b50


	//   ....[14]....
        /*00e8*/ 	.word	0x00000b70


	//   ....[15]....
        /*00ec*/ 	.word	0x00000b80


	//   ....[16]....
        /*00f0*/ 	.word	0x00000e20


	//   ....[17]....
        /*00f4*/ 	.word	0x00000e30


	//   ....[18]....
        /*00f8*/ 	.word	0x00000e50


	//   ....[19]....
        /*00fc*/ 	.word	0x00000e60


	//   ....[20]....
        /*0100*/ 	.word	0x00001100


	//   ....[21]....
        /*0104*/ 	.word	0x00001110


	//   ....[22]....
        /*0108*/ 	.word	0x00001130


	//   ....[23]....
        /*010c*/ 	.word	0x00001140


	//----- nvinfo : EIATTR_VRC_CTA_INIT_COUNT
	.align		4
.L_943:
        /*0110*/ 	.byte	0x02, 0x4a
	.zero		1
	.zero		1


	//----- nvinfo : EIATTR_EXIT_INSTR_OFFSETS
	.align		4
        /*0114*/ 	.byte	0x04, 0x1c
        /*0116*/ 	.short	(.L_945 - .L_944)


	//   ....[0]....
.L_944:
        /*0118*/ 	.word	0x000002a0


	//   ....[1]....
        /*011c*/ 	.word	0x00001160


	//   ....[2]....
        /*0120*/ 	.word	0x000011b0


	//----- nvinfo : EIATTR_CRS_STACK_SIZE
	.align		4
.L_945:
        /*0124*/ 	.byte	0x04, 0x1e
        /*0126*/ 	.short	(.L_947 - .L_946)
.L_946:
        /*0128*/ 	.word	0x00000000


	//----- nvinfo : EIATTR_CBANK_PARAM_SIZE
	.align		4
.L_947:
        /*012c*/ 	.byte	0x03, 0x19
        /*012e*/ 	.short	0x0014


	//----- nvinfo : EIATTR_PARAM_CBANK
	.align		4
        /*0130*/ 	.byte	0x04, 0x0a
        /*0132*/ 	.short	(.L_949 - .L_948)
	.align		4
.L_948:
        /*0134*/ 	.word	index@(.nv.constant0._Z7reduce6IdLj128ELb0EEvPT_S1_j)
        /*0138*/ 	.short	0x0380
        /*013a*/ 	.short	0x0014


	//----- nvinfo : EIATTR_SW_WAR
	.align		4
.L_949:
        /*013c*/ 	.byte	0x04, 0x36
        /*013e*/ 	.short	(.L_951 - .L_950)
.L_950:
        /*0140*/ 	.word	0x00000008
.L_951:


//--------------------- .nv.info._Z7reduce6IdLj256ELb0EEvPT_S1_j --------------------------
	.section	.nv.info._Z7reduce6IdLj256ELb0EEvPT_S1_j,"",@"SHT_CUDA_INFO"
	.sectionflags	@""
	.align	4


	//----- nvinfo : EIATTR_CUDA_API_VERSION
	.align		4
        /*0000*/ 	.byte	0x04, 0x37
        /*0002*/ 	.short	(.L_953 - .L_952)
.L_952:
        /*0004*/ 	.word	0x00000082


	//----- nvinfo : EIATTR_KPARAM_INFO
	.align		4
.L_953:
        /*0008*/ 	.byte	0x04, 0x17
        /*000a*/ 	.short	(.L_955 - .L_954)
.L_954:
        /*000c*/ 	.word	0x00000000
        /*0010*/ 	.short	0x0002
        /*0012*/ 	.short	0x0010
        /*0014*/ 	.byte	0x00, 0xf0, 0x11, 0x00


	//----- nvinfo : EIATTR_KPARAM_INFO
	.align		4
.L_955:
        /*0018*/ 	.byte	0x04, 0x17
        /*001a*/ 	.short	(.L_957 - .L_956)
.L_956:
        /*001c*/ 	.word	0x00000000
        /*0020*/ 	.short	0x0001
        /*0022*/ 	.short	0x0008
        /*0024*/ 	.byte	0x00, 0xf5, 0x21, 0x00


	//----- nvinfo : EIATTR_KPARAM_INFO
	.align		4
.L_957:
        /*0028*/ 	.byte	0x04, 0x17
        /*002a*/ 	.short	(.L_959 - .L_958)
.L_958:
        /*002c*/ 	.word	0x00000000
        /*0030*/ 	.short	0x0000
        /*0032*/ 	.short	0x0000
        /*0034*/ 	.byte	0x00, 0xf5, 0x21, 0x00


	//----- nvinfo : EIATTR_SPARSE_MMA_MASK
	.align		4
.L_959:
        /*0038*/ 	.byte	0x03, 0x50
        /*003a*/ 	.short	0x0000


	//----- nvinfo : EIATTR_MAXREG_COUNT
	.align		4
        /*003c*/ 	.byte	0x03, 0x1b
        /*003e*/ 	.short	0x00ff


	//----- nvinfo : EIATTR_NUM_BARRIERS
	.align		4
        /*0040*/ 	.byte	0x02, 0x4c
        /*0042*/ 	.byte	0x01
	.zero		1


	//----- nvinfo : EIATTR_MERCURY_ISA_VERSION
	.align		4
        /*0044*/ 	.byte	0x03, 0x5f
        /*0046*/ 	.short	0x0101


	//----- nvinfo : EIATTR_COOP_GROUP_MASK_REGIDS
	.align		4
        /*0048*/ 	.byte	0x04, 0x29
        /*004a*/ 	.short	(.L_961 - .L_960)


	//   ....[0]....
.L_960:
        /*004c*/ 	.word	0xffffffff


	//   ....[1]....
        /*0050*/ 	.word	0xffffffff


	//   ....[2]....
        /*0054*/ 	.word	0xffffffff


	//   ....[3]....
        /*0058*/ 	.word	0xffffffff


	//   ....[4]....
        /*005c*/ 	.word	0xffffffff


	//   ....[5]....
        /*0060*/ 	.word	0xffffffff


	//   ....[6]....
        /*0064*/ 	.word	0x05000002


	//   ....[7]....
        /*0068*/ 	.word	0x05000002


	//   ....[8]....
        /*006c*/ 	.word	0x05000002


	//   ....[9]....
        /*0070*/ 	.word	0x05000002


	//   ....[10]....
        /*0074*/ 	.word	0xffffffff


	//   ....[11]....
        /*0078*/ 	.word	0xffffffff


	//   ....[12]....
        /*007c*/ 	.word	0x05000002


	//   ....[13]....
        /*0080*/ 	.word	0x05000002


	//   ....[14]....
        /*0084*/ 	.word	0xffffffff


	//   ....[15]....
        /*0088*/ 	.word	0xffffffff


	//   ....[16]....
        /*008c*/ 	.word	0x05000002


	//   ....[17]....
        /*0090*/ 	.word	0x05000002


	//   ....[18]....
        /*0094*/ 	.word	0xffffffff


	//   ....[19]....
        /*0098*/ 	.word	0xffffffff


	//   ....[20]....
        /*009c*/ 	.word	0x05000002


	//   ....[21]....
        /*00a0*/ 	.word	0x05000002


	//   ....[22]....
        /*00a4*/ 	.word	0xffffffff


	//   ....[23]....
        /*00a8*/ 	.word	0xffffffff


	//----- nvinfo : EIATTR_COOP_GROUP_INSTR_OFFSETS
	.align		4
.L_961:
        /*00ac*/ 	.byte	0x04, 0x28
        /*00ae*/ 	.short	(.L_963 - .L_962)


	//   ....[0]....
.L_962:
        /*00b0*/ 	.word	0x00000230


	//   ....[1]....
        /*00b4*/ 	.word	0x00000240


	//   ....[2]....
        /*00b8*/ 	.word	0x00000280


	//   ....[3]....
        /*00bc*/ 	.word	0x000002d0


	//   ....[4]....
        /*00c0*/ 	.word	0x00000340


	//   ....[5]....
        /*00c4*/ 	.word	0x00000350


	//   ....[6]....
        /*00c8*/ 	.word	0x000005e0


	//   ....[7]....
        /*00cc*/ 	.word	0x000005f0


	//   ....[8]....
        /*00d0*/ 	.word	0x000008a0


	//   ....[9]....
        /*00d4*/ 	.word	0x000008b0


	//   ....[10]....
        /*00d8*/ 	.word	0x000008d0


	//   ....[11]....
        /*00dc*/ 	.word	0x000008e0


	//   ....[12]....
        /*00e0*/ 	.word	0x00000b80


	//   ....[13]....
        /*00e4*/ 	.word	0x00000b90


	//   ....[14]....
        /*00e8*/ 	.word	0x00000bb0


	//   ....[15]....
        /*00ec*/ 	.word	0x00000bc0


	//   ....[16]....
        /*00f0*/ 	.word	0x00000e60


	//   ....[17]....
        /*00f4*/ 	.word	0x00000e70


	//   ....[18]....
        /*00f8*/ 	.word	0x00000e90


	//   ....[19]....
        /*00fc*/ 	.word	0x00000ea0


	//   ....[20]....
        /*0100*/ 	.word	0x00001140


	//   ....[21]....
        /*0104*/ 	.word	0x00001150


	//   ....[22]....
        /*0108*/ 	.word	0x00001170


	//   ....[23]....
        /*010c*/ 	.word	0x00001180


	//----- nvinfo : EIATTR_VRC_CTA_INIT_COUNT
	.align		4
.L_963:
        /*0110*/ 	.byte	0x02, 0x4a
	.zero		1
	.zero		1


	//----- nvinfo : EIATTR_EXIT_INSTR_OFFSETS
	.align		4
        /*0114*/ 	.byte	0x04, 0x1c
        /*0116*/ 	.short	(.L_965 - .L_964)


	//   ....[0]....
.L_964:
        /*0118*/ 	.word	0x000002e0


	//   ....[1]....
        /*011c*/ 	.word	0x000011a0


	//   ....[2]....
        /*0120*/ 	.word	0x000011f0


	//----- nvinfo : EIATTR_CRS_STACK_SIZE
	.align		4
.L_965:
        /*0124*/ 	.byte	0x04, 0x1e
        /*0126*/ 	.short	(.L_967 - .L_966)
.L_966:
        /*0128*/ 	.word	0x00000000


	//----- nvinfo : EIATTR_CBANK_PARAM_SIZE
	.align		4
.L_967:
        /*012c*/ 	.byte	0x03, 0x19
        /*012e*/ 	.short	0x0014


	//----- nvinfo : EIATTR_PARAM_CBANK
	.align		4
        /*0130*/ 	.byte	0x04, 0x0a
        /*0132*/ 	.short	(.L_969 - .L_968)
	.align		4
.L_968:
        /*0134*/ 	.word	index@(.nv.constant0._Z7reduce6IdLj256ELb0EEvPT_S1_j)
        /*0138*/ 	.short	0x0380
        /*013a*/ 	.short	0x0014


	//----- nvinfo : EIATTR_SW_WAR
	.align		4
.L_969:
        /*013c*/ 	.byte	0x04, 0x36
        /*013e*/ 	.short	(.L_971 - .L_970)
.L_970:
        /*0140*/ 	.word	0x00000008
.L_971:


//--------------------- .nv.info._Z7reduce6IdLj512ELb0EEvPT_S1_j --------------------------
	.section	.nv.info._Z7reduce6IdLj512ELb0EEvPT_S1_j,"",@"SHT_CUDA_INFO"
	.sectionflags	@""
	.align	4


	//----- nvinfo : EIATTR_CUDA_API_VERSION
	.align		4
        /*0000*/ 	.byte	0x04, 0x37
        /*0002*/ 	.short	(.L_973 - .L_972)
.L_972:
        /*0004*/ 	.word	0x00000082


	//----- nvinfo : EIATTR_KPARAM_INFO
	.align		4
.L_973:
        /*0008*/ 	.byte	0x04, 0x17
        /*000a*/ 	.short	(.L_975 - .L_974)
.L_974:
        /*000c*/ 	.word	0x00000000
        /*0010*/ 	.short	0x0002
        /*0012*/ 	.short	0x0010
        /*0014*/ 	.byte	0x00, 0xf0, 0x11, 0x00


	//----- nvinfo : EIATTR_KPARAM_INFO
	.align		4
.L_975:
        /*0018*/ 	.byte	0x04, 0x17
        /*001a*/ 	.short	(.L_977 - .L_976)
.L_976:
        /*001c*/ 	.word	0x00000000
        /*0020*/ 	.short	0x0001
        /*0022*/ 	.short	0x0008
        /*0024*/ 	.byte	0x00, 0xf5, 0x21, 0x00


	//----- nvinfo : EIATTR_KPARAM_INFO
	.align		4
.L_977:
        /*0028*/ 	.byte	0x04, 0x17
        /*002a*/ 	.short	(.L_979 - .L_978)
.L_978:
        /*002c*/ 	.word	0x00000000
        /*0030*/ 	.short	0x0000
        /*0032*/ 	.short	0x0000
        /*0034*/ 	.byte	0x00, 0xf5, 0x21, 0x00


	//----- nvinfo : EIATTR_SPARSE_MMA_MASK
	.align		4
.L_979:
        /*0038*/ 	.byte	0x03, 0x50
        /*003a*/ 	.short	0x0000


	//----- nvinfo : EIATTR_MAXREG_COUNT
	.align		4
        /*003c*/ 	.byte	0x03, 0x1b
        /*003e*/ 	.short	0x00ff


	//----- nvinfo : EIATTR_NUM_BARRIERS
	.align		4
        /*0040*/ 	.byte	0x02, 0x4c
        /*0042*/ 	.byte	0x01
	.zero		1


	//----- nvinfo : EIATTR_MERCURY_ISA_VERSION
	.align		4
        /*0044*/ 	.byte	0x03, 0x5f
        /*0046*/ 	.short	0x0101


	//----- nvinfo : EIATTR_COOP_GROUP_MASK_REGIDS
	.align		4
        /*0048*/ 	.byte	0x04, 0x29
        /*004a*/ 	.short	(.L_981 - .L_980)


	//   ....[0]....
.L_980:
        /*004c*/ 	.word	0xffffffff


	//   ....[1]....
        /*0050*/ 	.word	0xffffffff


	//   ....[2]....
        /*0054*/ 	.word	0xffffffff


	//   ....[3]....
        /*0058*/ 	.word	0xffffffff


	//   ....[4]....
        /*005c*/ 	.word	0xffffffff


	//   ....[5]....
        /*0060*/ 	.word	0xffffffff


	//   ....[6]....
        /*0064*/ 	.word	0x05000003


	//   ....[7]....
        /*0068*/ 	.word	0x05000003


	//   ....[8]....
        /*006c*/ 	.word	0x05000003


	//   ....[9]....
        /*0070*/ 	.word	0x05000003


	//   ....[10]....
        /*0074*/ 	.word	0xffffffff


	//   ....[11]....
        /*0078*/ 	.word	0xffffffff


	//   ....[12]....
        /*007c*/ 	.word	0x05000003


	//   ....[13]....
        /*0080*/ 	.word	0x05000003


	//   ....[14]....
        /*0084*/ 	.word	0xffffffff


	//   ....[15]....
        /*0088*/ 	.word	0xffffffff


	//   ....[16]....
        /*008c*/ 	.word	0x05000003


	//   ....[17]....
        /*0090*/ 	.word	0x05000003


	//   ....[18]....
        /*0094*/ 	.word	0xffffffff


	//   ....[19]....
        /*0098*/ 	.word	0xffffffff


	//   ....[20]....
        /*009c*/ 	.word	0x05000003


	//   ....[21]....
        /*00a0*/ 	.word	0x05000003


	//   ....[22]....
        /*00a4*/ 	.word	0xffffffff


	//   ....[23]....
        /*00a8*/ 	.word	0xffffffff


	//----- nvinfo : EIATTR_COOP_GROUP_INSTR_OFFSETS
	.align		4
.L_981:
        /*00ac*/ 	.byte	0x04, 0x28
        /*00ae*/ 	.short	(.L_983 - .L_982)


	//   ....[0]....
.L_982:
        /*00b0*/ 	.word	0x00000240


	//   ....[1]....
        /*00b4*/ 	.word	0x00000280


	//   ....[2]....
        /*00b8*/ 	.word	0x000002d0


	//   ....[3]....
        /*00bc*/ 	.word	0x00000320


	//   ....[4]....
        /*00c0*/ 	.word	0x00000390


	//   ....[5]....
        /*00c4*/ 	.word	0x000003a0


	//   ....[6]....
        /*00c8*/ 	.word	0x00000630


	//   ....[7]....
        /*00cc*/ 	.word	0x00000640


	//   ....[8]....
        /*00d0*/ 	.word	0x000008f0


	//   ....[9]....
        /*00d4*/ 	.word	0x00000900


	//   ....[10]....
        /*00d8*/ 	.word	0x00000920


	//   ....[11]....
        /*00dc*/ 	.word	0x00000930


	//   ....[12]....
        /*00e0*/ 	.word	0x00000bd0


	//   ....[13]....
        /*00e4*/ 	.word	0x00000be0


	//   ....[14]....
        /*00e8*/ 	.word	0x00000c00


	//   ....[15]....
        /*00ec*/ 	.word	0x00000c10


	//   ....[16]....
        /*00f0*/ 	.word	0x00000eb0


	//   ....[17]....
        /*00f4*/ 	.word	0x00000ec0


	//   ....[18]....
        /*00f8*/ 	.word	0x00000ee0


	//   ....[19]....
        /*00fc*/ 	.word	0x00000ef0


	//   ....[20]....
        /*0100*/ 	.word	0x00001190


	//   ....[21]....
        /*0104*/ 	.word	0x000011a0


	//   ....[22]....
        /*0108*/ 	.word	0x000011c0


	//   ....[23]....
        /*010c*/ 	.word	0x000011d0


	//----- nvinfo : EIATTR_VRC_CTA_INIT_COUNT
	.align		4
.L_983:
        /*0110*/ 	.byte	0x02, 0x4a
	.zero		1
	.zero		1


	//----- nvinfo : EIATTR_EXIT_INSTR_OFFSETS
	.align		4
        /*0114*/ 	.byte	0x04, 0x1c
        /*0116*/ 	.short	(.L_985 - .L_984)


	//   ....[0]....
.L_984:
        /*0118*/ 	.word	0x00000330


	//   ....[1]....
        /*011c*/ 	.word	0x000011f0


	//   ....[2]....
        /*0120*/ 	.word	0x00001240


	//----- nvinfo : EIATTR_CRS_STACK_SIZE
	.align		4
.L_985:
        /*0124*/ 	.byte	0x04, 0x1e
        /*0126*/ 	.short	(.L_987 - .L_986)
.L_986:
        /*0128*/ 	.word	0x00000000


	//----- nvinfo : EIATTR_CBANK_PARAM_SIZE
	.align		4
.L_987:
        /*012c*/ 	.byte	0x03, 0x19
        /*012e*/ 	.short	0x0014


	//----- nvinfo : EIATTR_PARAM_CBANK
	.align		4
        /*0130*/ 	.byte	0x04, 0x0a
        /*0132*/ 	.short	(.L_989 - .L_988)
	.align		4
.L_988:
        /*0134*/ 	.word	index@(.nv.constant0._Z7reduce6IdLj512ELb0EEvPT_S1_j)
        /*0138*/ 	.short	0x0380
        /*013a*/ 	.short	0x0014


	//----- nvinfo : EIATTR_SW_WAR
	.align		4
.L_989:
        /*013c*/ 	.byte	0x04, 0x36
        /*013e*/ 	.short	(.L_991 - .L_990)
.L_990:
        /*0140*/ 	.word	0x00000008
.L_991:


//--------------------- .nv.info._Z7reduce6IdLj1ELb1EEvPT_S1_j --------------------------
	.section	.nv.info._Z7reduce6IdLj1ELb1EEvPT_S1_j,"",@"SHT_CUDA_INFO"
	.sectionflags	@""
	.align	4


	//----- nvinfo : EIATTR_CUDA_API_VERSION
	.align		4
        /*0000*/ 	.byte	0x04, 0x37
        /*0002*/ 	.short	(.L_993 - .L_992)
.L_992:
        /*0004*/ 	.word	0x00000082


	//----- nvinfo : EIATTR_KPARAM_INFO
	.align		4
.L_993:
        /*0008*/ 	.byte	0x04, 0x17
        /*000a*/ 	.short	(.L_995 - .L_994)
.L_994:
        /*000c*/ 	.word	0x00000000
        /*0010*/ 	.short	0x0002
        /*0012*/ 	.short	0x0010
        /*0014*/ 	.byte	0x00, 0xf0, 0x11, 0x00


	//----- nvinfo : EIATTR_KPARAM_INFO
	.align		4
.L_995:
        /*0018*/ 	.byte	0x04, 0x17
        /*001a*/ 	.short	(.L_997 - .L_996)
.L_996:
        /*001c*/ 	.word	0x00000000
        /*0020*/ 	.short	0x0001
        /*0022*/ 	.short	0x0008
        /*0024*/ 	.byte	0x00, 0xf5, 0x21, 0x00


	//----- nvinfo : EIATTR_KPARAM_INFO
	.align		4
.L_997:
        /*0028*/ 	.byte	0x04, 0x17
        /*002a*/ 	.short	(.L_999 - .L_998)
.L_998:
        /*002c*/ 	.word	0x00000000
        /*0030*/ 	.short	0x0000
        /*0032*/ 	.short	0x0000
        /*0034*/ 	.byte	0x00, 0xf5, 0x21, 0x00


	//----- nvinfo : EIATTR_SPARSE_MMA_MASK
	.align		4
.L_999:
        /*0038*/ 	.byte	0x03, 0x50
        /*003a*/ 	.short	0x0000


	//----- nvinfo : EIATTR_MAXREG_COUNT
	.align		4
        /*003c*/ 	.byte	0x03, 0x1b
        /*003e*/ 	.short	0x00ff


	//----- nvinfo : EIATTR_NUM_BARRIERS
	.align		4
        /*0040*/ 	.byte	0x02, 0x4c
        /*0042*/ 	.byte	0x01
	.zero		1


	//----- nvinfo : EIATTR_MERCURY_ISA_VERSION
	.align		4
        /*0044*/ 	.byte	0x03, 0x5f
        /*0046*/ 	.short	0x0101


	//----- nvinfo : EIATTR_COOP_GROUP_MASK_REGIDS
	.align		4
        /*0048*/ 	.byte	0x04, 0x29
        /*004a*/ 	.short	(.L_1001 - .L_1000)


	//   ....[0]....
.L_1000:
        /*004c*/ 	.word	0xffffffff


	//   ....[1]....
        /*0050*/ 	.word	0xffffffff


	//   ....[2]....
        /*0054*/ 	.word	0xffffffff


	//   ....[3]....
        /*0058*/ 	.word	0xffffffff


	//   ....[4]....
        /*005c*/ 	.word	0xffffffff


	//   ....[5]....
        /*0060*/ 	.word	0xffffffff


	//   ....[6]....
        /*0064*/ 	.word	0x05000002


	//   ....[7]....
        /*0068*/ 	.word	0x05000002


	//   ....[8]....
        /*006c*/ 	.word	0x05000002


	//   ....[9]....
        /*0070*/ 	.word	0x05000002


	//   ....[10]....
        /*0074*/ 	.word	0xffffffff


	//   ....[11]....
        /*0078*/ 	.word	0xffffffff


	//   ....[12]....
        /*007c*/ 	.word	0x05000002


	//   ....[13]....
        /*0080*/ 	.word	0x05000002


	//   ....[14]....
        /*0084*/ 	.word	0xffffffff


	//   ....[15]....
        /*0088*/ 	.word	0xffffffff


	//   ....[16]....
        /*008c*/ 	.word	0x05000002


	//   ....[17]....
        /*0090*/ 	.word	0x05000002


	//   ....[18]....
        /*0094*/ 	.word	0xffffffff


	//   ....[19]....
        /*0098*/ 	.word	0xffffffff


	//   ....[20]....
        /*009c*/ 	.word	0x05000002


	//   ....[21]....
        /*00a0*/ 	.word	0x05000002


	//   ....[22]....
        /*00a4*/ 	.word	0xffffffff


	//   ....[23]....
        /*00a8*/ 	.word	0xffffffff


	//----- nvinfo : EIATTR_COOP_GROUP_INSTR_OFFSETS
	.align		4
.L_1001:
        /*00ac*/ 	.byte	0x04, 0x28
        /*00ae*/ 	.short	(.L_1003 - .L_1002)


	//   ....[0]....
.L_1002:
        /*00b0*/ 	.word	0x000001c0


	//   ....[1]....
        /*00b4*/ 	.word	0x000001d0


	//   ....[2]....
        /*00b8*/ 	.word	0x000001e0


	//   ....[3]....
        /*00bc*/ 	.word	0x000001f0


	//   ....[4]....
        /*00c0*/ 	.word	0x00000240


	//   ....[5]....
        /*00c4*/ 	.word	0x00000250


	//   ....[6]....
        /*00c8*/ 	.word	0x000004e0


	//   ....[7]....
        /*00cc*/ 	.word	0x000004f0


	//   ....[8]....
        /*00d0*/ 	.word	0x000007a0


	//   ....[9]....
        /*00d4*/ 	.word	0x000007b0


	//   ....[10]....
        /*00d8*/ 	.word	0x000007d0


	//   ....[11]....
        /*00dc*/ 	.word	0x000007e0


	//   ....[12]....
        /*00e0*/ 	.word	0x00000a80


	//   ....[13]....
        /*00e4*/ 	.word	0x00000a90


	//   ....[14]....
        /*00e8*/ 	.word	0x00000ab0


	//   ....[15]....
        /*00ec*/ 	.word	0x00000ac0


	//   ....[16]....
        /*00f0*/ 	.word	0x00000d60


	//   ....[17]....
        /*00f4*/ 	.word	0x00000d70


	//   ....[18]....
        /*00f8*/ 	.word	0x00000d90


	//   ....[19]....
        /*00fc*/ 	.word	0x00000da0


	//   ....[20]....
        /*0100*/ 	.word	0x00001040


	//   ....[21]....
        /*0104*/ 	.word	0x00001050


	//   ....[22]....
        /*0108*/ 	.word	0x00001070


	//   ....[23]....
        /*010c*/ 	.word	0x00001080


	//----- nvinfo : EIATTR_VRC_CTA_INIT_COUNT
	.align		4
.L_1003:
        /*0110*/ 	.byte	0x02, 0x4a
	.zero		1
	.zero		1


	//----- nvinfo : EIATTR_EXIT_INSTR_OFFSETS
	.align		4
        /*0114*/ 	.byte	0x04, 0x1c
        /*0116*/ 	.short	(.L_1005 - .L_1004)


	//   ....[0]....
.L_1004:
        /*0118*/ 	.word	0x00000200


	//   ....[1]....
        /*011c*/ 	.word	0x000010a0


	//   ....[2]....
        /*0120*/ 	.word	0x000010f0


	//----- nvinfo : EIATTR_CRS_STACK_SIZE
	.align		4
.L_1005:
        /*0124*/ 	.byte	0x04, 0x1e
        /*0126*/ 	.short	(.L_1007 - .L_1006)
.L_1006:
        /*0128*/ 	.word	0x00000000


	//----- nvinfo : EIATTR_CBANK_PARAM_SIZE
	.align		4
.L_1007:
        /*012c*/ 	.byte	0x03, 0x19
        /*012e*/ 	.short	0x0014


	//----- nvinfo : EIATTR_PARAM_CBANK
	.align		4
        /*0130*/ 	.byte	0x04, 0x0a
        /*0132*/ 	.short	(.L_1009 - .L_1008)
	.align		4
.L_1008:
        /*0134*/ 	.word	index@(.nv.constant0._Z7reduce6IdLj1ELb1EEvPT_S1_j)
        /*0138*/ 	.short	0x0380
        /*013a*/ 	.short	0x0014


	//----- nvinfo : EIATTR_SW_WAR
	.align		4
.L_1009:
        /*013c*/ 	.byte	0x04, 0x36
        /*013e*/ 	.short	(.L_1011 - .L_1010)
.L_1010:
        /*0140*/ 	.word	0x00000008
.L_1011:


//--------------------- .nv.info._Z7reduce6IdLj2ELb1EEvPT_S1_j --------------------------
	.section	.nv.info._Z7reduce6IdLj2ELb1EEvPT_S1_j,"",@"SHT_CUDA_INFO"
	.sectionflags	@""
	.align	4


	//----- nvinfo : EIATTR_CUDA_API_VERSION
	.align		4
        /*0000*/ 	.byte	0x04, 0x37
        /*0002*/ 	.short	(.L_1013 - .L_1012)
.L_1012:
        /*0004*/ 	.word	0x00000082


	//----- nvinfo : EIATTR_KPARAM_INFO
	.align		4
.L_1013:
        /*0008*/ 	.byte	0x04, 0x17
        /*000a*/ 	.short	(.L_1015 - .L_1014)
.L_1014:
        /*000c*/ 	.word	0x00000000
        /*0010*/ 	.short	0x0002
        /*0012*/ 	.short	0x0010
        /*0014*/ 	.byte	0x00, 0xf0, 0x11, 0x00


	//----- nvinfo : EIATTR_KPARAM_INFO
	.align		4
.L_1015:
        /*0018*/ 	.byte	0x04, 0x17
        /*001a*/ 	.short	(.L_1017 - .L_1016)
.L_1016:
        /*001c*/ 	.word	0x00000000
        /*0020*/ 	.short	0x0001
        /*0022*/ 	.short	0x0008
        /*0024*/ 	.byte	0x00, 0xf5, 0x21, 0x00


	//----- nvinfo : EIATTR_KPARAM_INFO
	.align		4
.L_1017:
        /*0028*/ 	.byte	0x04, 0x17
        /*002a*/ 	.short	(.L_1019 - .L_1018)
.L_1018:
        /*002c*/ 	.word	0x00000000
        /*0030*/ 	.short	0x0000
        /*0032*/ 	.short	0x0000
        /*0034*/ 	.byte	0x00, 0xf5, 0x21, 0x00


	//----- nvinfo : EIATTR_SPARSE_MMA_MASK
	.align		4
.L_1019:
        /*0038*/ 	.byte	0x03, 0x50
        /*003a*/ 	.short	0x0000


	//----- nvinfo : EIATTR_MAXREG_COUNT
	.align		4
        /*003c*/ 	.byte	0x03, 0x1b
        /*003e*/ 	.short	0x00ff


	//----- nvinfo : EIATTR_NUM_BARRIERS
	.align		4
        /*0040*/ 	.byte	0x02, 0x4c
        /*0042*/ 	.byte	0x01
	.zero		1


	//----- nvinfo : EIATTR_MERCURY_ISA_VERSION
	.align		4
        /*0044*/ 	.byte	0x03, 0x5f
        /*0046*/ 	.short	0x0101


	//----- nvinfo : EIATTR_COOP_GROUP_MASK_REGIDS
	.align		4
        /*0048*/ 	.byte	0x04, 0x29
        /*004a*/ 	.short	(.L_1021 - .L_1020)


	//   ....[0]....
.L_1020:
        /*004c*/ 	.word	0xffffffff


	//   ....[1]....
        /*0050*/ 	.word	0xffffffff


	//   ....[2]....
        /*0054*/ 	.word	0xffffffff


	//   ....[3]....
        /*0058*/ 	.word	0xffffffff


	//   ....[4]....
        /*005c*/ 	.word	0xffffffff


	//   ....[5]....
        /*0060*/ 	.word	0xffffffff


	//   ....[6]....
        /*0064*/ 	.word	0x05000007


	//   ....[7]....
        /*0068*/ 	.word	0x05000007


	//   ....[8]....
        /*006c*/ 	.word	0x05000007


	//   ....[9]....
        /*0070*/ 	.word	0x05000007


	//   ....[10]....
        /*0074*/ 	.word	0xffffffff


	//   ....[11]....
        /*0078*/ 	.word	0xffffffff


	//   ....[12]....
        /*007c*/ 	.word	0x05000007


	//   ....[13]....
        /*0080*/ 	.word	0x05000007


	//   ....[14]....
        /*0084*/ 	.word	0xffffffff


	//   ....[15]....
        /*0088*/ 	.word	0xffffffff


	//   ....[16]....
        /*008c*/ 	.word	0x05000007


	//   ....[17]....
        /*0090*/ 	.word	0x05000007


	//   ....[18]....
        /*0094*/ 	.word	0xffffffff


	//   ....[19]....
        /*0098*/ 	.word	0xffffffff


	//   ....[20]....
        /*009c*/ 	.word	0x05000007


	//   ....[21]....
        /*00a0*/ 	.word	0x05000007


	//   ....[22]....
        /*00a4*/ 	.word	0xffffffff


	//   ....[23]....
        /*00a8*/ 	.word	0xffffffff


	//----- nvinfo : EIATTR_COOP_GROUP_INSTR_OFFSETS
	.align		4
.L_1021:
        /*00ac*/ 	.byte	0x04, 0x28
        /*00ae*/ 	.short	(.L_1023 - .L_1022)


	//   ....[0]....
.L_1022:
        /*00b0*/ 	.word	0x000001e0


	//   ....[1]....
        /*00b4*/ 	.word	0x000001f0


	//   ....[2]....
        /*00b8*/ 	.word	0x00000200


	//   ....[3]....
        /*00bc*/ 	.word	0x00000210


	//   ....[4]....
        /*00c0*/ 	.word	0x00000260


	//   ....[5]....
        /*00c4*/ 	.word	0x00000270


	//   ....[6]....
        /*00c8*/ 	.word	0x00000500


	//   ....[7]....
        /*00cc*/ 	.word	0x00000510


	//   ....[8]....
        /*00d0*/ 	.word	0x000007c0


	//   ....[9]....
        /*00d4*/ 	.word	0x000007d0


	//   ....[10]....
        /*00d8*/ 	.word	0x000007f0


	//   ....[11]....
        /*00dc*/ 	.word	0x00000800


	//   ....[12]....
        /*00e0*/ 	.word	0x00000aa0


	//   ....[13]....
        /*00e4*/ 	.word	0x00000ab0


	//   ....[14]....
        /*00e8*/ 	.word	0x00000ad0


	//   ....[15]....
        /*00ec*/ 	.word	0x00000ae0


	//   ....[16]....
        /*00f0*/ 	.word	0x00000d80


	//   ....[17]....
        /*00f4*/ 	.word	0x00000d90


	//   ....[18]....
        /*00f8*/ 	.word	0x00000db0


	//   ....[19]....
        /*00fc*/ 	.word	0x00000dc0


	//   ....[20]....
        /*0100*/ 	.word	0x00001060


	//   ....[21]....
        /*0104*/ 	.word	0x00001070


	//   ....[22]....
        /*0108*/ 	.word	0x00001090


	//   ....[23]....
        /*010c*/ 	.word	0x000010a0


	//----- nvinfo : EIATTR_VRC_CTA_INIT_COUNT
	.align		4
.L_1023:
        /*0110*/ 	.byte	0x02, 0x4a
	.zero		1
	.zero		1


	//----- nvinfo : EIATTR_EXIT_INSTR_OFFSETS
	.align		4
        /*0114*/ 	.byte	0x04, 0x1c
        /*0116*/ 	.short	(.L_1025 - .L_1024)


	//   ....[0]....
.L_1024:
        /*0118*/ 	.word	0x00000220


	//   ....[1]....
        /*011c*/ 	.word	0x000010c0


	//   ....[2]....
        /*0120*/ 	.word	0x00001110


	//----- nvinfo : EIATTR_CRS_STACK_SIZE
	.align		4
.L_1025:
        /*0124*/ 	.byte	0x04, 0x1e
        /*0126*/ 	.short	(.L_1027 - .L_1026)
.L_1026:
        /*0128*/ 	.word	0x00000000


	//----- nvinfo : EIATTR_CBANK_PARAM_SIZE
	.align		4
.L_1027:
        /*012c*/ 	.byte	0x03, 0x19
        /*012e*/ 	.short	0x0014


	//----- nvinfo : EIATTR_PARAM_CBANK
	.align		4
        /*0130*/ 	.byte	0x04, 0x0a
        /*0132*/ 	.short	(.L_1029 - .L_1028)
	.align		4
.L_1028:
        /*0134*/ 	.word	index@(.nv.constant0._Z7reduce6IdLj2ELb1EEvPT_S1_j)
        /*0138*/ 	.short	0x0380
        /*013a*/ 	.short	0x0014


	//----- nvinfo : EIATTR_SW_WAR
	.align		4
.L_1029:
        /*013c*/ 	.byte	0x04, 0x36
        /*013e*/ 	.short	(.L_1031 - .L_1030)
.L_1030:
        /*0140*/ 	.word	0x00000008
.L_1031:


//--------------------- .nv.info._Z7reduce6IdLj4ELb1EEvPT_S1_j --------------------------
	.section	.nv.info._Z7reduce6IdLj4ELb1EEvPT_S1_j,"",@"SHT_CUDA_INFO"
	.sectionflags	@""
	.align	4


	//----- nvinfo : EIATTR_CUDA_API_VERSION
	.align		4
        /*0000*/ 	.byte	0x04, 0x37
        /*0002*/ 	.short	(.L_1033 - .L_1032)
.L_1032:
        /*0004*/ 	.word	0x00000082


	//----- nvinfo : EIATTR_KPARAM_INFO
	.align		4
.L_1033:
        /*0008*/ 	.byte	0x04, 0x17
        /*000a*/ 	.short	(.L_1035 - .L_1034)
.L_1034:
        /*000c*/ 	.word	0x00000000
        /*0010*/ 	.short	0x0002
        /*0012*/ 	.short	0x0010
        /*0014*/ 	.byte	0x00, 0xf0, 0x11, 0x00


	//----- nvinfo : EIATTR_KPARAM_INFO
	.align		4
.L_1035:
        /*0018*/ 	.byte	0x04, 0x17
        /*001a*/ 	.short	(.L_1037 - .L_1036)
.L_1036:
        /*001c*/ 	.word	0x00000000
        /*0020*/ 	.short	0x0001
        /*0022*/ 	.short	0x0008
        /*0024*/ 	.byte	0x00, 0xf5, 0x21, 0x00


	//----- nvinfo : EIATTR_KPARAM_INFO
	.align		4
.L_1037:
        /*0028*/ 	.byte	0x04, 0x17
        /*002a*/ 	.short	(.L_1039 - .L_1038)
.L_1038:
        /*002c*/ 	.word	0x00000000
        /*0030*/ 	.short	0x0000
        /*0032*/ 	.short	0x0000
        /*0034*/ 	.byte	0x00, 0xf5, 0x21, 0x00


	//----- nvinfo : EIATTR_SPARSE_MMA_MASK
	.align		4
.L_1039:
        /*0038*/ 	.byte	0x03, 0x50
        /*003a*/ 	.short	0x0000


	//----- nvinfo : EIATTR_MAXREG_COUNT
	.align		4
        /*003c*/ 	.byte	0x03, 0x1b
        /*003e*/ 	.short	0x00ff


	//----- nvinfo : EIATTR_NUM_BARRIERS
	.align		4
        /*0040*/ 	.byte	0x02, 0x4c
        /*0042*/ 	.byte	0x01
	.zero		1


	//----- nvinfo : EIATTR_MERCURY_ISA_VERSION
	.align		4
        /*0044*/ 	.byte	0x03, 0x5f
        /*0046*/ 	.short	0x0101


	//----- nvinfo : EIATTR_COOP_GROUP_MASK_REGIDS
	.align		4
        /*0048*/ 	.byte	0x04, 0x29
        /*004a*/ 	.short	(.L_1041 - .L_1040)


	//   ....[0]....
.L_1040:
        /*004c*/ 	.word	0xffffffff


	//   ....[1]....
        /*0050*/ 	.word	0xffffffff


	//   ....[2]....
        /*0054*/ 	.word	0xffffffff


	//   ....[3]....
        /*0058*/ 	.word	0xffffffff


	//   ....[4]....
        /*005c*/ 	.word	0xffffffff


	//   ....[5]....
        /*0060*/ 	.word	0xffffffff


	//   ....[6]....
        /*0064*/ 	.word	0x05000007


	//   ....[7]....
        /*0068*/ 	.word	0x05000007


	//   ....[8]....
        /*006c*/ 	.word	0x05000007


	//   ....[9]....
        /*0070*/ 	.word	0x05000007


	//   ....[10]....
        /*0074*/ 	.word	0xffffffff


	//   ....[11]....
        /*0078*/ 	.word	0xffffffff


	//   ....[12]....
        /*007c*/ 	.word	0x05000007


	//   ....[13]....
        /*0080*/ 	.word	0x05000007


	//   ....[14]....
        /*0084*/ 	.word	0xffffffff


	//   ....[15]....
        /*0088*/ 	.word	0xffffffff


	//   ....[16]....
        /*008c*/ 	.word	0x05000007


	//   ....[17]....
        /*0090*/ 	.word	0x05000007


	//   ....[18]....
        /*0094*/ 	.word	0xffffffff


	//   ....[19]....
        /*0098*/ 	.word	0xffffffff


	//   ....[20]....
        /*009c*/ 	.word	0x05000007


	//   ....[21]....
        /*00a0*/ 	.word	0x05000007


	//   ....[22]....
        /*00a4*/ 	.word	0xffffffff


	//   ....[23]....
        /*00a8*/ 	.word	0xffffffff


	//----- nvinfo : EIATTR_COOP_GROUP_INSTR_OFFSETS
	.align		4
.L_1041:
        /*00ac*/ 	.byte	0x04, 0x28
        /*00ae*/ 	.short	(.L_1043 - .L_1042)


	//   ....[0]....
.L_1042:
        /*00b0*/ 	.word	0x000001e0


	//   ....[1]....
        /*00b4*/ 	.word	0x000001f0


	//   ....[2]....
        /*00b8*/ 	.word	0x00000200


	//   ....[3]....
        /*00bc*/ 	.word	0x00000210


	//   ....[4]....
        /*00c0*/ 	.word	0x00000260


	//   ....[5]....
        /*00c4*/ 	.word	0x00000270


	//   ....[6]....
        /*00c8*/ 	.word	0x00000500


	//   ....[7]....
        /*00cc*/ 	.word	0x00000510


	//   ....[8]....
        /*00d0*/ 	.word	0x000007c0


	//   ....[9]....
        /*00d4*/ 	.word	0x000007d0


	//   ....[10]....
        /*00d8*/ 	.word	0x000007f0


	//   ....[11]....
        /*00dc*/ 	.word	0x00000800


	//   ....[12]....
        /*00e0*/ 	.word	0x00000aa0


	//   ....[13]....
        /*00e4*/ 	.word	0x00000ab0


	//   ....[14]....
        /*00e8*/ 	.word	0x00000ad0


	//   ....[15]....
        /*00ec*/ 	.word	0x00000ae0


	//   ....[16]....
        /*00f0*/ 	.word	0x00000d80


	//   ....[17]....
        /*00f4*/ 	.word	0x00000d90


	//   ....[18]....
        /*00f8*/ 	.word	0x00000db0


	//   ....[19]....
        /*00fc*/ 	.word	0x00000dc0


	//   ....[20]....
        /*0100*/ 	.word	0x00001060


	//   ....[21]....
        /*0104*/ 	.word	0x00001070


	//   ....[22]....
        /*0108*/ 	.word	0x00001090


	//   ....[23]....
        /*010c*/ 	.word	0x000010a0


	//----- nvinfo : EIATTR_VRC_CTA_INIT_COUNT
	.align		4
.L_1043:
        /*0110*/ 	.byte	0x02, 0x4a
	.zero		1
	.zero		1


	//----- nvinfo : EIATTR_EXIT_INSTR_OFFSETS
	.align		4
        /*0114*/ 	.byte	0x04, 0x1c
        /*0116*/ 	.short	(.L_1045 - .L_1044)


	//   ....[0]....
.L_1044:
        /*0118*/ 	.word	0x00000220


	//   ....[1]....
        /*011c*/ 	.word	0x000010c0


	//   ....[2]....
        /*0120*/ 	.word	0x00001110


	//----- nvinfo : EIATTR_CRS_STACK_SIZE
	.align		4
.L_1045:
        /*0124*/ 	.byte	0x04, 0x1e
        /*0126*/ 	.short	(.L_1047 - .L_1046)
.L_1046:
        /*0128*/ 	.word	0x00000000


	//----- nvinfo : EIATTR_CBANK_PARAM_SIZE
	.align		4
.L_1047:
        /*012c*/ 	.byte	0x03, 0x19
        /*012e*/ 	.short	0x0014


	//----- nvinfo : EIATTR_PARAM_CBANK
	.align		4
        /*0130*/ 	.byte	0x04, 0x0a
        /*0132*/ 	.short	(.L_1049 - .L_1048)
	.align		4
.L_1048:
        /*0134*/ 	.word	index@(.nv.constant0._Z7reduce6IdLj4ELb1EEvPT_S1_j)
        /*0138*/ 	.short	0x0380
        /*013a*/ 	.short	0x0014


	//----- nvinfo : EIATTR_SW_WAR
	.align		4
.L_1049:
        /*013c*/ 	.byte	0x04, 0x36
        /*013e*/ 	.short	(.L_1051 - .L_1050)
.L_1050:
        /*0140*/ 	.word	0x00000008
.L_1051:


//--------------------- .nv.info._Z7reduce6IdLj8ELb1EEvPT_S1_j --------------------------
	.section	.nv.info._Z7reduce6IdLj8ELb1EEvPT_S1_j,"",@"SHT_CUDA_INFO"
	.sectionflags	@""
	.align	4


	//----- nvinfo : EIATTR_CUDA_API_VERSION
	.align		4
        /*0000*/ 	.byte	0x04, 0x37
        /*0002*/ 	.short	(.L_1053 - .L_1052)
.L_1052:
        /*0004*/ 	.word	0x00000082


	//----- nvinfo : EIATTR_KPARAM_INFO
	.align		4
.L_1053:
        /*0008*/ 	.byte	0x04, 0x17
        /*000a*/ 	.short	(.L_1055 - .L_1054)
.L_1054:
        /*000c*/ 	.word	0x00000000
        /*0010*/ 	.short	0x0002
        /*0012*/ 	.short	0x0010
        /*0014*/ 	.byte	0x00, 0xf0, 0x11, 0x00


	//----- nvinfo : EIATTR_KPARAM_INFO
	.align		4
.L_1055:
        /*0018*/ 	.byte	0x04, 0x17
        /*001a*/ 	.short	(.L_1057 - .L_1056)
.L_1056:
        /*001c*/ 	.word	0x00000000
        /*0020*/ 	.short	0x0001
        /*0022*/ 	.short	0x0008
        /*0024*/ 	.byte	0x00, 0xf5, 0x21, 0x00


	//----- nvinfo : EIATTR_KPARAM_INFO
	.align		4
.L_1057:
        /*0028*/ 	.byte	0x04, 0x17
        /*002a*/ 	.short	(.L_1059 - .L_1058)
.L_1058:
        /*002c*/ 	.word	0x00000000
        /*0030*/ 	.short	0x0000
        /*0032*/ 	.short	0x0000
        /*0034*/ 	.byte	0x00, 0xf5, 0x21, 0x00


	//----- nvinfo : EIATTR_SPARSE_MMA_MASK
	.align		4
.L_1059:
        /*0038*/ 	.byte	0x03, 0x50
        /*003a*/ 	.short	0x0000


	//----- nvinfo : EIATTR_MAXREG_COUNT
	.align		4
        /*003c*/ 	.byte	0x03, 0x1b
        /*003e*/ 	.short	0x00ff


	//----- nvinfo : EIATTR_NUM_BARRIERS
	.align		4
        /*0040*/ 	.byte	0x02, 0x4c
        /*0042*/ 	.byte	0x01
	.zero		1


	//----- nvinfo : EIATTR_MERCURY_ISA_VERSION
	.align		4
        /*0044*/ 	.byte	0x03, 0x5f
        /*0046*/ 	.short	0x0101


	//----- nvinfo : EIATTR_COOP_GROUP_MASK_REGIDS
	.align		4
        /*0048*/ 	.byte	0x04, 0x29
        /*004a*/ 	.short	(.L_1061 - .L_1060)


	//   ....[0]....
.L_1060:
        /*004c*/ 	.word	0xffffffff


	//   ....[1]....
        /*0050*/ 	.word	0xffffffff


	//   ....[2]....
        /*0054*/ 	.word	0xffffffff


	//   ....[3]....
        /*0058*/ 	.word	0xffffffff


	//   ....[4]....
        /*005c*/ 	.word	0xffffffff


	//   ....[5]....
        /*0060*/ 	.word	0xffffffff


	//   ....[6]....
        /*0064*/ 	.word	0x05000007


	//   ....[7]....
        /*0068*/ 	.word	0x05000007


	//   ....[8]....
        /*006c*/ 	.word	0x05000007


	//   ....[9]....
        /*0070*/ 	.word	0x05000007


	//   ....[10]....
        /*0074*/ 	.word	0xffffffff


	//   ....[11]....
        /*0078*/ 	.word	0xffffffff


	//   ....[12]....
        /*007c*/ 	.word	0x05000007


	//   ....[13]....
        /*0080*/ 	.word	0x05000007


	//   ....[14]....
        /*0084*/ 	.word	0xffffffff


	//   ....[15]....
        /*0088*/ 	.word	0xffffffff


	//   ....[16]....
        /*008c*/ 	.word	0x05000007


	//   ....[17]....
        /*0090*/ 	.word	0x05000007


	//   ....[18]....
        /*0094*/ 	.word	0xffffffff


	//   ....[19]....
        /*0098*/ 	.word	0xffffffff


	//   ....[20]....
        /*009c*/ 	.word	0x05000007


	//   ....[21]....
        /*00a0*/ 	.word	0x05000007


	//   ....[22]....
        /*00a4*/ 	.word	0xffffffff


	//   ....[23]....
        /*00a8*/ 	.word	0xffffffff


	//----- nvinfo : EIATTR_COOP_GROUP_INSTR_OFFSETS
	.align		4
.L_1061:
        /*00ac*/ 	.byte	0x04, 0x28
        /*00ae*/ 	.short	(.L_1063 - .L_1062)


	//   ....[0]....
.L_1062:
        /*00b0*/ 	.word	0x000001e0


	//   ....[1]....
        /*00b4*/ 	.word	0x000001f0


	//   ....[2]....
        /*00b8*/ 	.word	0x00000200


	//   ....[3]....
        /*00bc*/ 	.word	0x00000210


	//   ....[4]....
        /*00c0*/ 	.word	0x00000260


	//   ....[5]....
        /*00c4*/ 	.word	0x00000270


	//   ....[6]....
        /*00c8*/ 	.word	0x00000500


	//   ....[7]....
        /*00cc*/ 	.word	0x00000510


	//   ....[8]....
        /*00d0*/ 	.word	0x000007c0


	//   ....[9]....
        /*00d4*/ 	.word	0x000007d0


	//   ....[10]....
        /*00d8*/ 	.word	0x000007f0


	//   ....[11]....
        /*00dc*/ 	.word	0x00000800


	//   ....[12]....
        /*00e0*/ 	.word	0x00000aa0


	//   ....[13]....
        /*00e4*/ 	.word	0x00000ab0


	//   ....[14]....
        /*00e8*/ 	.word	0x00000ad0


	//   ....[15]....
        /*00ec*/ 	.word	0x00000ae0


	//   ....[16]....
        /*00f0*/ 	.word	0x00000d80


	//   ....[17]....
        /*00f4*/ 	.word	0x00000d90


	//   ....[18]....
        /*00f8*/ 	.word	0x00000db0


	//   ....[19]....
        /*00fc*/ 	.word	0x00000dc0


	//   ....[20]....
        /*0100*/ 	.word	0x00001060


	//   ....[21]....
        /*0104*/ 	.word	0x00001070


	//   ....[22]....
        /*0108*/ 	.word	0x00001090


	//   ....[23]....
        /*010c*/ 	.word	0x000010a0


	//----- nvinfo : EIATTR_VRC_CTA_INIT_COUNT
	.align		4
.L_1063:
        /*0110*/ 	.byte	0x02, 0x4a
	.zero		1
	.zero		1


	//----- nvinfo : EIATTR_EXIT_INSTR_OFFSETS
	.align		4
        /*0114*/ 	.byte	0x04, 0x1c
        /*0116*/ 	.short	(.L_1065 - .L_1064)


	//   ....[0]....
.L_1064:
        /*0118*/ 	.word	0x00000220


	//   ....[1]....
        /*011c*/ 	.word	0x000010c0


	//   ....[2]....
        /*0120*/ 	.word	0x00001110


	//----- nvinfo : EIATTR_CRS_STACK_SIZE
	.align		4
.L_1065:
        /*0124*/ 	.byte	0x04, 0x1e
        /*0126*/ 	.short	(.L_1067 - .L_1066)
.L_1066:
        /*0128*/ 	.word	0x00000000


	//----- nvinfo : EIATTR_CBANK_PARAM_SIZE
	.align		4
.L_1067:
        /*012c*/ 	.byte	0x03, 0x19
        /*012e*/ 	.short	0x0014


	//----- nvinfo : EIATTR_PARAM_CBANK
	.align		4
        /*0130*/ 	.byte	0x04, 0x0a
        /*0132*/ 	.short	(.L_1069 - .L_1068)
	.align		4
.L_1068:
        /*0134*/ 	.word	index@(.nv.constant0._Z7reduce6IdLj8ELb1EEvPT_S1_j)
        /*0138*/ 	.short	0x0380
        /*013a*/ 	.short	0x0014


	//----- nvinfo : EIATTR_SW_WAR
	.align		4
.L_1069:
        /*013c*/ 	.byte	0x04, 0x36
        /*013e*/ 	.short	(.L_1071 - .L_1070)
.L_1070:
        /*0140*/ 	.word	0x00000008
.L_1071:


//--------------------- .nv.info._Z7reduce6IdLj16ELb1EEvPT_S1_j --------------------------
	.section	.nv.info._Z7reduce6IdLj16ELb1EEvPT_S1_j,"",@"SHT_CUDA_INFO"
	.sectionflags	@""
	.align	4


	//----- nvinfo : EIATTR_CUDA_API_VERSION
	.align		4
        /*0000*/ 	.byte	0x04, 0x37
        /*0002*/ 	.short	(.L_1073 - .L_1072)
.L_1072:
        /*0004*/ 	.word	0x00000082


	//----- nvinfo : EIATTR_KPARAM_INFO
	.align		4
.L_1073:
        /*0008*/ 	.byte	0x04, 0x17
        /*000a*/ 	.short	(.L_1075 - .L_1074)
.L_1074:
        /*000c*/ 	.word	0x00000000
        /*0010*/ 	.short	0x0002
        /*0012*/ 	.short	0x0010
        /*0014*/ 	.byte	0x00, 0xf0, 0x11, 0x00


	//----- nvinfo : EIATTR_KPARAM_INFO
	.align		4
.L_1075:
        /*0018*/ 	.byte	0x04, 0x17
        /*001a*/ 	.short	(.L_1077 - .L_1076)
.L_1076:
        /*001c*/ 	.word	0x00000000
        /*0020*/ 	.short	0x0001
        /*0022*/ 	.short	0x0008
        /*0024*/ 	.byte	0x00, 0xf5, 0x21, 0x00


	//----- nvinfo : EIATTR_KPARAM_INFO
	.align		4
.L_1077:
        /*0028*/ 	.byte	0x04, 0x17
        /*002a*/ 	.short	(.L_1079 - .L_1078)
.L_1078:
        /*002c*/ 	.word	0x00000000
        /*0030*/ 	.short	0x0000
        /*0032*/ 	.short	0x0000
        /*0034*/ 	.byte	0x00, 0xf5, 0x21, 0x00


	//----- nvinfo : EIATTR_SPARSE_MMA_MASK
	.align		4
.L_1079:
        /*0038*/ 	.byte	0x03, 0x50
        /*003a*/ 	.short	0x0000


	//----- nvinfo : EIATTR_MAXREG_COUNT
	.align		4
        /*003c*/ 	.byte	0x03, 0x1b
        /*003e*/ 	.short	0x00ff


	//----- nvinfo : EIATTR_NUM_BARRIERS
	.align		4
        /*0040*/ 	.byte	0x02, 0x4c
        /*0042*/ 	.byte	0x01
	.zero		1


	//----- nvinfo : EIATTR_MERCURY_ISA_VERSION
	.align		4
        /*0044*/ 	.byte	0x03, 0x5f
        /*0046*/ 	.short	0x0101


	//----- nvinfo : EIATTR_COOP_GROUP_MASK_REGIDS
	.align		4
        /*0048*/ 	.byte	0x04, 0x29
        /*004a*/ 	.short	(.L_1081 - .L_1080)


	//   ....[0]....
.L_1080:
        /*004c*/ 	.word	0xffffffff


	//   ....[1]....
        /*0050*/ 	.word	0xffffffff


	//   ....[2]....
        /*0054*/ 	.word	0xffffffff


	//   ....[3]....
        /*0058*/ 	.word	0xffffffff


	//   ....[4]....
        /*005c*/ 	.word	0xffffffff


	//   ....[5]....
        /*0060*/ 	.word	0xffffffff


	//   ....[6]....
        /*0064*/ 	.word	0x05000007


	//   ....[7]....
        /*0068*/ 	.word	0x05000007


	//   ....[8]....
        /*006c*/ 	.word	0x05000007


	//   ....[9]....
        /*0070*/ 	.word	0x05000007


	//   ....[10]....
        /*0074*/ 	.word	0xffffffff


	//   ....[11]....
        /*0078*/ 	.word	0xffffffff


	//   ....[12]....
        /*007c*/ 	.word	0x05000007


	//   ....[13]....
        /*0080*/ 	.word	0x05000007


	//   ....[14]....
        /*0084*/ 	.word	0xffffffff


	//   ....[15]....
        /*0088*/ 	.word	0xffffffff


	//   ....[16]....
        /*008c*/ 	.word	0x05000007


	//   ....[17]....
        /*0090*/ 	.word	0x05000007


	//   ....[18]....
        /*0094*/ 	.word	0xffffffff


	//   ....[19]....
        /*0098*/ 	.word	0xffffffff


	//   ....[20]....
        /*009c*/ 	.word	0x05000007


	//   ....[21]....
        /*00a0*/ 	.word	0x05000007


	//   ....[22]....
        /*00a4*/ 	.word	0xffffffff


	//   ....[23]....
        /*00a8*/ 	.word	0xffffffff


	//----- nvinfo : EIATTR_COOP_GROUP_INSTR_OFFSETS
	.align		4
.L_1081:
        /*00ac*/ 	.byte	0x04, 0x28
        /*00ae*/ 	.short	(.L_1083 - .L_1082)


	//   ....[0]....
.L_1082:
        /*00b0*/ 	.word	0x000001e0


	//   ....[1]....
        /*00b4*/ 	.word	0x000001f0


	//   ....[2]....
        /*00b8*/ 	.word	0x00000200


	//   ....[3]....
        /*00bc*/ 	.word	0x00000210


	//   ....[4]....
        /*00c0*/ 	.word	0x00000260


	//   ....[5]....
        /*00c4*/ 	.word	0x00000270


	//   ....[6]....
        /*00c8*/ 	.word	0x00000500


	//   ....[7]....
        /*00cc*/ 	.word	0x00000510


	//   ....[8]....
        /*00d0*/ 	.word	0x000007c0


	//   ....[9]....
        /*00d4*/ 	.word	0x000007d0


	//   ....[10]....
        /*00d8*/ 	.word	0x000007f0


	//   ....[11]....
        /*00dc*/ 	.word	0x00000800


	//   ....[12]....
        /*00e0*/ 	.word	0x00000aa0


	//   ....[13]....
        /*00e4*/ 	.word	0x00000ab0


	//   ....[14]....
        /*00e8*/ 	.word	0x00000ad0


	//   ....[15]....
        /*00ec*/ 	.word	0x00000ae0


	//   ....[16]....
        /*00f0*/ 	.word	0x00000d80


	//   ....[17]....
        /*00f4*/ 	.word	0x00000d90


	//   ....[18]....
        /*00f8*/ 	.word	0x00000db0


	//   ....[19]....
        /*00fc*/ 	.word	0x00000dc0


	//   ....[20]....
        /*0100*/ 	.word	0x00001060


	//   ....[21]....
        /*0104*/ 	.word	0x00001070


	//   ....[22]....
        /*0108*/ 	.word	0x00001090


	//   ....[23]....
        /*010c*/ 	.word	0x000010a0


	//----- nvinfo : EIATTR_VRC_CTA_INIT_COUNT
	.align		4
.L_1083:
        /*0110*/ 	.byte	0x02, 0x4a
	.zero		1
	.zero		1


	//----- nvinfo : EIATTR_EXIT_INSTR_OFFSETS
	.align		4
        /*0114*/ 	.byte	0x04, 0x1c
        /*0116*/ 	.short	(.L_1085 - .L_1084)


	//   ....[0]....
.L_1084:
        /*0118*/ 	.word	0x00000220


	//   ....[1]....
        /*011c*/ 	.word	0x000010c0


	//   ....[2]....
        /*0120*/ 	.word	0x00001110


	//----- nvinfo : EIATTR_CRS_STACK_SIZE
	.align		4
.L_1085:
        /*0124*/ 	.byte	0x04, 0x1e
        /*0126*/ 	.short	(.L_1087 - .L_1086)
.L_1086:
        /*0128*/ 	.word	0x00000000


	//----- nvinfo : EIATTR_CBANK_PARAM_SIZE
	.align		4
.L_1087:
        /*012c*/ 	.byte	0x03, 0x19
        /*012e*/ 	.short	0x0014


	//----- nvinfo : EIATTR_PARAM_CBANK
	.align		4
        /*0130*/ 	.byte	0x04, 0x0a
        /*0132*/ 	.short	(.L_1089 - .L_1088)
	.align		4
.L_1088:
        /*0134*/ 	.word	index@(.nv.constant0._Z7reduce6IdLj16ELb1EEvPT_S1_j)
        /*0138*/ 	.short	0x0380
        /*013a*/ 	.short	0x0014


	//----- nvinfo : EIATTR_SW_WAR
	.align		4
.L_1089:
        /*013c*/ 	.byte	0x04, 0x36
        /*013e*/ 	.short	(.L_1091 - .L_1090)
.L_1090:
        /*0140*/ 	.word	0x00000008
.L_1091:


//--------------------- .nv.info._Z7reduce6IdLj32ELb1EEvPT_S1_j --------------------------
	.section	.nv.info._Z7reduce6IdLj32ELb1EEvPT_S1_j,"",@"SHT_CUDA_INFO"
	.sectionflags	@""
	.align	4


	//----- nvinfo : EIATTR_CUDA_API_VERSION
	.align		4
        /*0000*/ 	.byte	0x04, 0x37
        /*0002*/ 	.short	(.L_1093 - .L_1092)
.L_1092:
        /*0004*/ 	.word	0x00000082


	//----- nvinfo : EIATTR_KPARAM_INFO
	.align		4
.L_1093:
        /*0008*/ 	.byte	0x04, 0x17
        /*000a*/ 	.short	(.L_1095 - .L_1094)
.L_1094:
        /*000c*/ 	.word	0x00000000
        /*0010*/ 	.short	0x0002
        /*0012*/ 	.short	0x0010
        /*0014*/ 	.byte	0x00, 0xf0, 0x11, 0x00


	//----- nvinfo : EIATTR_KPARAM_INFO
	.align		4
.L_1095:
        /*0018*/ 	.byte	0x04, 0x17
        /*001a*/ 	.short	(.L_1097 - .L_1096)
.L_1096:
        /*001c*/ 	.word	0x00000000
        /*0020*/ 	.short	0x0001
        /*0022*/ 	.short	0x0008
        /*0024*/ 	.byte	0x00, 0xf5, 0x21, 0x00


	//----- nvinfo : EIATTR_KPARAM_INFO
	.align		4
.L_1097:
        /*0028*/ 	.byte	0x04, 0x17
        /*002a*/ 	.short	(.L_1099 - .L_1098)
.L_1098:
        /*002c*/ 	.word	0x00000000
        /*0030*/ 	.short	0x0000
        /*0032*/ 	.short	0x0000
        /*0034*/ 	.byte	0x00, 0xf5, 0x21, 0x00


	//----- nvinfo : EIATTR_SPARSE_MMA_MASK
	.align		4
.L_1099:
        /*0038*/ 	.byte	0x03, 0x50
        /*003a*/ 	.short	0x0000


	//----- nvinfo : EIATTR_MAXREG_COUNT
	.align		4
        /*003c*/ 	.byte	0x03, 0x1b
        /*003e*/ 	.short	0x00ff


	//----- nvinfo : EIATTR_NUM_BARRIERS
	.align		4
        /*0040*/ 	.byte	0x02, 0x4c
        /*0042*/ 	.byte	0x01
	.zero		1


	//----- nvinfo : EIATTR_MERCURY_ISA_VERSION
	.align		4
        /*0044*/ 	.byte	0x03, 0x5f
        /*0046*/ 	.short	0x0101


	//----- nvinfo : EIATTR_COOP_GROUP_MASK_REGIDS
	.align		4
        /*0048*/ 	.byte	0x04, 0x29
        /*004a*/ 	.short	(.L_1101 - .L_1100)


	//   ....[0]....
.L_1100:
        /*004c*/ 	.word	0xffffffff


	//   ....[1]....
        /*0050*/ 	.word	0xffffffff


	//   ....[2]....
        /*0054*/ 	.word	0xffffffff


	//   ....[3]....
        /*0058*/ 	.word	0xffffffff


	//   ....[4]....
        /*005c*/ 	.word	0xffffffff


	//   ....[5]....
        /*0060*/ 	.word	0xffffffff


	//   ....[6]....
        /*0064*/ 	.word	0x05000007


	//   ....[7]....
        /*0068*/ 	.word	0x05000007


	//   ....[8]....
        /*006c*/ 	.word	0x05000007


	//   ....[9]....
        /*0070*/ 	.word	0x05000007


	//   ....[10]....
        /*0074*/ 	.word	0xffffffff


	//   ....[11]....
        /*0078*/ 	.word	0xffffffff


	//   ....[12]....
        /*007c*/ 	.word	0x05000007


	//   ....[13]....
        /*0080*/ 	.word	0x05000007


	//   ....[14]....
        /*0084*/ 	.word	0xffffffff


	//   ....[15]....
        /*0088*/ 	.word	0xffffffff


	//   ....[16]....
        /*008c*/ 	.word	0x05000007


	//   ....[17]....
        /*0090*/ 	.word	0x05000007


	//   ....[18]....
        /*0094*/ 	.word	0xffffffff


	//   ....[19]....
        /*0098*/ 	.word	0xffffffff


	//   ....[20]....
        /*009c*/ 	.word	0x05000007


	//   ....[21]....
        /*00a0*/ 	.word	0x05000007


	//   ....[22]....
        /*00a4*/ 	.word	0xffffffff


	//   ....[23]....
        /*00a8*/ 	.word	0xffffffff


	//----- nvinfo : EIATTR_COOP_GROUP_INSTR_OFFSETS
	.align		4
.L_1101:
        /*00ac*/ 	.byte	0x04, 0x28
        /*00ae*/ 	.short	(.L_1103 - .L_1102)


	//   ....[0]....
.L_1102:
        /*00b0*/ 	.word	0x000001e0


	//   ....[1]....
        /*00b4*/ 	.word	0x000001f0


	//   ....[2]....
        /*00b8*/ 	.word	0x00000200


	//   ....[3]....
        /*00bc*/ 	.word	0x00000210


	//   ....[4]....
        /*00c0*/ 	.word	0x00000260


	//   ....[5]....
        /*00c4*/ 	.word	0x00000270


	//   ....[6]....
        /*00c8*/ 	.word	0x00000500


	//   ....[7]....
        /*00cc*/ 	.word	0x00000510


	//   ....[8]....
        /*00d0*/ 	.word	0x000007c0


	//   ....[9]....
        /*00d4*/ 	.word	0x000007d0


	//   ....[10]....
        /*00d8*/ 	.word	0x000007f0


	//   ....[11]....
        /*00dc*/ 	.word	0x00000800


	//   ....[12]....
        /*00e0*/ 	.word	0x00000aa0


	//   ....[13]....
        /*00e4*/ 	.word	0x00000ab0


	//   ....[14]....
        /*00e8*/ 	.word	0x00000ad0


	//   ....[15]....
        /*00ec*/ 	.word	0x00000ae0


	//   ....[16]....
        /*00f0*/ 	.word	0x00000d80


	//   ....[17]....
        /*00f4*/ 	.word	0x00000d90


	//   ....[18]....
        /*00f8*/ 	.word	0x00000db0


	//   ....[19]....
        /*00fc*/ 	.word	0x00000dc0


	//   ....[20]....
        /*0100*/ 	.word	0x00001060


	//   ....[21]....
        /*0104*/ 	.word	0x00001070


	//   ....[22]....
        /*0108*/ 	.word	0x00001090


	//   ....[23]....
        /*010c*/ 	.word	0x000010a0


	//----- nvinfo : EIATTR_VRC_CTA_INIT_COUNT
	.align		4
.L_1103:
        /*0110*/ 	.byte	0x02, 0x4a
	.zero		1
	.zero		1


	//----- nvinfo : EIATTR_EXIT_INSTR_OFFSETS
	.align		4
        /*0114*/ 	.byte	0x04, 0x1c
        /*0116*/ 	.short	(.L_1105 - .L_1104)


	//   ....[0]....
.L_1104:
        /*0118*/ 	.word	0x00000220


	//   ....[1]....
        /*011c*/ 	.word	0x000010c0


	//   ....[2]....
        /*0120*/ 	.word	0x00001110


	//----- nvinfo : EIATTR_CRS_STACK_SIZE
	.align		4
.L_1105:
        /*0124*/ 	.byte	0x04, 0x1e
        /*0126*/ 	.short	(.L_1107 - .L_1106)
.L_1106:
        /*0128*/ 	.word	0x00000000


	//----- nvinfo : EIATTR_CBANK_PARAM_SIZE
	.align		4
.L_1107:
        /*012c*/ 	.byte	0x03, 0x19
        /*012e*/ 	.short	0x0014


	//----- nvinfo : EIATTR_PARAM_CBANK
	.align		4
        /*0130*/ 	.byte	0x04, 0x0a
        /*0132*/ 	.short	(.L_1109 - .L_1108)
	.align		4
.L_1108:
        /*0134*/ 	.word	index@(.nv.constant0._Z7reduce6IdLj32ELb1EEvPT_S1_j)
        /*0138*/ 	.short	0x0380
        /*013a*/ 	.short	0x0014


	//----- nvinfo : EIATTR_SW_WAR
	.align		4
.L_1109:
        /*013c*/ 	.byte	0x04, 0x36
        /*013e*/ 	.short	(.L_1111 - .L_1110)
.L_1110:
        /*0140*/ 	.word	0x00000008
.L_1111:


//--------------------- .nv.info._Z7reduce6IdLj64ELb1EEvPT_S1_j --------------------------
	.section	.nv.info._Z7reduce6IdLj64ELb1EEvPT_S1_j,"",@"SHT_CUDA_INFO"
	.sectionflags	@""
	.align	4


	//----- nvinfo : EIATTR_CUDA_API_VERSION
	.align		4
        /*0000*/ 	.byte	0x04, 0x37
        /*0002*/ 	.short	(.L_1113 - .L_1112)
.L_1112:
        /*0004*/ 	.word	0x00000082


	//----- nvinfo : EIATTR_KPARAM_INFO
	.align		4
.L_1113:
        /*0008*/ 	.byte	0x04, 0x17
        /*000a*/ 	.short	(.L_1115 - .L_1114)
.L_1114:
        /*000c*/ 	.word	0x00000000
        /*0010*/ 	.short	0x0002
        /*0012*/ 	.short	0x0010
        /*0014*/ 	.byte	0x00, 0xf0, 0x11, 0x00


	//----- nvinfo : EIATTR_KPARAM_INFO
	.align		4
.L_1115:
        /*0018*/ 	.byte	0x04, 0x17
        /*001a*/ 	.short	(.L_1117 - .L_1116)
.L_1116:
        /*001c*/ 	.word	0x00000000
        /*0020*/ 	.short	0x0001
        /*0022*/ 	.short	0x0008
        /*0024*/ 	.byte	0x00, 0xf5, 0x21, 0x00


	//----- nvinfo : EIATTR_KPARAM_INFO
	.align		4
.L_1117:
        /*0028*/ 	.byte	0x04, 0x17
        /*002a*/ 	.short	(.L_1119 - .L_1118)
.L_1118:
        /*002c*/ 	.word	0x00000000
        /*0030*/ 	.short	0x0000
        /*0032*/ 	.short	0x0000
        /*0034*/ 	.byte	0x00, 0xf5, 0x21, 0x00


	//----- nvinfo : EIATTR_SPARSE_MMA_MASK
	.align		4
.L_1119:
        /*0038*/ 	.byte	0x03, 0x50
        /*003a*/ 	.short	0x0000


	//----- nvinfo : EIATTR_MAXREG_COUNT
	.align		4
        /*003c*/ 	.byte	0x03, 0x1b
        /*003e*/ 	.short	0x00ff


	//----- nvinfo : EIATTR_NUM_BARRIERS
	.align		4
        /*0040*/ 	.byte	0x02, 0x4c
        /*0042*/ 	.byte	0x01
	.zero		1


	//----- nvinfo : EIATTR_MERCURY_ISA_VERSION
	.align		4
        /*0044*/ 	.byte	0x03, 0x5f
        /*0046*/ 	.short	0x0101


	//----- nvinfo : EIATTR_COOP_GROUP_MASK_REGIDS
	.align		4
        /*0048*/ 	.byte	0x04, 0x29
        /*004a*/ 	.short	(.L_1121 - .L_1120)


	//   ....[0]....
.L_1120:
        /*004c*/ 	.word	0xffffffff


	//   ....[1]....
        /*0050*/ 	.word	0xffffffff


	//   ....[2]....
        /*0054*/ 	.word	0xffffffff


	//   ....[3]....
        /*0058*/ 	.word	0xffffffff


	//   ....[4]....
        /*005c*/ 	.word	0xffffffff


	//   ....[5]....
        /*0060*/ 	.word	0xffffffff


	//   ....[6]....
        /*0064*/ 	.word	0x05000002


	//   ....[7]....
        /*0068*/ 	.word	0x05000002


	//   ....[8]....
        /*006c*/ 	.word	0x05000002


	//   ....[9]....
        /*0070*/ 	.word	0x05000002


	//   ....[10]....
        /*0074*/ 	.word	0xffffffff


	//   ....[11]....
        /*0078*/ 	.word	0xffffffff


	//   ....[12]....
        /*007c*/ 	.word	0x05000002


	//   ....[13]....
        /*0080*/ 	.word	0x05000002


	//   ....[14]....
        /*0084*/ 	.word	0xffffffff


	//   ....[15]....
        /*0088*/ 	.word	0xffffffff


	//   ....[16]....
        /*008c*/ 	.word	0x05000002


	//   ....[17]....
        /*0090*/ 	.word	0x05000002


	//   ....[18]....
        /*0094*/ 	.word	0xffffffff


	//   ....[19]....
        /*0098*/ 	.word	0xffffffff


	//   ....[20]....
        /*009c*/ 	.word	0x05000002


	//   ....[21]....
        /*00a0*/ 	.word	0x05000002


	//   ....[22]....
        /*00a4*/ 	.word	0xffffffff


	//   ....[23]....
        /*00a8*/ 	.word	0xffffffff


	//----- nvinfo : EIATTR_COOP_GROUP_INSTR_OFFSETS
	.align		4
.L_1121:
        /*00ac*/ 	.byte	0x04, 0x28
        /*00ae*/ 	.short	(.L_1123 - .L_1122)


	//   ....[0]....
.L_1122:
        /*00b0*/ 	.word	0x000001e0


	//   ....[1]....
        /*00b4*/ 	.word	0x000001f0


	//   ....[2]....
        /*00b8*/ 	.word	0x00000200


	//   ....[3]....
        /*00bc*/ 	.word	0x00000210


	//   ....[4]....
        /*00c0*/ 	.word	0x00000280


	//   ....[5]....
        /*00c4*/ 	.word	0x00000290


	//   ....[6]....
        /*00c8*/ 	.word	0x00000520


	//   ....[7]....
        /*00cc*/ 	.word	0x00000530


	//   ....[8]....
        /*00d0*/ 	.word	0x000007e0


	//   ....[9]....
        /*00d4*/ 	.word	0x000007f0


	//   ....[10]....
        /*00d8*/ 	.word	0x00000810


	//   ....[11]....
        /*00dc*/ 	.word	0x00000820


	//   ....[12]....
        /*00e0*/ 	.word	0x00000ac0


	//   ....[13]....
        /*00e4*/ 	.word	0x00000ad0


	//   ....[14]....
        /*00e8*/ 	.word	0x00000af0


	//   ....[15]....
        /*00ec*/ 	.word	0x00000b00


	//   ....[16]....
        /*00f0*/ 	.word	0x00000da0


	//   ....[17]....
        /*00f4*/ 	.word	0x00000db0


	//   ....[18]....
        /*00f8*/ 	.word	0x00000dd0


	//   ....[19]....
        /*00fc*/ 	.word	0x00000de0


	//   ....[20]....
        /*0100*/ 	.word	0x00001080


	//   ....[21]....
        /*0104*/ 	.word	0x00001090


	//   ....[22]....
        /*0108*/ 	.word	0x000010b0


	//   ....[23]....
        /*010c*/ 	.word	0x000010c0


	//----- nvinfo : EIATTR_VRC_CTA_INIT_COUNT
	.align		4
.L_1123:
        /*0110*/ 	.byte	0x02, 0x4a
	.zero		1
	.zero		1


	//----- nvinfo : EIATTR_EXIT_INSTR_OFFSETS
	.align		4
        /*0114*/ 	.byte	0x04, 0x1c
        /*0116*/ 	.short	(.L_1125 - .L_1124)


	//   ....[0]....
.L_1124:
        /*0118*/ 	.word	0x00000220


	//   ....[1]....
        /*011c*/ 	.word	0x000010e0


	//   ....[2]....
        /*0120*/ 	.word	0x00001130


	//----- nvinfo : EIATTR_CRS_STACK_SIZE
	.align		4
.L_1125:
        /*0124*/ 	.byte	0x04, 0x1e
        /*0126*/ 	.short	(.L_1127 - .L_1126)
.L_1126:
        /*0128*/ 	.word	0x00000000


	//----- nvinfo : EIATTR_CBANK_PARAM_SIZE
	.align		4
.L_1127:
        /*012c*/ 	.byte	0x03, 0x19
        /*012e*/ 	.short	0x0014


	//----- nvinfo : EIATTR_PARAM_CBANK
	.align		4
        /*0130*/ 	.byte	0x04, 0x0a
        /*0132*/ 	.short	(.L_1129 - .L_1128)
	.align		4
.L_1128:
        /*0134*/ 	.word	index@(.nv.constant0._Z7reduce6IdLj64ELb1EEvPT_S1_j)
        /*0138*/ 	.short	0x0380
        /*013a*/ 	.short	0x0014


	//----- nvinfo : EIATTR_SW_WAR
	.align		4
.L_1129:
        /*013c*/ 	.byte	0x04, 0x36
        /*013e*/ 	.short	(.L_1131 - .L_1130)
.L_1130:
        /*0140*/ 	.word	0x00000008
.L_1131:


//--------------------- .nv.info._Z7reduce6IdLj128ELb1EEvPT_S1_j --------------------------
	.section	.nv.info._Z7reduce6IdLj128ELb1EEvPT_S1_j,"",@"SHT_CUDA_INFO"
	.sectionflags	@""
	.align	4


	//----- nvinfo : EIATTR_CUDA_API_VERSION
	.align		4
        /*0000*/ 	.byte	0x04, 0x37
        /*0002*/ 	.short	(.L_1133 - .L_1132)
.L_1132:
        /*0004*/ 	.word	0x00000082


	//----- nvinfo : EIATTR_KPARAM_INFO
	.align		4
.L_1133:
        /*0008*/ 	.byte	0x04, 0x17
        /*000a*/ 	.short	(.L_1135 - .L_1134)
.L_1134:
        /*000c*/ 	.word	0x00000000
        /*0010*/ 	.short	0x0002
        /*0012*/ 	.short	0x0010
        /*0014*/ 	.byte	0x00, 0xf0, 0x11, 0x00


	//----- nvinfo : EIATTR_KPARAM_INFO
	.align		4
.L_1135:
        /*0018*/ 	.byte	0x04, 0x17
        /*001a*/ 	.short	(.L_1137 - .L_1136)
.L_1136:
        /*001c*/ 	.word	0x00000000
        /*0020*/ 	.short	0x0001
        /*0022*/ 	.short	0x0008
        /*0024*/ 	.byte	0x00, 0xf5, 0x21, 0x00


	//----- nvinfo : EIATTR_KPARAM_INFO
	.align		4
.L_1137:
        /*0028*/ 	.byte	0x04, 0x17
        /*002a*/ 	.short	(.L_1139 - .L_1138)
.L_1138:
        /*002c*/ 	.word	0x00000000
        /*0030*/ 	.short	0x0000
        /*0032*/ 	.short	0x0000
        /*0034*/ 	.byte	0x00, 0xf5, 0x21, 0x00


	//----- nvinfo : EIATTR_SPARSE_MMA_MASK
	.align		4
.L_1139:
        /*0038*/ 	.byte	0x03, 0x50
        /*003a*/ 	.short	0x0000


	//----- nvinfo : EIATTR_MAXREG_COUNT
	.align		4
        /*003c*/ 	.byte	0x03, 0x1b
        /*003e*/ 	.short	0x00ff


	//----- nvinfo : EIATTR_NUM_BARRIERS
	.align		4
        /*0040*/ 	.byte	0x02, 0x4c
        /*0042*/ 	.byte	0x01
	.zero		1


	//----- nvinfo : EIATTR_MERCURY_ISA_VERSION
	.align		4
        /*0044*/ 	.byte	0x03, 0x5f
        /*0046*/ 	.short	0x0101


	//----- nvinfo : EIATTR_COOP_GROUP_MASK_REGIDS
	.align		4
        /*0048*/ 	.byte	0x04, 0x29
        /*004a*/ 	.short	(.L_1141 - .L_1140)


	//   ....[0]....
.L_1140:
        /*004c*/ 	.word	0xffffffff


	//   ....[1]....
        /*0050*/ 	.word	0xffffffff


	//   ....[2]....
        /*0054*/ 	.word	0xffffffff


	//   ....[3]....
        /*0058*/ 	.word	0xffffffff


	//   ....[4]....
        /*005c*/ 	.word	0xffffffff


	//   ....[5]....
        /*0060*/ 	.word	0xffffffff


	//   ....[6]....
        /*0064*/ 	.word	0x05000002


	//   ....[7]....
        /*0068*/ 	.word	0x05000002


	//   ....[8]....
        /*006c*/ 	.word	0x05000002


	//   ....[9]....
        /*0070*/ 	.word	0x05000002


	//   ....[10]....
        /*0074*/ 	.word	0xffffffff


	//   ....[11]....
        /*0078*/ 	.word	0xffffffff


	//   ....[12]....
        /*007c*/ 	.word	0x05000002


	//   ....[13]....
        /*0080*/ 	.word	0x05000002


	//   ....[14]....
        /*0084*/ 	.word	0xffffffff


	//   ....[15]....
        /*0088*/ 	.word	0xffffffff


	//   ....[16]....
        /*008c*/ 	.word	0x05000002


	//   ....[17]....
        /*0090*/ 	.word	0x05000002


	//   ....[18]....
        /*0094*/ 	.word	0xffffffff


	//   ....[19]....
        /*0098*/ 	.word	0xffffffff


	//   ....[20]....
        /*009c*/ 	.word	0x05000002


	//   ....[21]....
        /*00a0*/ 	.word	0x05000002


	//   ....[22]....
        /*00a4*/ 	.word	0xffffffff


	//   ....[23]....
        /*00a8*/ 	.word	0xffffffff


	//----- nvinfo : EIATTR_COOP_GROUP_INSTR_OFFSETS
	.align		4
.L_1141:
        /*00ac*/ 	.byte	0x04, 0x28
        /*00ae*/ 	.short	(.L_1143 - .L_1142)


	//   ....[0]....
.L_1142:
        /*00b0*/ 	.word	0x000001f0


	//   ....[1]....
        /*00b4*/ 	.word	0x00000200


	//   ....[2]....
        /*00b8*/ 	.word	0x00000210


	//   ....[3]....
        /*00bc*/ 	.word	0x00000250


	//   ....[4]....
        /*00c0*/ 	.word	0x000002c0


	//   ....[5]....
        /*00c4*/ 	.word	0x000002d0


	//   ....[6]....
        /*00c8*/ 	.word	0x00000560


	//   ....[7]....
        /*00cc*/ 	.word	0x00000570


	//   ....[8]....
        /*00d0*/ 	.word	0x00000820


	//   ....[9]....
        /*00d4*/ 	.word	0x00000830


	//   ....[10]....
        /*00d8*/ 	.word	0x00000850


	//   ....[11]....
        /*00dc*/ 	.word	0x00000860


	//   ....[12]....
        /*00e0*/ 	.word	0x00000b00


	//   ....[13]....
        /*00e4*/ 	.word	0x00000b10


	//   ....[14]....
        /*00e8*/ 	.word	0x00000b30


	//   ....[15]....
        /*00ec*/ 	.word	0x00000b40


	//   ....[16]....
        /*00f0*/ 	.word	0x00000de0


	//   ....[17]....
        /*00f4*/ 	.word	0x00000df0


	//   ....[18]....
        /*00f8*/ 	.word	0x00000e10


	//   ....[19]....
        /*00fc*/ 	.word	0x00000e20


	//   ....[20]....
        /*0100*/ 	.word	0x000010c0


	//   ....[21]....
        /*0104*/ 	.word	0x000010d0


	//   ....[22]....
        /*0108*/ 	.word	0x000010f0


	//   ....[23]....
        /*010c*/ 	.word	0x00001100


	//----- nvinfo : EIATTR_VRC_CTA_INIT_COUNT
	.align		4
.L_1143:
        /*0110*/ 	.byte	0x02, 0x4a
	.zero		1
	.zero		1


	//----- nvinfo : EIATTR_EXIT_INSTR_OFFSETS
	.align		4
        /*0114*/ 	.byte	0x04, 0x1c
        /*0116*/ 	.short	(.L_1145 - .L_1144)


	//   ....[0]....
.L_1144:
        /*0118*/ 	.word	0x00000260


	//   ....[1]....
        /*011c*/ 	.word	0x00001120


	//   ....[2]....
        /*0120*/ 	.word	0x00001170


	//----- nvinfo : EIATTR_CRS_STACK_SIZE
	.align		4
.L_1145:
        /*0124*/ 	.byte	0x04, 0x1e
        /*0126*/ 	.short	(.L_1147 - .L_1146)
.L_1146:
        /*0128*/ 	.word	0x00000000


	//----- nvinfo : EIATTR_CBANK_PARAM_SIZE
	.align		4
.L_1147:
        /*012c*/ 	.byte	0x03, 0x19
        /*012e*/ 	.short	0x0014


	//----- nvinfo : EIATTR_PARAM_CBANK
	.align		4
        /*0130*/ 	.byte	0x04, 0x0a
        /*0132*/ 	.short	(.L_1149 - .L_1148)
	.align		4
.L_1148:
        /*0134*/ 	.word	index@(.nv.constant0._Z7reduce6IdLj128ELb1EEvPT_S1_j)
        /*0138*/ 	.short	0x0380
        /*013a*/ 	.short	0x0014


	//----- nvinfo : EIATTR_SW_WAR
	.align		4
.L_1149:
        /*013c*/ 	.byte	0x04, 0x36
        /*013e*/ 	.short	(.L_1151 - .L_1150)
.L_1150:
        /*0140*/ 	.word	0x00000008
.L_1151:


//--------------------- .nv.info._Z7reduce6IdLj256ELb1EEvPT_S1_j --------------------------
	.section	.nv.info._Z7reduce6IdLj256ELb1EEvPT_S1_j,"",@"SHT_CUDA_INFO"
	.sectionflags	@""
	.align	4


	//----- nvinfo : EIATTR_CUDA_API_VERSION
	.align		4
        /*0000*/ 	.byte	0x04, 0x37
        /*0002*/ 	.short	(.L_1153 - .L_1152)
.L_1152:
        /*0004*/ 	.word	0x00000082


	//----- nvinfo : EIATTR_KPARAM_INFO
	.align		4
.L_1153:
        /*0008*/ 	.byte	0x04, 0x17
        /*000a*/ 	.short	(.L_1155 - .L_1154)
.L_1154:
        /*000c*/ 	.word	0x00000000
        /*0010*/ 	.short	0x0002
        /*0012*/ 	.short	0x0010
        /*0014*/ 	.byte	0x00, 0xf0, 0x11, 0x00


	//----- nvinfo : EIATTR_KPARAM_INFO
	.align		4
.L_1155:
        /*0018*/ 	.byte	0x04, 0x17
        /*001a*/ 	.short	(.L_1157 - .L_1156)
.L_1156:
        /*001c*/ 	.word	0x00000000
        /*0020*/ 	.short	0x0001
        /*0022*/ 	.short	0x0008
        /*0024*/ 	.byte	0x00, 0xf5, 0x21, 0x00


	//----- nvinfo : EIATTR_KPARAM_INFO
	.align		4
.L_1157:
        /*0028*/ 	.byte	0x04, 0x17
        /*002a*/ 	.short	(.L_1159 - .L_1158)
.L_1158:
        /*002c*/ 	.word	0x00000000
        /*0030*/ 	.short	0x0000
        /*0032*/ 	.short	0x0000
        /*0034*/ 	.byte	0x00, 0xf5, 0x21, 0x00


	//----- nvinfo : EIATTR_SPARSE_MMA_MASK
	.align		4
.L_1159:
        /*0038*/ 	.byte	0x03, 0x50
        /*003a*/ 	.short	0x0000


	//----- nvinfo : EIATTR_MAXREG_COUNT
	.align		4
        /*003c*/ 	.byte	0x03, 0x1b
        /*003e*/ 	.short	0x00ff


	//----- nvinfo : EIATTR_NUM_BARRIERS
	.align		4
        /*0040*/ 	.byte	0x02, 0x4c
        /*0042*/ 	.byte	0x01
	.zero		1


	//----- nvinfo : EIATTR_MERCURY_ISA_VERSION
	.align		4
        /*0044*/ 	.byte	0x03, 0x5f
        /*0046*/ 	.short	0x0101


	//----- nvinfo : EIATTR_COOP_GROUP_MASK_REGIDS
	.align		4
        /*0048*/ 	.byte	0x04, 0x29
        /*004a*/ 	.short	(.L_1161 - .L_1160)


	//   ....[0]....
.L_1160:
        /*004c*/ 	.word	0xffffffff


	//   ....[1]....
        /*0050*/ 	.word	0xffffffff


	//   ....[2]....
        /*0054*/ 	.word	0xffffffff


	//   ....[3]....
        /*0058*/ 	.word	0xffffffff


	//   ....[4]....
        /*005c*/ 	.word	0xffffffff


	//   ....[5]....
        /*0060*/ 	.word	0xffffffff


	//   ....[6]....
        /*0064*/ 	.word	0x05000002


	//   ....[7]....
        /*0068*/ 	.word	0x05000002


	//   ....[8]....
        /*006c*/ 	.word	0x05000002


	//   ....[9]....
        /*0070*/ 	.word	0x05000002


	//   ....[10]....
        /*0074*/ 	.word	0xffffffff


	//   ....[11]....
        /*0078*/ 	.word	0xffffffff


	//   ....[12]....
        /*007c*/ 	.word	0x05000002


	//   ....[13]....
        /*0080*/ 	.word	0x05000002


	//   ....[14]....
        /*0084*/ 	.word	0xffffffff


	//   ....[15]....
        /*0088*/ 	.word	0xffffffff


	//   ....[16]....
        /*008c*/ 	.word	0x05000002


	//   ....[17]....
        /*0090*/ 	.word	0x05000002


	//   ....[18]....
        /*0094*/ 	.word	0xffffffff


	//   ....[19]....
        /*0098*/ 	.word	0xffffffff


	//   ....[20]....
        /*009c*/ 	.word	0x05000002


	//   ....[21]....
        /*00a0*/ 	.word	0x05000002


	//   ....[22]....
        /*00a4*/ 	.word	0xffffffff


	//   ....[23]....
        /*00a8*/ 	.word	0xffffffff


	//----- nvinfo : EIATTR_COOP_GROUP_INSTR_OFFSETS
	.align		4
.L_1161:
        /*00ac*/ 	.byte	0x04, 0x28
        /*00ae*/ 	.short	(.L_1163 - .L_1162)


	//   ....[0]....
.L_1162:
        /*00b0*/ 	.word	0x000001f0


	//   ....[1]....
        /*00b4*/ 	.word	0x00000200


	//   ....[2]....
        /*00b8*/ 	.word	0x00000240


	//   ....[3]....
        /*00bc*/ 	.word	0x00000290


	//   ....[4]....
        /*00c0*/ 	.word	0x00000300


	//   ....[5]....
        /*00c4*/ 	.word	0x00000310


	//   ....[6]....
        /*00c8*/ 	.word	0x000005a0


	//   ....[7]....
        /*00cc*/ 	.word	0x000005b0


	//   ....[8]....
        /*00d0*/ 	.word	0x00000860


	//   ....[9]....
        /*00d4*/ 	.word	0x00000870


	//   ....[10]....
        /*00d8*/ 	.word	0x00000890


	//   ....[11]....
        /*00dc*/ 	.word	0x000008a0


	//   ....[12]....
        /*00e0*/ 	.word	0x00000b40


	//   ....[13]....
        /*00e4*/ 	.word	0x00000b50


	//   ....[14]....
        /*00e8*/ 	.word	0x00000b70


	//   ....[15]....
        /*00ec*/ 	.word	0x00000b80


	//   ....[16]....
        /*00f0*/ 	.word	0x00000e20


	//   ....[17]....
        /*00f4*/ 	.word	0x00000e30


	//   ....[18]....
        /*00f8*/ 	.word	0x00000e50


	//   ....[19]....
        /*00fc*/ 	.word	0x00000e60


	//   ....[20]....
        /*0100*/ 	.word	0x00001100


	//   ....[21]....
        /*0104*/ 	.word	0x00001110


	//   ....[22]....
        /*0108*/ 	.word	0x00001130


	//   ....[23]....
        /*010c*/ 	.word	0x00001140


	//----- nvinfo : EIATTR_VRC_CTA_INIT_COUNT
	.align		4
.L_1163:
        /*0110*/ 	.byte	0x02, 0x4a
	.zero		1
	.zero		1


	//----- nvinfo : EIATTR_EXIT_INSTR_OFFSETS
	.align		4
        /*0114*/ 	.byte	0x04, 0x1c
        /*0116*/ 	.short	(.L_1165 - .L_1164)


	//   ....[0]....
.L_1164:
        /*0118*/ 	.word	0x000002a0


	//   ....[1]....
        /*011c*/ 	.word	0x00001160


	//   ....[2]....
        /*0120*/ 	.word	0x000011b0


	//----- nvinfo : EIATTR_CRS_STACK_SIZE
	.align		4
.L_1165:
        /*0124*/ 	.byte	0x04, 0x1e
        /*0126*/ 	.short	(.L_1167 - .L_1166)
.L_1166:
        /*0128*/ 	.word	0x00000000


	//----- nvinfo : EIATTR_CBANK_PARAM_SIZE
	.align		4
.L_1167:
        /*012c*/ 	.byte	0x03, 0x19
        /*012e*/ 	.short	0x0014


	//----- nvinfo : EIATTR_PARAM_CBANK
	.align		4
        /*0130*/ 	.byte	0x04, 0x0a
        /*0132*/ 	.short	(.L_1169 - .L_1168)
	.align		4
.L_1168:
        /*0134*/ 	.word	index@(.nv.constant0._Z7reduce6IdLj256ELb1EEvPT_S1_j)
        /*0138*/ 	.short	0x0380
        /*013a*/ 	.short	0x0014


	//----- nvinfo : EIATTR_SW_WAR
	.align		4
.L_1169:
        /*013c*/ 	.byte	0x04, 0x36
        /*013e*/ 	.short	(.L_1171 - .L_1170)
.L_1170:
        /*0140*/ 	.word	0x00000008
.L_1171:


//--------------------- .nv.info._Z7reduce6IdLj512ELb1EEvPT_S1_j --------------------------
	.section	.nv.info._Z7reduce6IdLj512ELb1EEvPT_S1_j,"",@"SHT_CUDA_INFO"
	.sectionflags	@""
	.align	4


	//----- nvinfo : EIATTR_CUDA_API_VERSION
	.align		4
        /*0000*/ 	.byte	0x04, 0x37
        /*0002*/ 	.short	(.L_1173 - .L_1172)
.L_1172:
        /*0004*/ 	.word	0x00000082


	//----- nvinfo : EIATTR_KPARAM_INFO
	.align		4
.L_1173:
        /*0008*/ 	.byte	0x04, 0x17
        /*000a*/ 	.short	(.L_1175 - .L_1174)
.L_1174:
        /*000c*/ 	.word	0x00000000
        /*0010*/ 	.short	0x0002
        /*0012*/ 	.short	0x0010
        /*0014*/ 	.byte	0x00, 0xf0, 0x11, 0x00


	//----- nvinfo : EIATTR_KPARAM_INFO
	.align		4
.L_1175:
        /*0018*/ 	.byte	0x04, 0x17
        /*001a*/ 	.short	(.L_1177 - .L_1176)
.L_1176:
        /*001c*/ 	.word	0x00000000
        /*0020*/ 	.short	0x0001
        /*0022*/ 	.short	0x0008
        /*0024*/ 	.byte	0x00, 0xf5, 0x21, 0x00


	//----- nvinfo : EIATTR_KPARAM_INFO
	.align		4
.L_1177:
        /*0028*/ 	.byte	0x04, 0x17
        /*002a*/ 	.short	(.L_1179 - .L_1178)
.L_1178:
        /*002c*/ 	.word	0x00000000
        /*0030*/ 	.short	0x0000
        /*0032*/ 	.short	0x0000
        /*0034*/ 	.byte	0x00, 0xf5, 0x21, 0x00


	//----- nvinfo : EIATTR_SPARSE_MMA_MASK
	.align		4
.L_1179:
        /*0038*/ 	.byte	0x03, 0x50
        /*003a*/ 	.short	0x0000


	//----- nvinfo : EIATTR_MAXREG_COUNT
	.align		4
        /*003c*/ 	.byte	0x03, 0x1b
        /*003e*/ 	.short	0x00ff


	//----- nvinfo : EIATTR_NUM_BARRIERS
	.align		4
        /*0040*/ 	.byte	0x02, 0x4c
        /*0042*/ 	.byte	0x01
	.zero		1


	//----- nvinfo : EIATTR_MERCURY_ISA_VERSION
	.align		4
        /*0044*/ 	.byte	0x03, 0x5f
        /*0046*/ 	.short	0x0101


	//----- nvinfo : EIATTR_COOP_GROUP_MASK_REGIDS
	.align		4
        /*0048*/ 	.byte	0x04, 0x29
        /*004a*/ 	.short	(.L_1181 - .L_1180)


	//   ....[0]....
.L_1180:
        /*004c*/ 	.word	0xffffffff


	//   ....[1]....
        /*0050*/ 	.word	0xffffffff


	//   ....[2]....
        /*0054*/ 	.word	0xffffffff


	//   ....[3]....
        /*0058*/ 	.word	0xffffffff


	//   ....[4]....
        /*005c*/ 	.word	0xffffffff


	//   ....[5]....
        /*0060*/ 	.word	0xffffffff


	//   ....[6]....
        /*0064*/ 	.word	0x05000003


	//   ....[7]....
        /*0068*/ 	.word	0x05000003


	//   ....[8]....
        /*006c*/ 	.word	0x05000003


	//   ....[9]....
        /*0070*/ 	.word	0x05000003


	//   ....[10]....
        /*0074*/ 	.word	0xffffffff


	//   ....[11]....
        /*0078*/ 	.word	0xffffffff


	//   ....[12]....
        /*007c*/ 	.word	0x05000003


	//   ....[13]....
        /*0080*/ 	.word	0x05000003


	//   ....[14]....
        /*0084*/ 	.word	0xffffffff


	//   ....[15]....
        /*0088*/ 	.word	0xffffffff


	//   ....[16]....
        /*008c*/ 	.word	0x05000003


	//   ....[17]....
        /*0090*/ 	.word	0x05000003


	//   ....[18]....
        /*0094*/ 	.word	0xffffffff


	//   ....[19]....
        /*0098*/ 	.word	0xffffffff


	//   ....[20]....
        /*009c*/ 	.word	0x05000003


	//   ....[21]....
        /*00a0*/ 	.word	0x05000003


	//   ....[22]....
        /*00a4*/ 	.word	0xffffffff


	//   ....[23]....
        /*00a8*/ 	.word	0xffffffff


	//----- nvinfo : EIATTR_COOP_GROUP_INSTR_OFFSETS
	.align		4
.L_1181:
        /*00ac*/ 	.byte	0x04, 0x28
        /*00ae*/ 	.short	(.L_1183 - .L_1182)


	//   ....[0]....
.L_1182:
        /*00b0*/ 	.word	0x00000200


	//   ....[1]....
        /*00b4*/ 	.word	0x00000240


	//   ....[2]....
        /*00b8*/ 	.word	0x00000290


	//   ....[3]....
        /*00bc*/ 	.word	0x000002e0


	//   ....[4]....
        /*00c0*/ 	.word	0x00000350


	//   ....[5]....
        /*00c4*/ 	.word	0x00000360


	//   ....[6]....
        /*00c8*/ 	.word	0x000005f0


	//   ....[7]....
        /*00cc*/ 	.word	0x00000600


	//   ....[8]....
        /*00d0*/ 	.word	0x000008b0


	//   ....[9]....
        /*00d4*/ 	.word	0x000008c0


	//   ....[10]....
        /*00d8*/ 	.word	0x000008e0


	//   ....[11]....
        /*00dc*/ 	.word	0x000008f0


	//   ....[12]....
        /*00e0*/ 	.word	0x00000b90


	//   ....[13]....
        /*00e4*/ 	.word	0x00000ba0


	//   ....[14]....
        /*00e8*/ 	.word	0x00000bc0


	//   ....[15]....
        /*00ec*/ 	.word	0x00000bd0


	//   ....[16]....
        /*00f0*/ 	.word	0x00000e70


	//   ....[17]....
        /*00f4*/ 	.word	0x00000e80


	//   ....[18]....
        /*00f8*/ 	.word	0x00000ea0


	//   ....[19]....
        /*00fc*/ 	.word	0x00000eb0


	//   ....[20]....
        /*0100*/ 	.word	0x00001150


	//   ....[21]....
        /*0104*/ 	.word	0x00001160


	//   ....[22]....
        /*0108*/ 	.word	0x00001180


	//   ....[23]....
        /*010c*/ 	.word	0x00001190


	//----- nvinfo : EIATTR_VRC_CTA_INIT_COUNT
	.align		4
.L_1183:
        /*0110*/ 	.byte	0x02, 0x4a
	.zero		1
	.zero		1


	//----- nvinfo : EIATTR_EXIT_INSTR_OFFSETS
	.align		4
        /*0114*/ 	.byte	0x04, 0x1c
        /*0116*/ 	.short	(.L_1185 - .L_1184)


	//   ....[0]....
.L_1184:
        /*0118*/ 	.word	0x000002f0


	//   ....[1]....
        /*011c*/ 	.word	0x000011b0


	//   ....[2]....
        /*0120*/ 	.word	0x00001200


	//----- nvinfo : EIATTR_CRS_STACK_SIZE
	.align		4
.L_1185:
        /*0124*/ 	.byte	0x04, 0x1e
        /*0126*/ 	.short	(.L_1187 - .L_1186)
.L_1186:
        /*0128*/ 	.word	0x00000000


	//----- nvinfo : EIATTR_CBANK_PARAM_SIZE
	.align		4
.L_1187:
        /*012c*/ 	.byte	0x03, 0x19
        /*012e*/ 	.short	0x0014


	//----- nvinfo : EIATTR_PARAM_CBANK
	.align		4
        /*0130*/ 	.byte	0x04, 0x0a
        /*0132*/ 	.short	(.L_1189 - .L_1188)
	.align		4
.L_1188:
        /*0134*/ 	.word	index@(.nv.constant0._Z7reduce6IdLj512ELb1EEvPT_S1_j)
        /*0138*/ 	.short	0x0380
        /*013a*/ 	.short	0x0014


	//----- nvinfo : EIATTR_SW_WAR
	.align		4
.L_1189:
        /*013c*/ 	.byte	0x04, 0x36
        /*013e*/ 	.short	(.L_1191 - .L_1190)
.L_1190:
        /*0140*/ 	.word	0x00000008
.L_1191:


//--------------------- .nv.info._Z7reduce5IdLj1EEvPT_S1_j --------------------------
	.section	.nv.info._Z7reduce5IdLj1EEvPT_S1_j,"",@"SHT_CUDA_INFO"
	.sectionflags	@""
	.align	4


	//----- nvinfo : EIATTR_CUDA_API_VERSION
	.align		4
        /*0000*/ 	.byte	0x04, 0x37
        /*0002*/ 	.short	(.L_1193 - .L_1192)
.L_1192:
        /*0004*/ 	.word	0x00000082


	//----- nvinfo : EIATTR_KPARAM_INFO
	.align		4
.L_1193:
        /*0008*/ 	.byte	0x04, 0x17
        /*000a*/ 	.short	(.L_1195 - .L_1194)
.L_1194:
        /*000c*/ 	.word	0x00000000
        /*0010*/ 	.short	0x0002
        /*0012*/ 	.short	0x0010
        /*0014*/ 	.byte	0x00, 0xf0, 0x11, 0x00


	//----- nvinfo : EIATTR_KPARAM_INFO
	.align		4
.L_1195:
        /*0018*/ 	.byte	0x04, 0x17
        /*001a*/ 	.short	(.L_1197 - .L_1196)
.L_1196:
        /*001c*/ 	.word	0x00000000
        /*0020*/ 	.short	0x0001
        /*0022*/ 	.short	0x0008
        /*0024*/ 	.byte	0x00, 0xf5, 0x21, 0x00


	//----- nvinfo : EIATTR_KPARAM_INFO
	.align		4
.L_1197:
        /*0028*/ 	.byte	0x04, 0x17
        /*002a*/ 	.short	(.L_1199 - .L_1198)
.L_1198:
        /*002c*/ 	.word	0x00000000
        /*0030*/ 	.short	0x0000
        /*0032*/ 	.short	0x0000
        /*0034*/ 	.byte	0x00, 0xf5, 0x21, 0x00


	//----- nvinfo : EIATTR_SPARSE_MMA_MASK
	.align		4
.L_1199:
        /*0038*/ 	.byte	0x03, 0x50
        /*003a*/ 	.short	0x0000


	//----- nvinfo : EIATTR_MAXREG_COUNT
	.align		4
        /*003c*/ 	.byte	0x03, 0x1b
        /*003e*/ 	.short	0x00ff


	//----- nvinfo : EIATTR_NUM_BARRIERS
	.align		4
        /*0040*/ 	.byte	0x02, 0x4c
        /*0042*/ 	.byte	0x01
	.zero		1


	//----- nvinfo : EIATTR_MERCURY_ISA_VERSION
	.align		4
        /*0044*/ 	.byte	0x03, 0x5f
        /*0046*/ 	.short	0x0101


	//----- nvinfo : EIATTR_COOP_GROUP_MASK_REGIDS
	.align		4
        /*0048*/ 	.byte	0x04, 0x29
        /*004a*/ 	.short	(.L_1201 - .L_1200)


	//   ....[0]....
.L_1200:
        /*004c*/ 	.word	0xffffffff


	//   ....[1]....
        /*0050*/ 	.word	0xffffffff


	//   ....[2]....
        /*0054*/ 	.word	0xffffffff


	//   ....[3]....
        /*0058*/ 	.word	0xffffffff


	//   ....[4]....
        /*005c*/ 	.word	0xffffffff


	//   ....[5]....
        /*0060*/ 	.word	0xffffffff


	//   ....[6]....
        /*0064*/ 	.word	0x05000002


	//   ....[7]....
        /*0068*/ 	.word	0x05000002


	//   ....[8]....
        /*006c*/ 	.word	0x05000002


	//   ....[9]....
        /*0070*/ 	.word	0x05000002


	//   ....[10]....
        /*0074*/ 	.word	0xffffffff


	//   ....[11]....
        /*0078*/ 	.word	0xffffffff


	//   ....[12]....
        /*007c*/ 	.word	0x05000002


	//   ....[13]....
        /*0080*/ 	.word	0x05000002


	//   ....[14]....
        /*0084*/ 	.word	0xffffffff


	//   ....[15]....
        /*0088*/ 	.word	0xffffffff


	//   ....[16]....
        /*008c*/ 	.word	0x05000002


	//   ....[17]....
        /*0090*/ 	.word	0x05000002


	//   ....[18]....
        /*0094*/ 	.word	0xffffffff


	//   ....[19]....
        /*0098*/ 	.word	0xffffffff


	//   ....[20]....
        /*009c*/ 	.word	0x05000002


	//   ....[21]....
        /*00a0*/ 	.word	0x05000002


	//   ....[22]....
        /*00a4*/ 	.word	0xffffffff


	//   ....[23]....
        /*00a8*/ 	.word	0xffffffff


	//----- nvinfo : EIATTR_COOP_GROUP_INSTR_OFFSETS
	.align		4
.L_1201:
        /*00ac*/ 	.byte	0x04, 0x28
        /*00ae*/ 	.short	(.L_1203 - .L_1202)


	//   ....[0]....
.L_1202:
        /*00b0*/ 	.word	0x00000170


	//   ....[1]....
        /*00b4*/ 	.word	0x00000180


	//   ....[2]....
        /*00b8*/ 	.word	0x00000190


	//   ....[3]....
        /*00bc*/ 	.word	0x000001a0


	//   ....[4]....
        /*00c0*/ 	.word	0x000001f0


	//   ....[5]....
        /*00c4*/ 	.word	0x00000200


	//   ....[6]....
        /*00c8*/ 	.word	0x00000490


	//   ....[7]....
        /*00cc*/ 	.word	0x000004a0


	//   ....[8]....
        /*00d0*/ 	.word	0x00000750


	//   ....[9]....
        /*00d4*/ 	.word	0x00000760


	//   ....[10]....
        /*00d8*/ 	.word	0x00000780


	//   ....[11]....
        /*00dc*/ 	.word	0x00000790


	//   ....[12]....
        /*00e0*/ 	.word	0x00000a30


	//   ....[13]....
        /*00e4*/ 	.word	0x00000a40


	//   ....[14]....
        /*00e8*/ 	.word	0x00000a60


	//   ....[15]....
        /*00ec*/ 	.word	0x00000a70


	//   ....[16]....
        /*00f0*/ 	.word	0x00000d10


	//   ....[17]....
        /*00f4*/ 	.word	0x00000d20


	//   ....[18]....
        /*00f8*/ 	.word	0x00000d40


	//   ....[19]....
        /*00fc*/ 	.word	0x00000d50


	//   ....[20]....
        /*0100*/ 	.word	0x00000ff0


	//   ....[21]....
        /*0104*/ 	.word	0x00001000


	//   ....[22]....
        /*0108*/ 	.word	0x00001020


	//   ....[23]....
        /*010c*/ 	.word	0x00001030


	//----- nvinfo : EIATTR_VRC_CTA_INIT_COUNT
	.align		4
.L_1203:
        /*0110*/ 	.byte	0x02, 0x4a
	.zero		1
	.zero		1


	//----- nvinfo : EIATTR_EXIT_INSTR_OFFSETS
	.align		4
        /*0114*/ 	.byte	0x04, 0x1c
        /*0116*/ 	.short	(.L_1205 - .L_1204)


	//   ....[0]....
.L_1204:
        /*0118*/ 	.word	0x000001b0


	//   ....[1]....
        /*011c*/ 	.word	0x00001050


	//   ....[2]....
        /*0120*/ 	.word	0x000010a0


	//----- nvinfo : EIATTR_CBANK_PARAM_SIZE
	.align		4
.L_1205:
        /*0124*/ 	.byte	0x03, 0x19
        /*0126*/ 	.short	0x0014


	//----- nvinfo : EIATTR_PARAM_CBANK
	.align		4
        /*0128*/ 	.byte	0x04, 0x0a
        /*012a*/ 	.short	(.L_1207 - .L_1206)
	.align		4
.L_1206:
        /*012c*/ 	.word	index@(.nv.constant0._Z7reduce5IdLj1EEvPT_S1_j)
        /*0130*/ 	.short	0x0380
        /*0132*/ 	.short	0x0014


	//----- nvinfo : EIATTR_SW_WAR
	.align		4
.L_1207:
        /*0134*/ 	.byte	0x04, 0x36
        /*0136*/ 	.short	(.L_1209 - .L_1208)
.L_1208:
        /*0138*/ 	.word	0x00000008
.L_1209:


//--------------------- .nv.info._Z7reduce5IdLj2EEvPT_S1_j --------------------------
	.section	.nv.info._Z7reduce5IdLj2EEvPT_S1_j,"",@"SHT_CUDA_INFO"
	.sectionflags	@""
	.align	4


	//----- nvinfo : EIATTR_CUDA_API_VERSION
	.align		4
        /*0000*/ 	.byte	0x04, 0x37
        /*0002*/ 	.short	(.L_1211 - .L_1210)
.L_1210:
        /*0004*/ 	.word	0x00000082


	//----- nvinfo : EIATTR_KPARAM_INFO
	.align		4
.L_1211:
        /*0008*/ 	.byte	0x04, 0x17
        /*000a*/ 	.short	(.L_1213 - .L_1212)
.L_1212:
        /*000c*/ 	.word	0x00000000
        /*0010*/ 	.short	0x0002
        /*0012*/ 	.short	0x0010
        /*0014*/ 	.byte	0x00, 0xf0, 0x11, 0x00


	//----- nvinfo : EIATTR_KPARAM_INFO
	.align		4
.L_1213:
        /*0018*/ 	.byte	0x04, 0x17
        /*001a*/ 	.short	(.L_1215 - .L_1214)
.L_1214:
        /*001c*/ 	.word	0x00000000
        /*0020*/ 	.short	0x0001
        /*0022*/ 	.short	0x0008
        /*0024*/ 	.byte	0x00, 0xf5, 0x21, 0x00


	//----- nvinfo : EIATTR_KPARAM_INFO
	.align		4
.L_1215:
        /*0028*/ 	.byte	0x04, 0x17
        /*002a*/ 	.short	(.L_1217 - .L_1216)
.L_1216:
        /*002c*/ 	.word	0x00000000
        /*0030*/ 	.short	0x0000
        /*0032*/ 	.short	0x0000
        /*0034*/ 	.byte	0x00, 0xf5, 0x21, 0x00


	//----- nvinfo : EIATTR_SPARSE_MMA_MASK
	.align		4
.L_1217:
        /*0038*/ 	.byte	0x03, 0x50
        /*003a*/ 	.short	0x0000


	//----- nvinfo : EIATTR_MAXREG_COUNT
	.align		4
        /*003c*/ 	.byte	0x03, 0x1b
        /*003e*/ 	.short	0x00ff


	//----- nvinfo : EIATTR_NUM_BARRIERS
	.align		4
        /*0040*/ 	.byte	0x02, 0x4c
        /*0042*/ 	.byte	0x01
	.zero		1


	//----- nvinfo : EIATTR_MERCURY_ISA_VERSION
	.align		4
        /*0044*/ 	.byte	0x03, 0x5f
        /*0046*/ 	.short	0x0101


	//----- nvinfo : EIATTR_COOP_GROUP_MASK_REGIDS
	.align		4
        /*0048*/ 	.byte	0x04, 0x29
        /*004a*/ 	.short	(.L_1219 - .L_1218)


	//   ....[0]....
.L_1218:
        /*004c*/ 	.word	0xffffffff


	//   ....[1]....
        /*0050*/ 	.word	0xffffffff


	//   ....[2]....
        /*0054*/ 	.word	0xffffffff


	//   ....[3]....
        /*0058*/ 	.word	0xffffffff


	//   ....[4]....
        /*005c*/ 	.word	0xffffffff


	//   ....[5]....
        /*0060*/ 	.word	0xffffffff


	//   ....[6]....
        /*0064*/ 	.word	0x05000002


	//   ....[7]....
        /*0068*/ 	.word	0x05000002


	//   ....[8]....
        /*006c*/ 	.word	0x05000002


	//   ....[9]....
        /*0070*/ 	.word	0x05000002


	//   ....[10]....
        /*0074*/ 	.word	0xffffffff


	//   ....[11]....
        /*0078*/ 	.word	0xffffffff


	//   ....[12]....
        /*007c*/ 	.word	0x05000002


	//   ....[13]....
        /*0080*/ 	.word	0x05000002


	//   ....[14]....
        /*0084*/ 	.word	0xffffffff


	//   ....[15]....
        /*0088*/ 	.word	0xffffffff


	//   ....[16]....
        /*008c*/ 	.word	0x05000002


	//   ....[17]....
        /*0090*/ 	.word	0x05000002


	//   ....[18]....
        /*0094*/ 	.word	0xffffffff


	//   ....[19]....
        /*0098*/ 	.word	0xffffffff


	//   ....[20]....
        /*009c*/ 	.word	0x05000002


	//   ....[21]....
        /*00a0*/ 	.word	0x05000002


	//   ....[22]....
        /*00a4*/ 	.word	0xffffffff


	//   ....[23]....
        /*00a8*/ 	.word	0xffffffff


	//----- nvinfo : EIATTR_COOP_GROUP_INSTR_OFFSETS
	.align		4
.L_1219:
        /*00ac*/ 	.byte	0x04, 0x28
        /*00ae*/ 	.short	(.L_1221 - .L_1220)


	//   ....[0]....
.L_1220:
        /*00b0*/ 	.word	0x00000170


	//   ....[1]....
        /*00b4*/ 	.word	0x00000180


	//   ....[2]....
        /*00b8*/ 	.word	0x00000190


	//   ....[3]....
        /*00bc*/ 	.word	0x000001a0


	//   ....[4]....
        /*00c0*/ 	.word	0x000001f0


	//   ....[5]....
        /*00c4*/ 	.word	0x00000200


	//   ....[6]....
        /*00c8*/ 	.word	0x00000490


	//   ....[7]....
        /*00cc*/ 	.word	0x000004a0


	//   ....[8]....
        /*00d0*/ 	.word	0x00000750


	//   ....[9]....
        /*00d4*/ 	.word	0x00000760


	//   ....[10]....
        /*00d8*/ 	.word	0x00000780


	//   ....[11]....
        /*00dc*/ 	.word	0x00000790


	//   ....[12]....
        /*00e0*/ 	.word	0x00000a30


	//   ....[13]....
        /*00e4*/ 	.word	0x00000a40


	//   ....[14]....
        /*00e8*/ 	.word	0x00000a60


	//   ....[15]....
        /*00ec*/ 	.word	0x00000a70


	//   ....[16]....
        /*00f0*/ 	.word	0x00000d10


	//   ....[17]....
        /*00f4*/ 	.word	0x00000d20


	//   ....[18]....
        /*00f8*/ 	.word	0x00000d40


	//   ....[19]....
        /*00fc*/ 	.word	0x00000d50


	//   ....[20]....
        /*0100*/ 	.word	0x00000ff0


	//   ....[21]....
        /*0104*/ 	.word	0x00001000


	//   ....[22]....
        /*0108*/ 	.word	0x00001020


	//   ....[23]....
        /*010c*/ 	.word	0x00001030


	//----- nvinfo : EIATTR_VRC_CTA_INIT_COUNT
	.align		4
.L_1221:
        /*0110*/ 	.byte	0x02, 0x4a
	.zero		1
	.zero		1


	//----- nvinfo : EIATTR_EXIT_INSTR_OFFSETS
	.align		4
        /*0114*/ 	.byte	0x04, 0x1c
        /*0116*/ 	.short	(.L_1223 - .L_1222)


	//   ....[0]....
.L_1222:
        /*0118*/ 	.word	0x000001b0


	//   ....[1]....
        /*011c*/ 	.word	0x00001050


	//   ....[2]....
        /*0120*/ 	.word	0x000010a0


	//----- nvinfo : EIATTR_CBANK_PARAM_SIZE
	.align		4
.L_1223:
        /*0124*/ 	.byte	0x03, 0x19
        /*0126*/ 	.short	0x0014


	//----- nvinfo : EIATTR_PARAM_CBANK
	.align		4
        /*0128*/ 	.byte	0x04, 0x0a
        /*012a*/ 	.short	(.L_1225 - .L_1224)
	.align		4
.L_1224:
        /*012c*/ 	.word	index@(.nv.constant0._Z7reduce5IdLj2EEvPT_S1_j)
        /*0130*/ 	.short	0x0380
        /*0132*/ 	.short	0x0014


	//----- nvinfo : EIATTR_SW_WAR
	.align		4
.L_1225:
        /*0134*/ 	.byte	0x04, 0x36
        /*0136*/ 	.short	(.L_1227 - .L_1226)
.L_1226:
        /*0138*/ 	.word	0x00000008
.L_1227:


//--------------------- .nv.info._Z7reduce5IdLj4EEvPT_S1_j --------------------------
	.section	.nv.info._Z7reduce5IdLj4EEvPT_S1_j,"",@"SHT_CUDA_INFO"
	.sectionflags	@""
	.align	4


	//----- nvinfo : EIATTR_CUDA_API_VERSION
	.align		4
        /*0000*/ 	.byte	0x04, 0x37
        /*0002*/ 	.short	(.L_1229 - .L_1228)
.L_1228:
        /*0004*/ 	.word	0x00000082


	//----- nvinfo : EIATTR_KPARAM_INFO
	.align		4
.L_1229:
        /*0008*/ 	.byte	0x04, 0x17
        /*000a*/ 	.short	(.L_1231 - .L_1230)
.L_1230:
        /*000c*/ 	.word	0x00000000
        /*0010*/ 	.short	0x0002
        /*0012*/ 	.short	0x0010
        /*0014*/ 	.byte	0x00, 0xf0, 0x11, 0x00


	//----- nvinfo : EIATTR_KPARAM_INFO
	.align		4
.L_1231:
        /*0018*/ 	.byte	0x04, 0x17
        /*001a*/ 	.short	(.L_1233 - .L_1232)
.L_1232:
        /*001c*/ 	.word	0x00000000
        /*0020*/ 	.short	0x0001
        /*0022*/ 	.short	0x0008
        /*0024*/ 	.byte	0x00, 0xf5, 0x21, 0x00


	//----- nvinfo : EIATTR_KPARAM_INFO
	.align		4
.L_1233:
        /*0028*/ 	.byte	0x04, 0x17
        /*002a*/ 	.short	(.L_1235 - .L_1234)
.L_1234:
        /*002c*/ 	.word	0x00000000
        /*0030*/ 	.short	0x0000
        /*0032*/ 	.short	0x0000
        /*0034*/ 	.byte	0x00, 0xf5, 0x21, 0x00


	//----- nvinfo : EIATTR_SPARSE_MMA_MASK
	.align		4
.L_1235:
        /*0038*/ 	.byte	0x03, 0x50
        /*003a*/ 	.short	0x0000


	//----- nvinfo : EIATTR_MAXREG_COUNT
	.align		4
        /*003c*/ 	.byte	0x03, 0x1b
        /*003e*/ 	.short	0x00ff


	//----- nvinfo : EIATTR_NUM_BARRIERS
	.align		4
        /*0040*/ 	.byte	0x02, 0x4c
        /*0042*/ 	.byte	0x01
	.zero		1


	//----- nvinfo : EIATTR_MERCURY_ISA_VERSION
	.align		4
        /*0044*/ 	.byte	0x03, 0x5f
        /*0046*/ 	.short	0x0101


	//----- nvinfo : EIATTR_COOP_GROUP_MASK_REGIDS
	.align		4
        /*0048*/ 	.byte	0x04, 0x29
        /*004a*/ 	.short	(.L_1237 - .L_1236)


	//   ....[0]....
.L_1236:
        /*004c*/ 	.word	0xffffffff


	//   ....[1]....
        /*0050*/ 	.word	0xffffffff


	//   ....[2]....
        /*0054*/ 	.word	0xffffffff


	//   ....[3]....
        /*0058*/ 	.word	0xffffffff


	//   ....[4]....
        /*005c*/ 	.word	0xffffffff


	//   ....[5]....
        /*0060*/ 	.word	0xffffffff


	//   ....[6]....
        /*0064*/ 	.word	0x05000002


	//   ....[7]....
        /*0068*/ 	.word	0x05000002


	//   ....[8]....
        /*006c*/ 	.word	0x05000002


	//   ....[9]....
        /*0070*/ 	.word	0x05000002


	//   ....[10]....
        /*0074*/ 	.word	0xffffffff


	//   ....[11]....
        /*0078*/ 	.word	0xffffffff


	//   ....[12]....
        /*007c*/ 	.word	0x05000002


	//   ....[13]....
        /*0080*/ 	.word	0x05000002


	//   ....[14]....
        /*0084*/ 	.word	0xffffffff


	//   ....[15]....
        /*0088*/ 	.word	0xffffffff


	//   ....[16]....
        /*008c*/ 	.word	0x05000002


	//   ....[17]....
        /*0090*/ 	.word	0x05000002


	//   ....[18]....
        /*0094*/ 	.word	0xffffffff


	//   ....[19]....
        /*0098*/ 	.word	0xffffffff


	//   ....[20]....
        /*009c*/ 	.word	0x05000002


	//   ....[21]....
        /*00a0*/ 	.word	0x05000002


	//   ....[22]....
        /*00a4*/ 	.word	0xffffffff


	//   ....[23]....
        /*00a8*/ 	.word	0xffffffff


	//----- nvinfo : EIATTR_COOP_GROUP_INSTR_OFFSETS
	.align		4
.L_1237:
        /*00ac*/ 	.byte	0x04, 0x28
        /*00ae*/ 	.short	(.L_1239 - .L_1238)


	//   ....[0]....
.L_1238:
        /*00b0*/ 	.word	0x00000170


	//   ....[1]....
        /*00b4*/ 	.word	0x00000180


	//   ....[2]....
        /*00b8*/ 	.word	0x00000190


	//   ....[3]....
        /*00bc*/ 	.word	0x000001a0


	//   ....[4]....
        /*00c0*/ 	.word	0x000001f0


	//   ....[5]....
        /*00c4*/ 	.word	0x00000200


	//   ....[6]....
        /*00c8*/ 	.word	0x00000490


	//   ....[7]....
        /*00cc*/ 	.word	0x000004a0


	//   ....[8]....
        /*00d0*/ 	.word	0x00000750


	//   ....[9]....
        /*00d4*/ 	.word	0x00000760


	//   ....[10]....
        /*00d8*/ 	.word	0x00000780


	//   ....[11]....
        /*00dc*/ 	.word	0x00000790


	//   ....[12]....
        /*00e0*/ 	.word	0x00000a30


	//   ....[13]....
        /*00e4*/ 	.word	0x00000a40


	//   ....[14]....
        /*00e8*/ 	.word	0x00000a60


	//   ....[15]....
        /*00ec*/ 	.word	0x00000a70


	//   ....[16]....
        /*00f0*/ 	.word	0x00000d10


	//   ....[17]....
        /*00f4*/ 	.word	0x00000d20


	//   ....[18]....
        /*00f8*/ 	.word	0x00000d40


	//   ....[19]....
        /*00fc*/ 	.word	0x00000d50


	//   ....[20]....
        /*0100*/ 	.word	0x00000ff0


	//   ....[21]....
        /*0104*/ 	.word	0x00001000


	//   ....[22]....
        /*0108*/ 	.word	0x00001020


	//   ....[23]....
        /*010c*/ 	.word	0x00001030


	//----- nvinfo : EIATTR_VRC_CTA_INIT_COUNT
	.align		4
.L_1239:
        /*0110*/ 	.byte	0x02, 0x4a
	.zero		1
	.zero		1


	//----- nvinfo : EIATTR_EXIT_INSTR_OFFSETS
	.align		4
        /*0114*/ 	.byte	0x04, 0x1c
        /*0116*/ 	.short	(.L_1241 - .L_1240)


	//   ....[0]....
.L_1240:
        /*0118*/ 	.word	0x000001b0


	//   ....[1]....
        /*011c*/ 	.word	0x00001050


	//   ....[2]....
        /*0120*/ 	.word	0x000010a0


	//----- nvinfo : EIATTR_CBANK_PARAM_SIZE
	.align		4
.L_1241:
        /*0124*/ 	.byte	0x03, 0x19
        /*0126*/ 	.short	0x0014


	//----- nvinfo : EIATTR_PARAM_CBANK
	.align		4
        /*0128*/ 	.byte	0x04, 0x0a
        /*012a*/ 	.short	(.L_1243 - .L_1242)
	.align		4
.L_1242:
        /*012c*/ 	.word	index@(.nv.constant0._Z7reduce5IdLj4EEvPT_S1_j)
        /*0130*/ 	.short	0x0380
        /*0132*/ 	.short	0x0014


	//----- nvinfo : EIATTR_SW_WAR
	.align		4
.L_1243:
        /*0134*/ 	.byte	0x04, 0x36
        /*0136*/ 	.short	(.L_1245 - .L_1244)
.L_1244:
        /*0138*/ 	.word	0x00000008
.L_1245:


//--------------------- .nv.info._Z7reduce5IdLj8EEvPT_S1_j --------------------------
	.section	.nv.info._Z7reduce5IdLj8EEvPT_S1_j,"",@"SHT_CUDA_INFO"
	.sectionflags	@""
	.align	4


	//----- nvinfo : EIATTR_CUDA_API_VERSION
	.align		4
        /*0000*/ 	.byte	0x04, 0x37
        /*0002*/ 	.short	(.L_1247 - .L_1246)
.L_1246:
        /*0004*/ 	.word	0x00000082


	//----- nvinfo : EIATTR_KPARAM_INFO
	.align		4
.L_1247:
        /*0008*/ 	.byte	0x04, 0x17
        /*000a*/ 	.short	(.L_1249 - .L_1248)
.L_1248:
        /*000c*/ 	.word	0x00000000
        /*0010*/ 	.short	0x0002
        /*0012*/ 	.short	0x0010
        /*0014*/ 	.byte	0x00, 0xf0, 0x11, 0x00


	//----- nvinfo : EIATTR_KPARAM_INFO
	.align		4
.L_1249:
        /*0018*/ 	.byte	0x04, 0x17
        /*001a*/ 	.short	(.L_1251 - .L_1250)
.L_1250:
        /*001c*/ 	.word	0x00000000
        /*0020*/ 	.short	0x0001
        /*0022*/ 	.short	0x0008
        /*0024*/ 	.byte	0x00, 0xf5, 0x21, 0x00


	//----- nvinfo : EIATTR_KPARAM_INFO
	.align		4
.L_1251:
        /*0028*/ 	.byte	0x04, 0x17
        /*002a*/ 	.short	(.L_1253 - .L_1252)
.L_1252:
        /*002c*/ 	.word	0x00000000
        /*0030*/ 	.short	0x0000
        /*0032*/ 	.short	0x0000
        /*0034*/ 	.byte	0x00, 0xf5, 0x21, 0x00


	//----- nvinfo : EIATTR_SPARSE_MMA_MASK
	.align		4
.L_1253:
        /*0038*/ 	.byte	0x03, 0x50
        /*003a*/ 	.short	0x0000


	//----- nvinfo : EIATTR_MAXREG_COUNT
	.align		4
        /*003c*/ 	.byte	0x03, 0x1b
        /*003e*/ 	.short	0x00ff


	//----- nvinfo : EIATTR_NUM_BARRIERS
	.align		4
        /*0040*/ 	.byte	0x02, 0x4c
        /*0042*/ 	.byte	0x01
	.zero		1


	//----- nvinfo : EIATTR_MERCURY_ISA_VERSION
	.align		4
        /*0044*/ 	.byte	0x03, 0x5f
        /*0046*/ 	.short	0x0101


	//----- nvinfo : EIATTR_COOP_GROUP_MASK_REGIDS
	.align		4
        /*0048*/ 	.byte	0x04, 0x29
        /*004a*/ 	.short	(.L_1255 - .L_1254)


	//   ....[0]....
.L_1254:
        /*004c*/ 	.word	0xffffffff


	//   ....[1]....
        /*0050*/ 	.word	0xffffffff


	//   ....[2]....
        /*0054*/ 	.word	0xffffffff


	//   ....[3]....
        /*0058*/ 	.word	0xffffffff


	//   ....[4]....
        /*005c*/ 	.word	0xffffffff


	//   ....[5]....
        /*0060*/ 	.word	0xffffffff


	//   ....[6]....
        /*0064*/ 	.word	0x05000002


	//   ....[7]....
        /*0068*/ 	.word	0x05000002


	//   ....[8]....
        /*006c*/ 	.word	0x05000002


	//   ....[9]....
        /*0070*/ 	.word	0x05000002


	//   ....[10]....
        /*0074*/ 	.word	0xffffffff


	//   ....[11]....
        /*0078*/ 	.word	0xffffffff


	//   ....[12]....
        /*007c*/ 	.word	0x05000002


	//   ....[13]....
        /*0080*/ 	.word	0x05000002


	//   ....[14]....
        /*0084*/ 	.word	0xffffffff


	//   ....[15]....
        /*0088*/ 	.word	0xffffffff


	//   ....[16]....
        /*008c*/ 	.word	0x05000002


	//   ....[17]....
        /*0090*/ 	.word	0x05000002


	//   ....[18]....
        /*0094*/ 	.word	0xffffffff


	//   ....[19]....
        /*0098*/ 	.word	0xffffffff


	//   ....[20]....
        /*009c*/ 	.word	0x05000002


	//   ....[21]....
        /*00a0*/ 	.word	0x05000002


	//   ....[22]....
        /*00a4*/ 	.word	0xffffffff


	//   ....[23]....
        /*00a8*/ 	.word	0xffffffff


	//----- nvinfo : EIATTR_COOP_GROUP_INSTR_OFFSETS
	.align		4
.L_1255:
        /*00ac*/ 	.byte	0x04, 0x28
        /*00ae*/ 	.short	(.L_1257 - .L_1256)


	//   ....[0]....
.L_1256:
        /*00b0*/ 	.word	0x00000170


	//   ....[1]....
        /*00b4*/ 	.word	0x00000180


	//   ....[2]....
        /*00b8*/ 	.word	0x00000190


	//   ....[3]....
        /*00bc*/ 	.word	0x000001a0


	//   ....[4]....
        /*00c0*/ 	.word	0x000001f0


	//   ....[5]....
        /*00c4*/ 	.word	0x00000200


	//   ....[6]....
        /*00c8*/ 	.word	0x00000490


	//   ....[7]....
        /*00cc*/ 	.word	0x000004a0


	//   ....[8]....
        /*00d0*/ 	.word	0x00000750


	//   ....[9]....
        /*00d4*/ 	.word	0x00000760


	//   ....[10]....
        /*00d8*/ 	.word	0x00000780


	//   ....[11]....
        /*00dc*/ 	.word	0x00000790


	//   ....[12]....
        /*00e0*/ 	.word	0x00000a30


	//   ....[13]....
        /*00e4*/ 	.word	0x00000a40


	//   ....[14]....
        /*00e8*/ 	.word	0x00000a60


	//   ....[15]....
        /*00ec*/ 	.word	0x00000a70


	//   ....[16]....
        /*00f0*/ 	.word	0x00000d10


	//   ....[17]....
        /*00f4*/ 	.word	0x00000d20


	//   ....[18]....
        /*00f8*/ 	.word	0x00000d40


	//   ....[19]....
        /*00fc*/ 	.word	0x00000d50


	//   ....[20]....
        /*0100*/ 	.word	0x00000ff0


	//   ....[21]....
        /*0104*/ 	.word	0x00001000


	//   ....[22]....
        /*0108*/ 	.word	0x00001020


	//   ....[23]....
        /*010c*/ 	.word	0x00001030


	//----- nvinfo : EIATTR_VRC_CTA_INIT_COUNT
	.align		4
.L_1257:
        /*0110*/ 	.byte	0x02, 0x4a
	.zero		1
	.zero		1


	//----- nvinfo : EIATTR_EXIT_INSTR_OFFSETS
	.align		4
        /*0114*/ 	.byte	0x04, 0x1c
        /*0116*/ 	.short	(.L_1259 - .L_1258)


	//   ....[0]....
.L_1258:
        /*0118*/ 	.word	0x000001b0


	//   ....[1]....
        /*011c*/ 	.word	0x00001050


	//   ....[2]....
        /*0120*/ 	.word	0x000010a0


	//----- nvinfo : EIATTR_CBANK_PARAM_SIZE
	.align		4
.L_1259:
        /*0124*/ 	.byte	0x03, 0x19
        /*0126*/ 	.short	0x0014


	//----- nvinfo : EIATTR_PARAM_CBANK
	.align		4
        /*0128*/ 	.byte	0x04, 0x0a
        /*012a*/ 	.short	(.L_1261 - .L_1260)
	.align		4
.L_1260:
        /*012c*/ 	.word	index@(.nv.constant0._Z7reduce5IdLj8EEvPT_S1_j)
        /*0130*/ 	.short	0x0380
        /*0132*/ 	.short	0x0014


	//----- nvinfo : EIATTR_SW_WAR
	.align		4
.L_1261:
        /*0134*/ 	.byte	0x04, 0x36
        /*0136*/ 	.short	(.L_1263 - .L_1262)
.L_1262:
        /*0138*/ 	.word	0x00000008
.L_1263:


//--------------------- .nv.info._Z7reduce5IdLj16EEvPT_S1_j --------------------------
	.section	.nv.info._Z7reduce5IdLj16EEvPT_S1_j,"",@"SHT_CUDA_INFO"
	.sectionflags	@""
	.align	4


	//----- nvinfo : EIATTR_CUDA_API_VERSION
	.align		4
        /*0000*/ 	.byte	0x04, 0x37
        /*0002*/ 	.short	(.L_1265 - .L_1264)
.L_1264:
        /*0004*/ 	.word	0x00000082


	//----- nvinfo : EIATTR_KPARAM_INFO
	.align		4
.L_1265:
        /*0008*/ 	.byte	0x04, 0x17
        /*000a*/ 	.short	(.L_1267 - .L_1266)
.L_1266:
        /*000c*/ 	.word	0x00000000
        /*0010*/ 	.short	0x0002
        /*0012*/ 	.short	0x0010
        /*0014*/ 	.byte	0x00, 0xf0, 0x11, 0x00


	//----- nvinfo : EIATTR_KPARAM_INFO
	.align		4
.L_1267:
        /*0018*/ 	.byte	0x04, 0x17
        /*001a*/ 	.short	(.L_1269 - .L_1268)
.L_1268:
        /*001c*/ 	.word	0x00000000
        /*0020*/ 	.short	0x0001
        /*0022*/ 	.short	0x0008
        /*0024*/ 	.byte	0x00, 0xf5, 0x21, 0x00


	//----- nvinfo : EIATTR_KPARAM_INFO
	.align		4
.L_1269:
        /*0028*/ 	.byte	0x04, 0x17
        /*002a*/ 	.short	(.L_1271 - .L_1270)
.L_1270:
        /*002c*/ 	.word	0x00000000
        /*0030*/ 	.short	0x0000
        /*0032*/ 	.short	0x0000
        /*0034*/ 	.byte	0x00, 0xf5, 0x21, 0x00


	//----- nvinfo : EIATTR_SPARSE_MMA_MASK
	.align		4
.L_1271:
        /*0038*/ 	.byte	0x03, 0x50
        /*003a*/ 	.short	0x0000


	//----- nvinfo : EIATTR_MAXREG_COUNT
	.align		4
        /*003c*/ 	.byte	0x03, 0x1b
        /*003e*/ 	.short	0x00ff


	//----- nvinfo : EIATTR_NUM_BARRIERS
	.align		4
        /*0040*/ 	.byte	0x02, 0x4c
        /*0042*/ 	.byte	0x01
	.zero		1


	//----- nvinfo : EIATTR_MERCURY_ISA_VERSION
	.align		4
        /*0044*/ 	.byte	0x03, 0x5f
        /*0046*/ 	.short	0x0101


	//----- nvinfo : EIATTR_COOP_GROUP_MASK_REGIDS
	.align		4
        /*0048*/ 	.byte	0x04, 0x29
        /*004a*/ 	.short	(.L_1273 - .L_1272)


	//   ....[0]....
.L_1272:
        /*004c*/ 	.word	0xffffffff


	//   ....[1]....
        /*0050*/ 	.word	0xffffffff


	//   ....[2]....
        /*0054*/ 	.word	0xffffffff


	//   ....[3]....
        /*0058*/ 	.word	0xffffffff


	//   ....[4]....
        /*005c*/ 	.word	0xffffffff


	//   ....[5]....
        /*0060*/ 	.word	0xffffffff


	//   ....[6]....
        /*0064*/ 	.word	0x05000002


	//   ....[7]....
        /*0068*/ 	.word	0x05000002


	//   ....[8]....
        /*006c*/ 	.word	0x05000002


	//   ....[9]....
        /*0070*/ 	.word	0x05000002


	//   ....[10]....
        /*0074*/ 	.word	0xffffffff


	//   ....[11]....
        /*0078*/ 	.word	0xffffffff


	//   ....[12]....
        /*007c*/ 	.word	0x05000002


	//   ....[13]....
        /*0080*/ 	.word	0x05000002


	//   ....[14]....
        /*0084*/ 	.word	0xffffffff


	//   ....[15]....
        /*0088*/ 	.word	0xffffffff


	//   ....[16]....
        /*008c*/ 	.word	0x05000002


	//   ....[17]....
        /*0090*/ 	.word	0x05000002


	//   ....[18]....
        /*0094*/ 	.word	0xffffffff


	//   ....[19]....
        /*0098*/ 	.word	0xffffffff


	//   ....[20]....
        /*009c*/ 	.word	0x05000002


	//   ....[21]....
        /*00a0*/ 	.word	0x05000002


	//   ....[22]....
        /*00a4*/ 	.word	0xffffffff


	//   ....[23]....
        /*00a8*/ 	.word	0xffffffff


	//----- nvinfo : EIATTR_COOP_GROUP_INSTR_OFFSETS
	.align		4
.L_1273:
        /*00ac*/ 	.byte	0x04, 0x28
        /*00ae*/ 	.short	(.L_1275 - .L_1274)


	//   ....[0]....
.L_1274:
        /*00b0*/ 	.word	0x00000170


	//   ....[1]....
        /*00b4*/ 	.word	0x00000180


	//   ....[2]....
        /*00b8*/ 	.word	0x00000190


	//   ....[3]....
        /*00bc*/ 	.word	0x000001a0


	//   ....[4]....
        /*00c0*/ 	.word	0x000001f0


	//   ....[5]....
        /*00c4*/ 	.word	0x00000200


	//   ....[6]....
        /*00c8*/ 	.word	0x00000490


	//   ....[7]....
        /*00cc*/ 	.word	0x000004a0


	//   ....[8]....
        /*00d0*/ 	.word	0x00000750


	//   ....[9]....
        /*00d4*/ 	.word	0x00000760


	//   ....[10]....
        /*00d8*/ 	.word	0x00000780


	//   ....[11]....
        /*00dc*/ 	.word	0x00000790


	//   ....[12]....
        /*00e0*/ 	.word	0x00000a30


	//   ....[13]....
        /*00e4*/ 	.word	0x00000a40


	//   ....[14]....
        /*00e8*/ 	.word	0x00000a60


	//   ....[15]....
        /*00ec*/ 	.word	0x00000a70


	//   ....[16]....
        /*00f0*/ 	.word	0x00000d10


	//   ....[17]....
        /*00f4*/ 	.word	0x00000d20


	//   ....[18]....
        /*00f8*/ 	.word	0x00000d40


	//   ....[19]....
        /*00fc*/ 	.word	0x00000d50


	//   ....[20]....
        /*0100*/ 	.word	0x00000ff0


	//   ....[21]....
        /*0104*/ 	.word	0x00001000


	//   ....[22]....
        /*0108*/ 	.word	0x00001020


	//   ....[23]....
        /*010c*/ 	.word	0x00001030


	//----- nvinfo : EIATTR_VRC_CTA_INIT_COUNT
	.align		4
.L_1275:
        /*0110*/ 	.byte	0x02, 0x4a
	.zero		1
	.zero		1


	//----- nvinfo : EIATTR_EXIT_INSTR_OFFSETS
	.align		4
        /*0114*/ 	.byte	0x04, 0x1c
        /*0116*/ 	.short	(.L_1277 - .L_1276)


	//   ....[0]....
.L_1276:
        /*0118*/ 	.word	0x000001b0


	//   ....[1]....
        /*011c*/ 	.word	0x00001050


	//   ....[2]....
        /*0120*/ 	.word	0x000010a0


	//----- nvinfo : EIATTR_CBANK_PARAM_SIZE
	.align		4
.L_1277:
        /*0124*/ 	.byte	0x03, 0x19
        /*0126*/ 	.short	0x0014


	//----- nvinfo : EIATTR_PARAM_CBANK
	.align		4
        /*0128*/ 	.byte	0x04, 0x0a
        /*012a*/ 	.short	(.L_1279 - .L_1278)
	.align		4
.L_1278:
        /*012c*/ 	.word	index@(.nv.constant0._Z7reduce5IdLj16EEvPT_S1_j)
        /*0130*/ 	.short	0x0380
        /*0132*/ 	.short	0x0014


	//----- nvinfo : EIATTR_SW_WAR
	.align		4
.L_1279:
        /*0134*/ 	.byte	0x04, 0x36
        /*0136*/ 	.short	(.L_1281 - .L_1280)
.L_1280:
        /*0138*/ 	.word	0x00000008
.L_1281:


//--------------------- .nv.info._Z7reduce5IdLj32EEvPT_S1_j --------------------------
	.section	.nv.info._Z7reduce5IdLj32EEvPT_S1_j,"",@"SHT_CUDA_INFO"
	.sectionflags	@""
	.align	4


	//----- nvinfo : EIATTR_CUDA_API_VERSION
	.align		4
        /*0000*/ 	.byte	0x04, 0x37
        /*0002*/ 	.short	(.L_1283 - .L_1282)
.L_1282:
        /*0004*/ 	.word	0x00000082


	//----- nvinfo : EIATTR_KPARAM_INFO
	.align		4
.L_1283:
        /*0008*/ 	.byte	0x04, 0x17
        /*000a*/ 	.short	(.L_1285 - .L_1284)
.L_1284:
        /*000c*/ 	.word	0x00000000
        /*0010*/ 	.short	0x0002
        /*0012*/ 	.short	0x0010
        /*0014*/ 	.byte	0x00, 0xf0, 0x11, 0x00


	//----- nvinfo : EIATTR_KPARAM_INFO
	.align		4
.L_1285:
        /*0018*/ 	.byte	0x04, 0x17
        /*001a*/ 	.short	(.L_1287 - .L_1286)
.L_1286:
        /*001c*/ 	.word	0x00000000
        /*0020*/ 	.short	0x0001
        /*0022*/ 	.short	0x0008
        /*0024*/ 	.byte	0x00, 0xf5, 0x21, 0x00


	//----- nvinfo : EIATTR_KPARAM_INFO
	.align		4
.L_1287:
        /*0028*/ 	.byte	0x04, 0x17
        /*002a*/ 	.short	(.L_1289 - .L_1288)
.L_1288:
        /*002c*/ 	.word	0x00000000
        /*0030*/ 	.short	0x0000
        /*0032*/ 	.short	0x0000
        /*0034*/ 	.byte	0x00, 0xf5, 0x21, 0x00


	//----- nvinfo : EIATTR_SPARSE_MMA_MASK
	.align		4
.L_1289:
        /*0038*/ 	.byte	0x03, 0x50
        /*003a*/ 	.short	0x0000


	//----- nvinfo : EIATTR_MAXREG_COUNT
	.align		4
        /*003c*/ 	.byte	0x03, 0x1b
        /*003e*/ 	.short	0x00ff


	//----- nvinfo : EIATTR_NUM_BARRIERS
	.align		4
        /*0040*/ 	.byte	0x02, 0x4c
        /*0042*/ 	.byte	0x01
	.zero		1


	//----- nvinfo : EIATTR_MERCURY_ISA_VERSION
	.align		4
        /*0044*/ 	.byte	0x03, 0x5f
        /*0046*/ 	.short	0x0101


	//----- nvinfo : EIATTR_COOP_GROUP_MASK_REGIDS
	.align		4
        /*0048*/ 	.byte	0x04, 0x29
        /*004a*/ 	.short	(.L_1291 - .L_1290)


	//   ....[0]....
.L_1290:
        /*004c*/ 	.word	0xffffffff


	//   ....[1]....
        /*0050*/ 	.word	0xffffffff


	//   ....[2]....
        /*0054*/ 	.word	0xffffffff


	//   ....[3]....
        /*0058*/ 	.word	0xffffffff


	//   ....[4]....
        /*005c*/ 	.word	0xffffffff


	//   ....[5]....
        /*0060*/ 	.word	0xffffffff


	//   ....[6]....
        /*0064*/ 	.word	0x05000002


	//   ....[7]....
        /*0068*/ 	.word	0x05000002


	//   ....[8]....
        /*006c*/ 	.word	0x05000002


	//   ....[9]....
        /*0070*/ 	.word	0x05000002


	//   ....[10]....
        /*0074*/ 	.word	0xffffffff


	//   ....[11]....
        /*0078*/ 	.word	0xffffffff


	//   ....[12]....
        /*007c*/ 	.word	0x05000002


	//   ....[13]....
        /*0080*/ 	.word	0x05000002


	//   ....[14]....
        /*0084*/ 	.word	0xffffffff


	//   ....[15]....
        /*0088*/ 	.word	0xffffffff


	//   ....[16]....
        /*008c*/ 	.word	0x05000002


	//   ....[17]....
        /*0090*/ 	.word	0x05000002


	//   ....[18]....
        /*0094*/ 	.word	0xffffffff


	//   ....[19]....
        /*0098*/ 	.word	0xffffffff


	//   ....[20]....
        /*009c*/ 	.word	0x05000002


	//   ....[21]....
        /*00a0*/ 	.word	0x05000002


	//   ....[22]....
        /*00a4*/ 	.word	0xffffffff


	//   ....[23]....
        /*00a8*/ 	.word	0xffffffff


	//----- nvinfo : EIATTR_COOP_GROUP_INSTR_OFFSETS
	.align		4
.L_1291:
        /*00ac*/ 	.byte	0x04, 0x28
        /*00ae*/ 	.short	(.L_1293 - .L_1292)


	//   ....[0]....
.L_1292:
        /*00b0*/ 	.word	0x00000170


	//   ....[1]....
        /*00b4*/ 	.word	0x00000180


	//   ....[2]....
        /*00b8*/ 	.word	0x00000190


	//   ....[3]....
        /*00bc*/ 	.word	0x000001a0


	//   ....[4]....
        /*00c0*/ 	.word	0x000001f0


	//   ....[5]....
        /*00c4*/ 	.word	0x00000200


	//   ....[6]....
        /*00c8*/ 	.word	0x00000490


	//   ....[7]....
        /*00cc*/ 	.word	0x000004a0


	//   ....[8]....
        /*00d0*/ 	.word	0x00000750


	//   ....[9]....
        /*00d4*/ 	.word	0x00000760


	//   ....[10]....
        /*00d8*/ 	.word	0x00000780


	//   ....[11]....
        /*00dc*/ 	.word	0x00000790


	//   ....[12]....
        /*00e0*/ 	.word	0x00000a30


	//   ....[13]....
        /*00e4*/ 	.word	0x00000a40


	//   ....[14]....
        /*00e8*/ 	.word	0x00000a60


	//   ....[15]....
        /*00ec*/ 	.word	0x00000a70


	//   ....[16]....
        /*00f0*/ 	.word	0x00000d10


	//   ....[17]....
        /*00f4*/ 	.word	0x00000d20


	//   ....[18]....
        /*00f8*/ 	.word	0x00000d40


	//   ....[19]....
        /*00fc*/ 	.word	0x00000d50


	//   ....[20]....
        /*0100*/ 	.word	0x00000ff0


	//   ....[21]....
        /*0104*/ 	.word	0x00001000


	//   ....[22]....
        /*0108*/ 	.word	0x00001020


	//   ....[23]....
        /*010c*/ 	.word	0x00001030


	//----- nvinfo : EIATTR_VRC_CTA_INIT_COUNT
	.align		4
.L_1293:
        /*0110*/ 	.byte	0x02, 0x4a
	.zero		1
	.zero		1


	//----- nvinfo : EIATTR_EXIT_INSTR_OFFSETS
	.align		4
        /*0114*/ 	.byte	0x04, 0x1c
        /*0116*/ 	.short	(.L_1295 - .L_1294)


	//   ....[0]....
.L_1294:
        /*0118*/ 	.word	0x000001b0


	//   ....[1]....
        /*011c*/ 	.word	0x00001050


	//   ....[2]....
        /*0120*/ 	.word	0x000010a0


	//----- nvinfo : EIATTR_CBANK_PARAM_SIZE
	.align		4
.L_1295:
        /*0124*/ 	.byte	0x03, 0x19
        /*0126*/ 	.short	0x0014


	//----- nvinfo : EIATTR_PARAM_CBANK
	.align		4
        /*0128*/ 	.byte	0x04, 0x0a
        /*012a*/ 	.short	(.L_1297 - .L_1296)
	.align		4
.L_1296:
        /*012c*/ 	.word	index@(.nv.constant0._Z7reduce5IdLj32EEvPT_S1_j)
        /*0130*/ 	.short	0x0380
        /*0132*/ 	.short	0x0014


	//----- nvinfo : EIATTR_SW_WAR
	.align		4
.L_1297:
        /*0134*/ 	.byte	0x04, 0x36
        /*0136*/ 	.short	(.L_1299 - .L_1298)
.L_1298:
        /*0138*/ 	.word	0x00000008
.L_1299:


//--------------------- .nv.info._Z7reduce5IdLj64EEvPT_S1_j --------------------------
	.section	.nv.info._Z7reduce5IdLj64EEvPT_S1_j,"",@"SHT_CUDA_INFO"
	.sectionflags	@""
	.align	4


	//----- nvinfo : EIATTR_CUDA_API_VERSION
	.align		4
        /*0000*/ 	.byte	0x04, 0x37
        /*0002*/ 	.short	(.L_1301 - .L_1300)
.L_1300:
        /*0004*/ 	.word	0x00000082


	//----- nvinfo : EIATTR_KPARAM_INFO
	.align		4
.L_1301:
        /*0008*/ 	.byte	0x04, 0x17
        /*000a*/ 	.short	(.L_1303 - .L_1302)
.L_1302:
        /*000c*/ 	.word	0x00000000
        /*0010*/ 	.short	0x0002
        /*0012*/ 	.short	0x0010
        /*0014*/ 	.byte	0x00, 0xf0, 0x11, 0x00


	//----- nvinfo : EIATTR_KPARAM_INFO
	.align		4
.L_1303:
        /*0018*/ 	.byte	0x04, 0x17
        /*001a*/ 	.short	(.L_1305 - .L_1304)
.L_1304:
        /*001c*/ 	.word	0x00000000
        /*0020*/ 	.short	0x0001
        /*0022*/ 	.short	0x0008
        /*0024*/ 	.byte	0x00, 0xf5, 0x21, 0x00


	//----- nvinfo : EIATTR_KPARAM_INFO
	.align		4
.L_1305:
        /*0028*/ 	.byte	0x04, 0x17
        /*002a*/ 	.short	(.L_1307 - .L_1306)
.L_1306:
        /*002c*/ 	.word	0x00000000
        /*0030*/ 	.short	0x0000
        /*0032*/ 	.short	0x0000
        /*0034*/ 	.byte	0x00, 0xf5, 0x21, 0x00


	//----- nvinfo : EIATTR_SPARSE_MMA_MASK
	.align		4
.L_1307:
        /*0038*/ 	.byte	0x03, 0x50
        /*003a*/ 	.short	0x0000


	//----- nvinfo : EIATTR_MAXREG_COUNT
	.align		4
        /*003c*/ 	.byte	0x03, 0x1b
        /*003e*/ 	.short	0x00ff


	//----- nvinfo : EIATTR_NUM_BARRIERS
	.align		4
        /*0040*/ 	.byte	0x02, 0x4c
        /*0042*/ 	.byte	0x01
	.zero		1


	//----- nvinfo : EIATTR_MERCURY_ISA_VERSION
	.align		4
        /*0044*/ 	.byte	0x03, 0x5f
        /*0046*/ 	.short	0x0101


	//----- nvinfo : EIATTR_COOP_GROUP_MASK_REGIDS
	.align		4
        /*0048*/ 	.byte	0x04, 0x29
        /*004a*/ 	.short	(.L_1309 - .L_1308)


	//   ....[0]....
.L_1308:
        /*004c*/ 	.word	0xffffffff


	//   ....[1]....
        /*0050*/ 	.word	0xffffffff


	//   ....[2]....
        /*0054*/ 	.word	0xffffffff


	//   ....[3]....
        /*0058*/ 	.word	0xffffffff


	//   ....[4]....
        /*005c*/ 	.word	0xffffffff


	//   ....[5]....
        /*0060*/ 	.word	0xffffffff


	//   ....[6]....
        /*0064*/ 	.word	0x05000002


	//   ....[7]....
        /*0068*/ 	.word	0x05000002


	//   ....[8]....
        /*006c*/ 	.word	0x05000002


	//   ....[9]....
        /*0070*/ 	.word	0x05000002


	//   ....[10]....
        /*0074*/ 	.word	0xffffffff


	//   ....[11]....
        /*0078*/ 	.word	0xffffffff


	//   ....[12]....
        /*007c*/ 	.word	0x05000002


	//   ....[13]....
        /*0080*/ 	.word	0x05000002


	//   ....[14]....
        /*0084*/ 	.word	0xffffffff


	//   ....[15]....
        /*0088*/ 	.word	0xffffffff


	//   ....[16]....
        /*008c*/ 	.word	0x05000002


	//   ....[17]....
        /*0090*/ 	.word	0x05000002


	//   ....[18]....
        /*0094*/ 	.word	0xffffffff


	//   ....[19]....
        /*0098*/ 	.word	0xffffffff


	//   ....[20]....
        /*009c*/ 	.word	0x05000002


	//   ....[21]....
        /*00a0*/ 	.word	0x05000002


	//   ....[22]....
        /*00a4*/ 	.word	0xffffffff


	//   ....[23]....
        /*00a8*/ 	.word	0xffffffff


	//----- nvinfo : EIATTR_COOP_GROUP_INSTR_OFFSETS
	.align		4
.L_1309:
        /*00ac*/ 	.byte	0x04, 0x28
        /*00ae*/ 	.short	(.L_1311 - .L_1310)


	//   ....[0]....
.L_1310:
        /*00b0*/ 	.word	0x00000170


	//   ....[1]....
        /*00b4*/ 	.word	0x00000180


	//   ....[2]....
        /*00b8*/ 	.word	0x00000190


	//   ....[3]....
        /*00bc*/ 	.word	0x000001a0


	//   ....[4]....
        /*00c0*/ 	.word	0x00000210


	//   ....[5]....
        /*00c4*/ 	.word	0x00000220


	//   ....[6]....
        /*00c8*/ 	.word	0x000004b0


	//   ....[7]....
        /*00cc*/ 	.word	0x000004c0


	//   ....[8]....
        /*00d0*/ 	.word	0x00000770


	//   ....[9]....
        /*00d4*/ 	.word	0x00000780


	//   ....[10]....
        /*00d8*/ 	.word	0x000007a0


	//   ....[11]....
        /*00dc*/ 	.word	0x000007b0


	//   ....[12]....
        /*00e0*/ 	.word	0x00000a50


	//   ....[13]....
        /*00e4*/ 	.word	0x00000a60


	//   ....[14]....
        /*00e8*/ 	.word	0x00000a80


	//   ....[15]....
        /*00ec*/ 	.word	0x00000a90


	//   ....[16]....
        /*00f0*/ 	.word	0x00000d30


	//   ....[17]....
        /*00f4*/ 	.word	0x00000d40


	//   ....[18]....
        /*00f8*/ 	.word	0x00000d60


	//   ....[19]....
        /*00fc*/ 	.word	0x00000d70


	//   ....[20]....
        /*0100*/ 	.word	0x00001010


	//   ....[21]....
        /*0104*/ 	.word	0x00001020


	//   ....[22]....
        /*0108*/ 	.word	0x00001040


	//   ....[23]....
        /*010c*/ 	.word	0x00001050


	//----- nvinfo : EIATTR_VRC_CTA_INIT_COUNT
	.align		4
.L_1311:
        /*0110*/ 	.byte	0x02, 0x4a
	.zero		1
	.zero		1


	//----- nvinfo : EIATTR_EXIT_INSTR_OFFSETS
	.align		4
        /*0114*/ 	.byte	0x04, 0x1c
        /*0116*/ 	.short	(.L_1313 - .L_1312)


	//   ....[0]....
.L_1312:
        /*0118*/ 	.word	0x000001b0


	//   ....[1]....
        /*011c*/ 	.word	0x00001070


	//   ....[2]....
        /*0120*/ 	.word	0x000010c0


	//----- nvinfo : EIATTR_CBANK_PARAM_SIZE
	.align		4
.L_1313:
        /*0124*/ 	.byte	0x03, 0x19
        /*0126*/ 	.short	0x0014


	//----- nvinfo : EIATTR_PARAM_CBANK
	.align		4
        /*0128*/ 	.byte	0x04, 0x0a
        /*012a*/ 	.short	(.L_1315 - .L_1314)
	.align		4
.L_1314:
        /*012c*/ 	.word	index@(.nv.constant0._Z7reduce5IdLj64EEvPT_S1_j)
        /*0130*/ 	.short	0x0380
        /*0132*/ 	.short	0x0014


	//----- nvinfo : EIATTR_SW_WAR
	.align		4
.L_1315:
        /*0134*/ 	.byte	0x04, 0x36
        /*0136*/ 	.short	(.L_1317 - .L_1316)
.L_1316:
        /*0138*/ 	.word	0x00000008
.L_1317:


//--------------------- .nv.info._Z7reduce5IdLj128EEvPT_S1_j --------------------------
	.section	.nv.info._Z7reduce5IdLj128EEvPT_S1_j,"",@"SHT_CUDA_INFO"
	.sectionflags	@""
	.align	4


	//----- nvinfo : EIATTR_CUDA_API_VERSION
	.align		4
        /*0000*/ 	.byte	0x04, 0x37
        /*0002*/ 	.short	(.L_1319 - .L_1318)
.L_1318:
        /*0004*/ 	.word	0x00000082


	//----- nvinfo : EIATTR_KPARAM_INFO
	.align		4
.L_1319:
        /*0008*/ 	.byte	0x04, 0x17
        /*000a*/ 	.short	(.L_1321 - .L_1320)
.L_1320:
        /*000c*/ 	.word	0x00000000
        /*0010*/ 	.short	0x0002
        /*0012*/ 	.short	0x0010
        /*0014*/ 	.byte	0x00, 0xf0, 0x11, 0x00


	//----- nvinfo : EIATTR_KPARAM_INFO
	.align		4
.L_1321:
        /*0018*/ 	.byte	0x04, 0x17
        /*001a*/ 	.short	(.L_1323 - .L_1322)
.L_1322:
        /*001c*/ 	.word	0x00000000
        /*0020*/ 	.short	0x0001
        /*0022*/ 	.short	0x0008
        /*0024*/ 	.byte	0x00, 0xf5, 0x21, 0x00


	//----- nvinfo : EIATTR_KPARAM_INFO
	.align		4
.L_1323:
        /*0028*/ 	.byte	0x04, 0x17
        /*002a*/ 	.short	(.L_1325 - .L_1324)
.L_1324:
        /*002c*/ 	.word	0x00000000
        /*0030*/ 	.short	0x0000
        /*0032*/ 	.short	0x0000
        /*0034*/ 	.byte	0x00, 0xf5, 0x21, 0x00


	//----- nvinfo : EIATTR_SPARSE_MMA_MASK
	.align		4
.L_1325:
        /*0038*/ 	.byte	0x03, 0x50
        /*003a*/ 	.short	0x0000


	//----- nvinfo : EIATTR_MAXREG_COUNT
	.align		4
        /*003c*/ 	.byte	0x03, 0x1b
        /*003e*/ 	.short	0x00ff


	//----- nvinfo : EIATTR_NUM_BARRIERS
	.align		4
        /*0040*/ 	.byte	0x02, 0x4c
        /*0042*/ 	.byte	0x01
	.zero		1


	//----- nvinfo : EIATTR_MERCURY_ISA_VERSION
	.align		4
        /*0044*/ 	.byte	0x03, 0x5f
        /*0046*/ 	.short	0x0101


	//----- nvinfo : EIATTR_COOP_GROUP_MASK_REGIDS
	.align		4
        /*0048*/ 	.byte	0x04, 0x29
        /*004a*/ 	.short	(.L_1327 - .L_1326)


	//   ....[0]....
.L_1326:
        /*004c*/ 	.word	0xffffffff


	//   ....[1]....
        /*0050*/ 	.word	0xffffffff


	//   ....[2]....
        /*0054*/ 	.word	0xffffffff


	//   ....[3]....
        /*0058*/ 	.word	0xffffffff


	//   ....[4]....
        /*005c*/ 	.word	0xffffffff


	//   ....[5]....
        /*0060*/ 	.word	0xffffffff


	//   ....[6]....
        /*0064*/ 	.word	0x05000002


	//   ....[7]....
        /*0068*/ 	.word	0x05000002


	//   ....[8]....
        /*006c*/ 	.word	0x05000002


	//   ....[9]....
        /*0070*/ 	.word	0x05000002


	//   ....[10]....
        /*0074*/ 	.word	0xffffffff


	//   ....[11]....
        /*0078*/ 	.word	0xffffffff


	//   ....[12]....
        /*007c*/ 	.word	0x05000002


	//   ....[13]....
        /*0080*/ 	.word	0x05000002


	//   ....[14]....
        /*0084*/ 	.word	0xffffffff


	//   ....[15]....
        /*0088*/ 	.word	0xffffffff


	//   ....[16]....
        /*008c*/ 	.word	0x05000002


	//   ....[17]....
        /*0090*/ 	.word	0x05000002


	//   ....[18]....
        /*0094*/ 	.word	0xffffffff


	//   ....[19]....
        /*0098*/ 	.word	0xffffffff


	//   ....[20]....
        /*009c*/ 	.word	0x05000002


	//   ....[21]....
        /*00a0*/ 	.word	0x05000002


	//   ....[22]....
        /*00a4*/ 	.word	0xffffffff


	//   ....[23]....
        /*00a8*/ 	.word	0xffffffff


	//----- nvinfo : EIATTR_COOP_GROUP_INSTR_OFFSETS
	.align		4
.L_1327:
        /*00ac*/ 	.byte	0x04, 0x28
        /*00ae*/ 	.short	(.L_1329 - .L_1328)


	//   ....[0]....
.L_1328:
        /*00b0*/ 	.word	0x00000170


	//   ....[1]....
        /*00b4*/ 	.word	0x00000180


	//   ....[2]....
        /*00b8*/ 	.word	0x00000190


	//   ....[3]....
        /*00bc*/ 	.word	0x000001e0


	//   ....[4]....
        /*00c0*/ 	.word	0x00000250


	//   ....[5]....
        /*00c4*/ 	.word	0x00000260


	//   ....[6]....
        /*00c8*/ 	.word	0x000004f0


	//   ....[7]....
        /*00cc*/ 	.word	0x00000500


	//   ....[8]....
        /*00d0*/ 	.word	0x000007b0


	//   ....[9]....
        /*00d4*/ 	.word	0x000007c0


	//   ....[10]....
        /*00d8*/ 	.word	0x000007e0


	//   ....[11]....
        /*00dc*/ 	.word	0x000007f0


	//   ....[12]....
        /*00e0*/ 	.word	0x00000a90


	//   ....[13]....
        /*00e4*/ 	.word	0x00000aa0


	//   ....[14]....
        /*00e8*/ 	.word	0x00000ac0


	//   ....[15]....
        /*00ec*/ 	.word	0x00000ad0


	//   ....[16]....
        /*00f0*/ 	.word	0x00000d70


	//   ....[17]....
        /*00f4*/ 	.word	0x00000d80


	//   ....[18]....
        /*00f8*/ 	.word	0x00000da0


	//   ....[19]....
        /*00fc*/ 	.word	0x00000db0


	//   ....[20]....
        /*0100*/ 	.word	0x00001050


	//   ....[21]....
        /*0104*/ 	.word	0x00001060


	//   ....[22]....
        /*0108*/ 	.word	0x00001080


	//   ....[23]....
        /*010c*/ 	.word	0x00001090


	//----- nvinfo : EIATTR_VRC_CTA_INIT_COUNT
	.align		4
.L_1329:
        /*0110*/ 	.byte	0x02, 0x4a
	.zero		1
	.zero		1


	//----- nvinfo : EIATTR_EXIT_INSTR_OFFSETS
	.align		4
        /*0114*/ 	.byte	0x04, 0x1c
        /*0116*/ 	.short	(.L_1331 - .L_1330)


	//   ....[0]....
.L_1330:
        /*0118*/ 	.word	0x000001f0


	//   ....[1]....
        /*011c*/ 	.word	0x000010b0


	//   ....[2]....
        /*0120*/ 	.word	0x00001100


	//----- nvinfo : EIATTR_CBANK_PARAM_SIZE
	.align		4
.L_1331:
        /*0124*/ 	.byte	0x03, 0x19
        /*0126*/ 	.short	0x0014


	//----- nvinfo : EIATTR_PARAM_CBANK
	.align		4
        /*0128*/ 	.byte	0x04, 0x0a
        /*012a*/ 	.short	(.L_1333 - .L_1332)
	.align		4
.L_1332:
        /*012c*/ 	.word	index@(.nv.constant0._Z7reduce5IdLj128EEvPT_S1_j)
        /*0130*/ 	.short	0x0380
        /*0132*/ 	.short	0x0014


	//----- nvinfo : EIATTR_SW_WAR
	.align		4
.L_1333:
        /*0134*/ 	.byte	0x04, 0x36
        /*0136*/ 	.short	(.L_1335 - .L_1334)
.L_1334:
        /*0138*/ 	.word	0x00000008
.L_1335:


//--------------------- .nv.info._Z7reduce5IdLj256EEvPT_S1_j --------------------------
	.section	.nv.info._Z7reduce5IdLj256EEvPT_S1_j,"",@"SHT_CUDA_INFO"
	.sectionflags	@""
	.align	4


	//----- nvinfo : EIATTR_CUDA_API_VERSION
	.align		4
        /*0000*/ 	.byte	0x04, 0x37
        /*0002*/ 	.short	(.L_1337 - .L_1336)
.L_1336:
        /*0004*/ 	.word	0x00000082


	//----- nvinfo : EIATTR_KPARAM_INFO
	.align		4
.L_1337:
        /*0008*/ 	.byte	0x04, 0x17
        /*000a*/ 	.short	(.L_1339 - .L_1338)
.L_1338:
        /*000c*/ 	.word	0x00000000
        /*0010*/ 	.short	0x0002
        /*0012*/ 	.short	0x0010
        /*0014*/ 	.byte	0x00, 0xf0, 0x11, 0x00


	//----- nvinfo : EIATTR_KPARAM_INFO
	.align		4
.L_1339:
        /*0018*/ 	.byte	0x04, 0x17
        /*001a*/ 	.short	(.L_1341 - .L_1340)
.L_1340:
        /*001c*/ 	.word	0x00000000
        /*0020*/ 	.short	0x0001
        /*0022*/ 	.short	0x0008
        /*0024*/ 	.byte	0x00, 0xf5, 0x21, 0x00


	//----- nvinfo : EIATTR_KPARAM_INFO
	.align		4
.L_1341:
        /*0028*/ 	.byte	0x04, 0x17
        /*002a*/ 	.short	(.L_1343 - .L_1342)
.L_1342:
        /*002c*/ 	.word	0x00000000
        /*0030*/ 	.short	0x0000
        /*0032*/ 	.short	0x0000
        /*0034*/ 	.byte	0x00, 0xf5, 0x21, 0x00


	//----- nvinfo : EIATTR_SPARSE_MMA_MASK
	.align		4
.L_1343:
        /*0038*/ 	.byte	0x03, 0x50
        /*003a*/ 	.short	0x0000


	//----- nvinfo : EIATTR_MAXREG_COUNT
	.align		4
        /*003c*/ 	.byte	0x03, 0x1b
        /*003e*/ 	.short	0x00ff


	//----- nvinfo : EIATTR_NUM_BARRIERS
	.align		4
        /*0040*/ 	.byte	0x02, 0x4c
        /*0042*/ 	.byte	0x01
	.zero		1


	//----- nvinfo : EIATTR_MERCURY_ISA_VERSION
	.align		4
        /*0044*/ 	.byte	0x03, 0x5f
        /*0046*/ 	.short	0x0101


	//----- nvinfo : EIATTR_COOP_GROUP_MASK_REGIDS
	.align		4
        /*0048*/ 	.byte	0x04, 0x29
        /*004a*/ 	.short	(.L_1345 - .L_1344)


	//   ....[0]....
.L_1344:
        /*004c*/ 	.word	0xffffffff


	//   ....[1]....
        /*0050*/ 	.word	0xffffffff


	//   ....[2]....
        /*0054*/ 	.word	0xffffffff


	//   ....[3]....
        /*0058*/ 	.word	0xffffffff


	//   ....[4]....
        /*005c*/ 	.word	0xffffffff


	//   ....[5]....
        /*0060*/ 	.word	0xffffffff


	//   ....[6]....
        /*0064*/ 	.word	0x05000002


	//   ....[7]....
        /*0068*/ 	.word	0x05000002


	//   ....[8]....
        /*006c*/ 	.word	0x05000002


	//   ....[9]....
        /*0070*/ 	.word	0x05000002


	//   ....[10]....
        /*0074*/ 	.word	0xffffffff


	//   ....[11]....
        /*0078*/ 	.word	0xffffffff


	//   ....[12]....
        /*007c*/ 	.word	0x05000002


	//   ....[13]....
        /*0080*/ 	.word	0x05000002


	//   ....[14]....
        /*0084*/ 	.word	0xffffffff


	//   ....[15]....
        /*0088*/ 	.word	0xffffffff


	//   ....[16]....
        /*008c*/ 	.word	0x05000002


	//   ....[17]....
        /*0090*/ 	.word	0x05000002


	//   ....[18]....
        /*0094*/ 	.word	0xffffffff


	//   ....[19]....
        /*0098*/ 	.word	0xffffffff


	//   ....[20]....
        /*009c*/ 	.word	0x05000002


	//   ....[21]....
        /*00a0*/ 	.word	0x05000002


	//   ....[22]....
        /*00a4*/ 	.word	0xffffffff


	//   ....[23]....
        /*00a8*/ 	.word	0xffffffff


	//----- nvinfo : EIATTR_COOP_GROUP_INSTR_OFFSETS
	.align		4
.L_1345:
        /*00ac*/ 	.byte	0x04, 0x28
        /*00ae*/ 	.short	(.L_1347 - .L_1346)


	//   ....[0]....
.L_1346:
        /*00b0*/ 	.word	0x00000170


	//   ....[1]....
        /*00b4*/ 	.word	0x00000180


	//   ....[2]....
        /*00b8*/ 	.word	0x000001d0


	//   ....[3]....
        /*00bc*/ 	.word	0x00000220


	//   ....[4]....
        /*00c0*/ 	.word	0x00000290


	//   ....[5]....
        /*00c4*/ 	.word	0x000002a0


	//   ....[6]....
        /*00c8*/ 	.word	0x00000530


	//   ....[7]....
        /*00cc*/ 	.word	0x00000540


	//   ....[8]....
        /*00d0*/ 	.word	0x000007f0


	//   ....[9]....
        /*00d4*/ 	.word	0x00000800


	//   ....[10]....
        /*00d8*/ 	.word	0x00000820


	//   ....[11]....
        /*00dc*/ 	.word	0x00000830


	//   ....[12]....
        /*00e0*/ 	.word	0x00000ad0


	//   ....[13]....
        /*00e4*/ 	.word	0x00000ae0


	//   ....[14]....
        /*00e8*/ 	.word	0x00000b00


	//   ....[15]....
        /*00ec*/ 	.word	0x00000b10


	//   ....[16]....
        /*00f0*/ 	.word	0x00000db0


	//   ....[17]....
        /*00f4*/ 	.word	0x00000dc0


	//   ....[18]....
        /*00f8*/ 	.word	0x00000de0


	//   ....[19]....
        /*00fc*/ 	.word	0x00000df0


	//   ....[20]....
        /*0100*/ 	.word	0x00001090


	//   ....[21]....
        /*0104*/ 	.word	0x000010a0


	//   ....[22]....
        /*0108*/ 	.word	0x000010c0


	//   ....[23]....
        /*010c*/ 	.word	0x000010d0


	//----- nvinfo : EIATTR_VRC_CTA_INIT_COUNT
	.align		4
.L_1347:
        /*0110*/ 	.byte	0x02, 0x4a
	.zero		1
	.zero		1


	//----- nvinfo : EIATTR_EXIT_INSTR_OFFSETS
	.align		4
        /*0114*/ 	.byte	0x04, 0x1c
        /*0116*/ 	.short	(.L_1349 - .L_1348)


	//   ....[0]....
.L_1348:
        /*0118*/ 	.word	0x00000230


	//   ....[1]....
        /*011c*/ 	.word	0x000010f0


	//   ....[2]....
        /*0120*/ 	.word	0x00001140


	//----- nvinfo : EIATTR_CBANK_PARAM_SIZE
	.align		4
.L_1349:
        /*0124*/ 	.byte	0x03, 0x19
        /*0126*/ 	.short	0x0014


	//----- nvinfo : EIATTR_PARAM_CBANK
	.align		4
        /*0128*/ 	.byte	0x04, 0x0a
        /*012a*/ 	.short	(.L_1351 - .L_1350)
	.align		4
.L_1350:
        /*012c*/ 	.word	index@(.nv.constant0._Z7reduce5IdLj256EEvPT_S1_j)
        /*0130*/ 	.short	0x0380
        /*0132*/ 	.short	0x0014


	//----- nvinfo : EIATTR_SW_WAR
	.align		4
.L_1351:
        /*0134*/ 	.byte	0x04, 0x36
        /*0136*/ 	.short	(.L_1353 - .L_1352)
.L_1352:
        /*0138*/ 	.word	0x00000008
.L_1353:


//--------------------- .nv.info._Z7reduce5IdLj512EEvPT_S1_j --------------------------
	.section	.nv.info._Z7reduce5IdLj512EEvPT_S1_j,"",@"SHT_CUDA_INFO"
	.sectionflags	@""
	.align	4


	//----- nvinfo : EIATTR_CUDA_API_VERSION
	.align		4
        /*0000*/ 	.byte	0x04, 0x37
        /*0002*/ 	.short	(.L_1355 - .L_1354)
.L_1354:
        /*0004*/ 	.word	0x00000082


	//----- nvinfo : EIATTR_KPARAM_INFO
	.align		4
.L_1355:
        /*0008*/ 	.byte	0x04, 0x17
        /*000a*/ 	.short	(.L_1357 - .L_1356)
.L_1356:
        /*000c*/ 	.word	0x00000000
        /*0010*/ 	.short	0x0002
        /*0012*/ 	.short	0x0010
        /*0014*/ 	.byte	0x00, 0xf0, 0x11, 0x00


	//----- nvinfo : EIATTR_KPARAM_INFO
	.align		4
.L_1357:
        /*0018*/ 	.byte	0x04, 0x17
        /*001a*/ 	.short	(.L_1359 - .L_1358)
.L_1358:
        /*001c*/ 	.word	0x00000000
        /*0020*/ 	.short	0x0001
        /*0022*/ 	.short	0x0008
        /*0024*/ 	.byte	0x00, 0xf5, 0x21, 0x00


	//----- nvinfo : EIATTR_KPARAM_INFO
	.align		4
.L_1359:
        /*0028*/ 	.byte	0x04, 0x17
        /*002a*/ 	.short	(.L_1361 - .L_1360)
.L_1360:
        /*002c*/ 	.word	0x00000000
        /*0030*/ 	.short	0x0000
        /*0032*/ 	.short	0x0000
        /*0034*/ 	.byte	0x00, 0xf5, 0x21, 0x00


	//----- nvinfo : EIATTR_SPARSE_MMA_MASK
	.align		4
.L_1361:
        /*0038*/ 	.byte	0x03, 0x50
        /*003a*/ 	.short	0x0000


	//----- nvinfo : EIATTR_MAXREG_COUNT
	.align		4
        /*003c*/ 	.byte	0x03, 0x1b
        /*003e*/ 	.short	0x00ff


	//----- nvinfo : EIATTR_NUM_BARRIERS
	.align		4
        /*0040*/ 	.byte	0x02, 0x4c
        /*0042*/ 	.byte	0x01
	.zero		1


	//----- nvinfo : EIATTR_MERCURY_ISA_VERSION
	.align		4
        /*0044*/ 	.byte	0x03, 0x5f
        /*0046*/ 	.short	0x0101


	//----- nvinfo : EIATTR_COOP_GROUP_MASK_REGIDS
	.align		4
        /*0048*/ 	.byte	0x04, 0x29
        /*004a*/ 	.short	(.L_1363 - .L_1362)


	//   ....[0]....
.L_1362:
        /*004c*/ 	.word	0xffffffff


	//   ....[1]....
        /*0050*/ 	.word	0xffffffff


	//   ....[2]....
        /*0054*/ 	.word	0xffffffff


	//   ....[3]....
        /*0058*/ 	.word	0xffffffff


	//   ....[4]....
        /*005c*/ 	.word	0xffffffff


	//   ....[5]....
        /*0060*/ 	.word	0xffffffff


	//   ....[6]....
        /*0064*/ 	.word	0x05000003


	//   ....[7]....
        /*0068*/ 	.word	0x05000003


	//   ....[8]....
        /*006c*/ 	.word	0x05000003


	//   ....[9]....
        /*0070*/ 	.word	0x05000003


	//   ....[10]....
        /*0074*/ 	.word	0xffffffff


	//   ....[11]....
        /*0078*/ 	.word	0xffffffff


	//   ....[12]....
        /*007c*/ 	.word	0x05000003


	//   ....[13]....
        /*0080*/ 	.word	0x05000003


	//   ....[14]....
        /*0084*/ 	.word	0xffffffff


	//   ....[15]....
        /*0088*/ 	.word	0xffffffff


	//   ....[16]....
        /*008c*/ 	.word	0x05000003


	//   ....[17]....
        /*0090*/ 	.word	0x05000003


	//   ....[18]....
        /*0094*/ 	.word	0xffffffff


	//   ....[19]....
        /*0098*/ 	.word	0xffffffff


	//   ....[20]....
        /*009c*/ 	.word	0x05000003


	//   ....[21]....
        /*00a0*/ 	.word	0x05000003


	//   ....[22]....
        /*00a4*/ 	.word	0xffffffff


	//   ....[23]....
        /*00a8*/ 	.word	0xffffffff


	//----- nvinfo : EIATTR_COOP_GROUP_INSTR_OFFSETS
	.align		4
.L_1363:
        /*00ac*/ 	.byte	0x04, 0x28
        /*00ae*/ 	.short	(.L_1365 - .L_1364)


	//   ....[0]....
.L_1364:
        /*00b0*/ 	.word	0x00000180


	//   ....[1]....
        /*00b4*/ 	.word	0x000001d0


	//   ....[2]....
        /*00b8*/ 	.word	0x00000220


	//   ....[3]....
        /*00bc*/ 	.word	0x00000270


	//   ....[4]....
        /*00c0*/ 	.word	0x000002e0


	//   ....[5]....
        /*00c4*/ 	.word	0x000002f0


	//   ....[6]....
        /*00c8*/ 	.word	0x00000580


	//   ....[7]....
        /*00cc*/ 	.word	0x00000590


	//   ....[8]....
        /*00d0*/ 	.word	0x00000840


	//   ....[9]....
        /*00d4*/ 	.word	0x00000850


	//   ....[10]....
        /*00d8*/ 	.word	0x00000870


	//   ....[11]....
        /*00dc*/ 	.word	0x00000880


	//   ....[12]....
        /*00e0*/ 	.word	0x00000b20


	//   ....[13]....
        /*00e4*/ 	.word	0x00000b30


	//   ....[14]....
        /*00e8*/ 	.word	0x00000b50


	//   ....[15]....
        /*00ec*/ 	.word	0x00000b60


	//   ....[16]....
        /*00f0*/ 	.word	0x00000e00


	//   ....[17]....
        /*00f4*/ 	.word	0x00000e10


	//   ....[18]....
        /*00f8*/ 	.word	0x00000e30


	//   ....[19]....
        /*00fc*/ 	.word	0x00000e40


	//   ....[20]....
        /*0100*/ 	.word	0x000010e0


	//   ....[21]....
        /*0104*/ 	.word	0x000010f0


	//   ....[22]....
        /*0108*/ 	.word	0x00001110


	//   ....[23]....
        /*010c*/ 	.word	0x00001120


	//----- nvinfo : EIATTR_VRC_CTA_INIT_COUNT
	.align		4
.L_1365:
        /*0110*/ 	.byte	0x02, 0x4a
	.zero		1
	.zero		1


	//----- nvinfo : EIATTR_EXIT_INSTR_OFFSETS
	.align		4
        /*0114*/ 	.byte	0x04, 0x1c
        /*0116*/ 	.short	(.L_1367 - .L_1366)


	//   ....[0]....
.L_1366:
        /*0118*/ 	.word	0x00000280


	//   ....[1]....
        /*011c*/ 	.word	0x00001140


	//   ....[2]....
        /*0120*/ 	.word	0x00001190


	//----- nvinfo : EIATTR_CBANK_PARAM_SIZE
	.align		4
.L_1367:
        /*0124*/ 	.byte	0x03, 0x19
        /*0126*/ 	.short	0x0014


	//----- nvinfo : EIATTR_PARAM_CBANK
	.align		4
        /*0128*/ 	.byte	0x04, 0x0a
        /*012a*/ 	.short	(.L_1369 - .L_1368)
	.align		4
.L_1368:
        /*012c*/ 	.word	index@(.nv.constant0._Z7reduce5IdLj512EEvPT_S1_j)
        /*0130*/ 	.short	0x0380
        /*0132*/ 	.short	0x0014


	//----- nvinfo : EIATTR_SW_WAR
	.align		4
.L_1369:
        /*0134*/ 	.byte	0x04, 0x36
        /*0136*/ 	.short	(.L_1371 - .L_1370)
.L_1370:
        /*0138*/ 	.word	0x00000008
.L_1371:


//--------------------- .nv.info._Z7reduce4IdLj1EEvPT_S1_j --------------------------
	.section	.nv.info._Z7reduce4IdLj1EEvPT_S1_j,"",@"SHT_CUDA_INFO"
	.sectionflags	@""
	.align	4


	//----- nvinfo : EIATTR_CUDA_API_VERSION
	.align		4
        /*0000*/ 	.byte	0x04, 0x37
        /*0002*/ 	.short	(.L_1373 - .L_1372)
.L_1372:
        /*0004*/ 	.word	0x00000082


	//----- nvinfo : EIATTR_KPARAM_INFO
	.align		4
.L_1373:
        /*0008*/ 	.byte	0x04, 0x17
        /*000a*/ 	.short	(.L_1375 - .L_1374)
.L_1374:
        /*000c*/ 	.word	0x00000000
        /*0010*/ 	.short	0x0002
        /*0012*/ 	.short	0x0010
        /*0014*/ 	.byte	0x00, 0xf0, 0x11, 0x00


	//----- nvinfo : EIATTR_KPARAM_INFO
	.align		4
.L_1375:
        /*0018*/ 	.byte	0x04, 0x17
        /*001a*/ 	.short	(.L_1377 - .L_1376)
.L_1376:
        /*001c*/ 	.word	0x00000000
        /*0020*/ 	.short	0x0001
        /*0022*/ 	.short	0x0008
        /*0024*/ 	.byte	0x00, 0xf5, 0x21, 0x00


	//----- nvinfo : EIATTR_KPARAM_INFO
	.align		4
.L_1377:
        /*0028*/ 	.byte	0x04, 0x17
        /*002a*/ 	.short	(.L_1379 - .L_1378)
.L_1378:
        /*002c*/ 	.word	0x00000000
        /*0030*/ 	.short	0x0000
        /*0032*/ 	.short	0x0000
        /*0034*/ 	.byte	0x00, 0xf5, 0x21, 0x00


	//----- nvinfo : EIATTR_SPARSE_MMA_MASK
	.align		4
.L_1379:
        /*0038*/ 	.byte	0x03, 0x50
        /*003a*/ 	.short	0x0000


	//----- nvinfo : EIATTR_MAXREG_COUNT
	.align		4
        /*003c*/ 	.byte	0x03, 0x1b
        /*003e*/ 	.short	0x00ff


	//----- nvinfo : EIATTR_NUM_BARRIERS
	.align		4
        /*0040*/ 	.byte	0x02, 0x4c
        /*0042*/ 	.byte	0x01
	.zero		1


	//----- nvinfo : EIATTR_MERCURY_ISA_VERSION
	.align		4
        /*0044*/ 	.byte	0x03, 0x5f
        /*0046*/ 	.short	0x0101


	//----- nvinfo : EIATTR_COOP_GROUP_MASK_REGIDS
	.align		4
        /*0048*/ 	.byte	0x04, 0x29
        /*004a*/ 	.short	(.L_1381 - .L_1380)


	//   ....[0]....
.L_1380:
        /*004c*/ 	.word	0xffffffff


	//   ....[1]....
        /*0050*/ 	.word	0xffffffff


	//   ....[2]....
        /*0054*/ 	.word	0xffffffff


	//   ....[3]....
        /*0058*/ 	.word	0xffffffff


	//   ....[4]....
        /*005c*/ 	.word	0x05000003


	//   ....[5]....
        /*0060*/ 	.word	0x05000003


	//   ....[6]....
        /*0064*/ 	.word	0x05000003


	//   ....[7]....
        /*0068*/ 	.word	0x05000003


	//   ....[8]....
        /*006c*/ 	.word	0xffffffff


	//   ....[9]....
        /*0070*/ 	.word	0xffffffff


	//   ....[10]....
        /*0074*/ 	.word	0x05000003


	//   ....[11]....
        /*0078*/ 	.word	0x05000003


	//   ....[12]....
        /*007c*/ 	.word	0xffffffff


	//   ....[13]....
        /*0080*/ 	.word	0xffffffff


	//   ....[14]....
        /*0084*/ 	.word	0x05000003


	//   ....[15]....
        /*0088*/ 	.word	0x05000003


	//   ....[16]....
        /*008c*/ 	.word	0xffffffff


	//   ....[17]....
        /*0090*/ 	.word	0xffffffff


	//   ....[18]....
        /*0094*/ 	.word	0x05000003


	//   ....[19]....
        /*0098*/ 	.word	0x05000003


	//   ....[20]....
        /*009c*/ 	.word	0xffffffff


	//   ....[21]....
        /*00a0*/ 	.word	0xffffffff


	//----- nvinfo : EIATTR_COOP_GROUP_INSTR_OFFSETS
	.align		4
.L_1381:
        /*00a4*/ 	.byte	0x04, 0x28
        /*00a6*/ 	.short	(.L_1383 - .L_1382)


	//   ....[0]....
.L_1382:
        /*00a8*/ 	.word	0x000001b0


	//   ....[1]....
        /*00ac*/ 	.word	0x00000230


	//   ....[2]....
        /*00b0*/ 	.word	0x000002b0


	//   ....[3]....
        /*00b4*/ 	.word	0x000002c0


	//   ....[4]....
        /*00b8*/ 	.word	0x00000550


	//   ....[5]....
        /*00bc*/ 	.word	0x00000560


	//   ....[6]....
        /*00c0*/ 	.word	0x00000810


	//   ....[7]....
        /*00c4*/ 	.word	0x00000820


	//   ....[8]....
        /*00c8*/ 	.word	0x00000840


	//   ....[9]....
        /*00cc*/ 	.word	0x00000850


	//   ....[10]....
        /*00d0*/ 	.word	0x00000af0


	//   ....[11]....
        /*00d4*/ 	.word	0x00000b00


	//   ....[12]....
        /*00d8*/ 	.word	0x00000b20


	//   ....[13]....
        /*00dc*/ 	.word	0x00000b30


	//   ....[14]....
        /*00e0*/ 	.word	0x00000dd0


	//   ....[15]....
        /*00e4*/ 	.word	0x00000de0


	//   ....[16]....
        /*00e8*/ 	.word	0x00000e00


	//   ....[17]....
        /*00ec*/ 	.word	0x00000e10


	//   ....[18]....
        /*00f0*/ 	.word	0x000010b0


	//   ....[19]....
        /*00f4*/ 	.word	0x000010c0


	//   ....[20]....
        /*00f8*/ 	.word	0x000010e0


	//   ....[21]....
        /*00fc*/ 	.word	0x000010f0


	//----- nvinfo : EIATTR_VRC_CTA_INIT_COUNT
	.align		4
.L_1383:
        /*0100*/ 	.byte	0x02, 0x4a
	.zero		1
	.zero		1


	//----- nvinfo : EIATTR_EXIT_INSTR_OFFSETS
	.align		4
        /*0104*/ 	.byte	0x04, 0x1c
        /*0106*/ 	.short	(.L_1385 - .L_1384)


	//   ....[0]....
.L_1384:
        /*0108*/ 	.word	0x00000270


	//   ....[1]....
        /*010c*/ 	.word	0x00001110


	//   ....[2]....
        /*0110*/ 	.word	0x00001160


	//----- nvinfo : EIATTR_CBANK_PARAM_SIZE
	.align		4
.L_1385:
        /*0114*/ 	.byte	0x03, 0x19
        /*0116*/ 	.short	0x0014


	//----- nvinfo : EIATTR_PARAM_CBANK
	.align		4
        /*0118*/ 	.byte	0x04, 0x0a
        /*011a*/ 	.short	(.L_1387 - .L_1386)
	.align		4
.L_1386:
        /*011c*/ 	.word	index@(.nv.constant0._Z7reduce4IdLj1EEvPT_S1_j)
        /*0120*/ 	.short	0x0380
        /*0122*/ 	.short	0x0014


	//----- nvinfo : EIATTR_SW_WAR
	.align		4
.L_1387:
        /*0124*/ 	.byte	0x04, 0x36
        /*0126*/ 	.short	(.L_1389 - .L_1388)
.L_1388:
        /*0128*/ 	.word	0x00000008
.L_1389:


//--------------------- .nv.info._Z7reduce4IdLj2EEvPT_S1_j --------------------------
	.section	.nv.info._Z7reduce4IdLj2EEvPT_S1_j,"",@"SHT_CUDA_INFO"
	.sectionflags	@""
	.align	4


	//----- nvinfo : EIATTR_CUDA_API_VERSION
	.align		4
        /*0000*/ 	.byte	0x04, 0x37
        /*0002*/ 	.short	(.L_1391 - .L_1390)
.L_1390:
        /*0004*/ 	.word	0x00000082


	//----- nvinfo : EIATTR_KPARAM_INFO
	.align		4
.L_1391:
        /*0008*/ 	.byte	0x04, 0x17
        /*000a*/ 	.short	(.L_1393 - .L_1392)
.L_1392:
        /*000c*/ 	.word	0x00000000
        /*0010*/ 	.short	0x0002
        /*0012*/ 	.short	0x0010
        /*0014*/ 	.byte	0x00, 0xf0, 0x11, 0x00


	//----- nvinfo : EIATTR_KPARAM_INFO
	.align		4
.L_1393:
        /*0018*/ 	.byte	0x04, 0x17
        /*001a*/ 	.short	(.L_1395 - .L_1394)
.L_1394:
        /*001c*/ 	.word	0x00000000
        /*0020*/ 	.short	0x0001
        /*0022*/ 	.short	0x0008
        /*0024*/ 	.byte	0x00, 0xf5, 0x21, 0x00


	//----- nvinfo : EIATTR_KPARAM_INFO
	.align		4
.L_1395:
        /*0028*/ 	.byte	0x04, 0x17
        /*002a*/ 	.short	(.L_1397 - .L_1396)
.L_1396:
        /*002c*/ 	.word	0x00000000
        /*0030*/ 	.short	0x0000
        /*0032*/ 	.short	0x0000
        /*0034*/ 	.byte	0x00, 0xf5, 0x21, 0x00


	//----- nvinfo : EIATTR_SPARSE_MMA_MASK
	.align		4
.L_1397:
        /*0038*/ 	.byte	0x03, 0x50
        /*003a*/ 	.short	0x0000


	//----- nvinfo : EIATTR_MAXREG_COUNT
	.align		4
        /*003c*/ 	.byte	0x03, 0x1b
        /*003e*/ 	.short	0x00ff


	//----- nvinfo : EIATTR_NUM_BARRIERS
	.align		4
        /*0040*/ 	.byte	0x02, 0x4c
        /*0042*/ 	.byte	0x01
	.zero		1


	//----- nvinfo : EIATTR_MERCURY_ISA_VERSION
	.align		4
        /*0044*/ 	.byte	0x03, 0x5f
        /*0046*/ 	.short	0x0101


	//----- nvinfo : EIATTR_COOP_GROUP_MASK_REGIDS
	.align		4
        /*0048*/ 	.byte	0x04, 0x29
        /*004a*/ 	.short	(.L_1399 - .L_1398)


	//   ....[0]....
.L_1398:
        /*004c*/ 	.word	0xffffffff


	//   ....[1]....
        /*0050*/ 	.word	0xffffffff


	//   ....[2]....
        /*0054*/ 	.word	0xffffffff


	//   ....[3]....
        /*0058*/ 	.word	0xffffffff


	//   ....[4]....
        /*005c*/ 	.word	0x05000003


	//   ....[5]....
        /*0060*/ 	.word	0x05000003


	//   ....[6]....
        /*0064*/ 	.word	0x05000003


	//   ....[7]....
        /*0068*/ 	.word	0x05000003


	//   ....[8]....
        /*006c*/ 	.word	0xffffffff


	//   ....[9]....
        /*0070*/ 	.word	0xffffffff


	//   ....[10]....
        /*0074*/ 	.word	0x05000003


	//   ....[11]....
        /*0078*/ 	.word	0x05000003


	//   ....[12]....
        /*007c*/ 	.word	0xffffffff


	//   ....[13]....
        /*0080*/ 	.word	0xffffffff


	//   ....[14]....
        /*0084*/ 	.word	0x05000003


	//   ....[15]....
        /*0088*/ 	.word	0x05000003


	//   ....[16]....
        /*008c*/ 	.word	0xffffffff


	//   ....[17]....
        /*0090*/ 	.word	0xffffffff


	//   ....[18]....
        /*0094*/ 	.word	0x05000003


	//   ....[19]....
        /*0098*/ 	.word	0x05000003


	//   ....[20]....
        /*009c*/ 	.word	0xffffffff


	//   ....[21]....
        /*00a0*/ 	.word	0xffffffff


	//----- nvinfo : EIATTR_COOP_GROUP_INSTR_OFFSETS
	.align		4
.L_1399:
        /*00a4*/ 	.byte	0x04, 0x28
        /*00a6*/ 	.short	(.L_1401 - .L_1400)


	//   ....[0]....
.L_1400:
        /*00a8*/ 	.word	0x000001b0


	//   ....[1]....
        /*00ac*/ 	.word	0x00000230


	//   ....[2]....
        /*00b0*/ 	.word	0x000002b0


	//   ....[3]....
        /*00b4*/ 	.word	0x000002c0


	//   ....[4]....
        /*00b8*/ 	.word	0x00000550


	//   ....[5]....
        /*00bc*/ 	.word	0x00000560


	//   ....[6]....
        /*00c0*/ 	.word	0x00000810


	//   ....[7]....
        /*00c4*/ 	.word	0x00000820


	//   ....[8]....
        /*00c8*/ 	.word	0x00000840


	//   ....[9]....
        /*00cc*/ 	.word	0x00000850


	//   ....[10]....
        /*00d0*/ 	.word	0x00000af0


	//   ....[11]....
        /*00d4*/ 	.word	0x00000b00


	//   ....[12]....
        /*00d8*/ 	.word	0x00000b20


	//   ....[13]....
        /*00dc*/ 	.word	0x00000b30


	//   ....[14]....
        /*00e0*/ 	.word	0x00000dd0


	//   ....[15]....
        /*00e4*/ 	.word	0x00000de0


	//   ....[16]....
        /*00e8*/ 	.word	0x00000e00


	//   ....[17]....
        /*00ec*/ 	.word	0x00000e10


	//   ....[18]....
        /*00f0*/ 	.word	0x000010b0


	//   ....[19]....
        /*00f4*/ 	.word	0x000010c0


	//   ....[20]....
        /*00f8*/ 	.word	0x000010e0


	//   ....[21]....
        /*00fc*/ 	.word	0x000010f0


	//----- nvinfo : EIATTR_VRC_CTA_INIT_COUNT
	.align		4
.L_1401:
        /*0100*/ 	.byte	0x02, 0x4a
	.zero		1
	.zero		1


	//----- nvinfo : EIATTR_EXIT_INSTR_OFFSETS
	.align		4
        /*0104*/ 	.byte	0x04, 0x1c
        /*0106*/ 	.short	(.L_1403 - .L_1402)


	//   ....[0]....
.L_1402:
        /*0108*/ 	.word	0x00000270


	//   ....[1]....
        /*010c*/ 	.word	0x00001110


	//   ....[2]....
        /*0110*/ 	.word	0x00001160


	//----- nvinfo : EIATTR_CBANK_PARAM_SIZE
	.align		4
.L_1403:
        /*0114*/ 	.byte	0x03, 0x19
        /*0116*/ 	.short	0x0014


	//----- nvinfo : EIATTR_PARAM_CBANK
	.align		4
        /*0118*/ 	.byte	0x04, 0x0a
        /*011a*/ 	.short	(.L_1405 - .L_1404)
	.align		4
.L_1404:
        /*011c*/ 	.word	index@(.nv.constant0._Z7reduce4IdLj2EEvPT_S1_j)
        /*0120*/ 	.short	0x0380
        /*0122*/ 	.short	0x0014


	//----- nvinfo : EIATTR_SW_WAR
	.align		4
.L_1405:
        /*0124*/ 	.byte	0x04, 0x36
        /*0126*/ 	.short	(.L_1407 - .L_1406)
.L_1406:
        /*0128*/ 	.word	0x00000008
.L_1407:


//--------------------- .nv.info._Z7reduce4IdLj4EEvPT_S1_j --------------------------
	.section	.nv.info._Z7reduce4IdLj4EEvPT_S1_j,"",@"SHT_CUDA_INFO"
	.sectionflags	@""
	.align	4


	//----- nvinfo : EIATTR_CUDA_API_VERSION
	.align		4
        /*0000*/ 	.byte	0x04, 0x37
        /*0002*/ 	.short	(.L_1409 - .L_1408)
.L_1408:
        /*0004*/ 	.word	0x00000082


	//----- nvinfo : EIATTR_KPARAM_INFO
	.align		4
.L_1409:
        /*0008*/ 	.byte	0x04, 0x17
        /*000a*/ 	.short	(.L_1411 - .L_1410)
.L_1410:
        /*000c*/ 	.word	0x00000000
        /*0010*/ 	.short	0x0002
        /*0012*/ 	.short	0x0010
        /*0014*/ 	.byte	0x00, 0xf0, 0x11, 0x00


	//----- nvinfo : EIATTR_KPARAM_INFO
	.align		4
.L_1411:
        /*0018*/ 	.byte	0x04, 0x17
        /*001a*/ 	.short	(.L_1413 - .L_1412)
.L_1412:
        /*001c*/ 	.word	0x00000000
        /*0020*/ 	.short	0x0001
        /*0022*/ 	.short	0x0008
        /*0024*/ 	.byte	0x00, 0xf5, 0x21, 0x00


	//----- nvinfo : EIATTR_KPARAM_INFO
	.align		4
.L_1413:
        /*0028*/ 	.byte	0x04, 0x17
        /*002a*/ 	.short	(.L_1415 - .L_1414)
.L_1414:
        /*002c*/ 	.word	0x00000000
        /*0030*/ 	.short	0x0000
        /*0032*/ 	.short	0x0000
        /*0034*/ 	.byte	0x00, 0xf5, 0x21, 0x00


	//----- nvinfo : EIATTR_SPARSE_MMA_MASK
	.align		4
.L_1415:
        /*0038*/ 	.byte	0x03, 0x50
        /*003a*/ 	.short	0x0000


	//----- nvinfo : EIATTR_MAXREG_COUNT
	.align		4
        /*003c*/ 	.byte	0x03, 0x1b
        /*003e*/ 	.short	0x00ff


	//----- nvinfo : EIATTR_NUM_BARRIERS
	.align		4
        /*0040*/ 	.byte	0x02, 0x4c
        /*0042*/ 	.byte	0x01
	.zero		1


	//----- nvinfo : EIATTR_MERCURY_ISA_VERSION
	.align		4
        /*0044*/ 	.byte	0x03, 0x5f
        /*0046*/ 	.short	0x0101


	//----- nvinfo : EIATTR_COOP_GROUP_MASK_REGIDS
	.align		4
        /*0048*/ 	.byte	0x04, 0x29
        /*004a*/ 	.short	(.L_1417 - .L_1416)


	//   ....[0]....
.L_1416:
        /*004c*/ 	.word	0xffffffff


	//   ....[1]....
        /*0050*/ 	.word	0xffffffff


	//   ....[2]....
        /*0054*/ 	.word	0xffffffff


	//   ....[3]....
        /*0058*/ 	.word	0xffffffff


	//   ....[4]....
        /*005c*/ 	.word	0x05000003


	//   ....[5]....
        /*0060*/ 	.word	0x05000003


	//   ....[6]....
        /*0064*/ 	.word	0x05000003


	//   ....[7]....
        /*0068*/ 	.word	0x05000003


	//   ....[8]....
        /*006c*/ 	.word	0xffffffff


	//   ....[9]....
        /*0070*/ 	.word	0xffffffff


	//   ....[10]....
        /*0074*/ 	.word	0x05000003


	//   ....[11]....
        /*0078*/ 	.word	0x05000003


	//   ....[12]....
        /*007c*/ 	.word	0xffffffff


	//   ....[13]....
        /*0080*/ 	.word	0xffffffff


	//   ....[14]....
        /*0084*/ 	.word	0x05000003


	//   ....[15]....
        /*0088*/ 	.word	0x05000003


	//   ....[16]....
        /*008c*/ 	.word	0xffffffff


	//   ....[17]....
        /*0090*/ 	.word	0xffffffff


	//   ....[18]....
        /*0094*/ 	.word	0x05000003


	//   ....[19]....
        /*0098*/ 	.word	0x05000003


	//   ....[20]....
        /*009c*/ 	.word	0xffffffff


	//   ....[21]....
        /*00a0*/ 	.word	0xffffffff


	//----- nvinfo : EIATTR_COOP_GROUP_INSTR_OFFSETS
	.align		4
.L_1417:
        /*00a4*/ 	.byte	0x04, 0x28
        /*00a6*/ 	.short	(.L_1419 - .L_1418)


	//   ....[0]....
.L_1418:
        /*00a8*/ 	.word	0x000001b0


	//   ....[1]....
        /*00ac*/ 	.word	0x00000230


	//   ....[2]....
        /*00b0*/ 	.word	0x000002b0


	//   ....[3]....
        /*00b4*/ 	.word	0x000002c0


	//   ....[4]....
        /*00b8*/ 	.word	0x00000550


	//   ....[5]....
        /*00bc*/ 	.word	0x00000560


	//   ....[6]....
        /*00c0*/ 	.word	0x00000810


	//   ....[7]....
        /*00c4*/ 	.word	0x00000820


	//   ....[8]....
        /*00c8*/ 	.word	0x00000840


	//   ....[9]....
        /*00cc*/ 	.word	0x00000850


	//   ....[10]....
        /*00d0*/ 	.word	0x00000af0


	//   ....[11]....
        /*00d4*/ 	.word	0x00000b00


	//   ....[12]....
        /*00d8*/ 	.word	0x00000b20


	//   ....[13]....
        /*00dc*/ 	.word	0x00000b30


	//   ....[14]....
        /*00e0*/ 	.word	0x00000dd0


	//   ....[15]....
        /*00e4*/ 	.word	0x00000de0


	//   ....[16]....
        /*00e8*/ 	.word	0x00000e00


	//   ....[17]....
        /*00ec*/ 	.word	0x00000e10


	//   ....[18]....
        /*00f0*/ 	.word	0x000010b0


	//   ....[19]....
        /*00f4*/ 	.word	0x000010c0


	//   ....[20]....
        /*00f8*/ 	.word	0x000010e0


	//   ....[21]....
        /*00fc*/ 	.word	0x000010f0


	//----- nvinfo : EIATTR_VRC_CTA_INIT_COUNT
	.align		4
.L_1419:
        /*0100*/ 	.byte	0x02, 0x4a
	.zero		1
	.zero		1


	//----- nvinfo : EIATTR_EXIT_INSTR_OFFSETS
	.align		4
        /*0104*/ 	.byte	0x04, 0x1c
        /*0106*/ 	.short	(.L_1421 - .L_1420)


	//   ....[0]....
.L_1420:
        /*0108*/ 	.word	0x00000270


	//   ....[1]....
        /*010c*/ 	.word	0x00001110


	//   ....[2]....
        /*0110*/ 	.word	0x00001160


	//----- nvinfo : EIATTR_CBANK_PARAM_SIZE
	.align		4
.L_1421:
        /*0114*/ 	.byte	0x03, 0x19
        /*0116*/ 	.short	0x0014


	//----- nvinfo : EIATTR_PARAM_CBANK
	.align		4
        /*0118*/ 	.byte	0x04, 0x0a
        /*011a*/ 	.short	(.L_1423 - .L_1422)
	.align		4
.L_1422:
        /*011c*/ 	.word	index@(.nv.constant0._Z7reduce4IdLj4EEvPT_S1_j)
        /*0120*/ 	.short	0x0380
        /*0122*/ 	.short	0x0014


	//----- nvinfo : EIATTR_SW_WAR
	.align		4
.L_1423:
        /*0124*/ 	.byte	0x04, 0x36
        /*0126*/ 	.short	(.L_1425 - .L_1424)
.L_1424:
        /*0128*/ 	.word	0x00000008
.L_1425:


//--------------------- .nv.info._Z7reduce4IdLj8EEvPT_S1_j --------------------------
	.section	.nv.info._Z7reduce4IdLj8EEvPT_S1_j,"",@"SHT_CUDA_INFO"
	.sectionflags	@""
	.align	4


	//----- nvinfo : EIATTR_CUDA_API_VERSION
	.align		4
        /*0000*/ 	.byte	0x04, 0x37
        /*0002*/ 	.short	(.L_1427 - .L_1426)
.L_1426:
        /*0004*/ 	.word	0x00000082


	//----- nvinfo : EIATTR_KPARAM_INFO
	.align		4
.L_1427:
        /*0008*/ 	.byte	0x04, 0x17
        /*000a*/ 	.short	(.L_1429 - .L_1428)
.L_1428:
        /*000c*/ 	.word	0x00000000
        /*0010*/ 	.short	0x0002
        /*0012*/ 	.short	0x0010
        /*0014*/ 	.byte	0x00, 0xf0, 0x11, 0x00


	//----- nvinfo : EIATTR_KPARAM_INFO
	.align		4
.L_1429:
        /*0018*/ 	.byte	0x04, 0x17
        /*001a*/ 	.short	(.L_1431 - .L_1430)
.L_1430:
        /*001c*/ 	.word	0x00000000
        /*0020*/ 	.short	0x0001
        /*0022*/ 	.short	0x0008
        /*0024*/ 	.byte	0x00, 0xf5, 0x21, 0x00


	//----- nvinfo : EIATTR_KPARAM_INFO
	.align		4
.L_1431:
        /*0028*/ 	.byte	0x04, 0x17
        /*002a*/ 	.short	(.L_1433 - .L_1432)
.L_1432:
        /*002c*/ 	.word	0x00000000
        /*0030*/ 	.short	0x0000
        /*0032*/ 	.short	0x0000
        /*0034*/ 	.byte	0x00, 0xf5, 0x21, 0x00


	//----- nvinfo : EIATTR_SPARSE_MMA_MASK
	.align		4
.L_1433:
        /*0038*/ 	.byte	0x03, 0x50
        /*003a*/ 	.short	0x0000


	//----- nvinfo : EIATTR_MAXREG_COUNT
	.align		4
        /*003c*/ 	.byte	0x03, 0x1b
        /*003e*/ 	.short	0x00ff


	//----- nvinfo : EIATTR_NUM_BARRIERS
	.align		4
        /*0040*/ 	.byte	0x02, 0x4c
        /*0042*/ 	.byte	0x01
	.zero		1


	//----- nvinfo : EIATTR_MERCURY_ISA_VERSION
	.align		4
        /*0044*/ 	.byte	0x03, 0x5f
        /*0046*/ 	.short	0x0101


	//----- nvinfo : EIATTR_COOP_GROUP_MASK_REGIDS
	.align		4
        /*0048*/ 	.byte	0x04, 0x29
        /*004a*/ 	.short	(.L_1435 - .L_1434)


	//   ....[0]....
.L_1434:
        /*004c*/ 	.word	0xffffffff


	//   ....[1]....
        /*0050*/ 	.word	0xffffffff


	//   ....[2]....
        /*0054*/ 	.word	0xffffffff


	//   ....[3]....
        /*0058*/ 	.word	0xffffffff


	//   ....[4]....
        /*005c*/ 	.word	0x05000003


	//   ....[5]....
        /*0060*/ 	.word	0x05000003


	//   ....[6]....
        /*0064*/ 	.word	0x05000003


	//   ....[7]....
        /*0068*/ 	.word	0x05000003


	//   ....[8]....
        /*006c*/ 	.word	0xffffffff


	//   ....[9]....
        /*0070*/ 	.word	0xffffffff


	//   ....[10]....
        /*0074*/ 	.word	0x05000003


	//   ....[11]....
        /*0078*/ 	.word	0x05000003


	//   ....[12]....
        /*007c*/ 	.word	0xffffffff


	//   ....[13]....
        /*0080*/ 	.word	0xffffffff


	//   ....[14]....
        /*0084*/ 	.word	0x05000003


	//   ....[15]....
        /*0088*/ 	.word	0x05000003


	//   ....[16]....
        /*008c*/ 	.word	0xffffffff


	//   ....[17]....
        /*0090*/ 	.word	0xffffffff


	//   ....[18]....
        /*0094*/ 	.word	0x05000003


	//   ....[19]....
        /*0098*/ 	.word	0x05000003


	//   ....[20]....
        /*009c*/ 	.word	0xffffffff


	//   ....[21]....
        /*00a0*/ 	.word	0xffffffff


	//----- nvinfo : EIATTR_COOP_GROUP_INSTR_OFFSETS
	.align		4
.L_1435:
        /*00a4*/ 	.byte	0x04, 0x28
        /*00a6*/ 	.short	(.L_1437 - .L_1436)


	//   ....[0]....
.L_1436:
        /*00a8*/ 	.word	0x000001b0


	//   ....[1]....
        /*00ac*/ 	.word	0x00000230


	//   ....[2]....
        /*00b0*/ 	.word	0x000002b0


	//   ....[3]....
        /*00b4*/ 	.word	0x000002c0


	//   ....[4]....
        /*00b8*/ 	.word	0x00000550


	//   ....[5]....
        /*00bc*/ 	.word	0x00000560


	//   ....[6]....
        /*00c0*/ 	.word	0x00000810


	//   ....[7]....
        /*00c4*/ 	.word	0x00000820


	//   ....[8]....
        /*00c8*/ 	.word	0x00000840


	//   ....[9]....
        /*00cc*/ 	.word	0x00000850


	//   ....[10]....
        /*00d0*/ 	.word	0x00000af0


	//   ....[11]....
        /*00d4*/ 	.word	0x00000b00


	//   ....[12]....
        /*00d8*/ 	.word	0x00000b20


	//   ....[13]....
        /*00dc*/ 	.word	0x00000b30


	//   ....[14]....
        /*00e0*/ 	.word	0x00000dd0


	//   ....[15]....
        /*00e4*/ 	.word	0x00000de0


	//   ....[16]....
        /*00e8*/ 	.word	0x00000e00


	//   ....[17]....
        /*00ec*/ 	.word	0x00000e10


	//   ....[18]....
        /*00f0*/ 	.word	0x000010b0


	//   ....[19]....
        /*00f4*/ 	.word	0x000010c0


	//   ....[20]....
        /*00f8*/ 	.word	0x000010e0


	//   ....[21]....
        /*00fc*/ 	.word	0x000010f0


	//----- nvinfo : EIATTR_VRC_CTA_INIT_COUNT
	.align		4
.L_1437:
        /*0100*/ 	.byte	0x02, 0x4a
	.zero		1
	.zero		1


	//----- nvinfo : EIATTR_EXIT_INSTR_OFFSETS
	.align		4
        /*0104*/ 	.byte	0x04, 0x1c
        /*0106*/ 	.short	(.L_1439 - .L_1438)


	//   ....[0]....
.L_1438:
        /*0108*/ 	.word	0x00000270


	//   ....[1]....
        /*010c*/ 	.word	0x00001110


	//   ....[2]....
        /*0110*/ 	.word	0x00001160


	//----- nvinfo : EIATTR_CBANK_PARAM_SIZE
	.align		4
.L_1439:
        /*0114*/ 	.byte	0x03, 0x19
        /*0116*/ 	.short	0x0014


	//----- nvinfo : EIATTR_PARAM_CBANK
	.align		4
        /*0118*/ 	.byte	0x04, 0x0a
        /*011a*/ 	.short	(.L_1441 - .L_1440)
	.align		4
.L_1440:
        /*011c*/ 	.word	index@(.nv.constant0._Z7reduce4IdLj8EEvPT_S1_j)
        /*0120*/ 	.short	0x0380
        /*0122*/ 	.short	0x0014


	//----- nvinfo : EIATTR_SW_WAR
	.align		4
.L_1441:
        /*0124*/ 	.byte	0x04, 0x36
        /*0126*/ 	.short	(.L_1443 - .L_1442)
.L_1442:
        /*0128*/ 	.word	0x00000008
.L_1443:


//--------------------- .nv.info._Z7reduce4IdLj16EEvPT_S1_j --------------------------
	.section	.nv.info._Z7reduce4IdLj16EEvPT_S1_j,"",@"SHT_CUDA_INFO"
	.sectionflags	@""
	.align	4


	//----- nvinfo : EIATTR_CUDA_API_VERSION
	.align		4
        /*0000*/ 	.byte	0x04, 0x37
        /*0002*/ 	.short	(.L_1445 - .L_1444)
.L_1444:
        /*0004*/ 	.word	0x00000082


	//----- nvinfo : EIATTR_KPARAM_INFO
	.align		4
.L_1445:
        /*0008*/ 	.byte	0x04, 0x17
        /*000a*/ 	.short	(.L_1447 - .L_1446)
.L_1446:
        /*000c*/ 	.word	0x00000000
        /*0010*/ 	.short	0x0002
        /*0012*/ 	.short	0x0010
        /*0014*/ 	.byte	0x00, 0xf0, 0x11, 0x00


	//----- nvinfo : EIATTR_KPARAM_INFO
	.align		4
.L_1447:
        /*0018*/ 	.byte	0x04, 0x17
        /*001a*/ 	.short	(.L_1449 - .L_1448)
.L_1448:
        /*001c*/ 	.word	0x00000000
        /*0020*/ 	.short	0x0001
        /*0022*/ 	.short	0x0008
        /*0024*/ 	.byte	0x00, 0xf5, 0x21, 0x00


	//----- nvinfo : EIATTR_KPARAM_INFO
	.align		4
.L_1449:
        /*0028*/ 	.byte	0x04, 0x17
        /*002a*/ 	.short	(.L_1451 - .L_1450)
.L_1450:
        /*002c*/ 	.word	0x00000000
        /*0030*/ 	.short	0x0000
        /*0032*/ 	.short	0x0000
        /*0034*/ 	.byte	0x00, 0xf5, 0x21, 0x00


	//----- nvinfo : EIATTR_SPARSE_MMA_MASK
	.align		4
.L_1451:
        /*0038*/ 	.byte	0x03, 0x50
        /*003a*/ 	.short	0x0000


	//----- nvinfo : EIATTR_MAXREG_COUNT
	.align		4
        /*003c*/ 	.byte	0x03, 0x1b
        /*003e*/ 	.short	0x00ff


	//----- nvinfo : EIATTR_NUM_BARRIERS
	.align		4
        /*0040*/ 	.byte	0x02, 0x4c
        /*0042*/ 	.byte	0x01
	.zero		1


	//----- nvinfo : EIATTR_MERCURY_ISA_VERSION
	.align		4
        /*0044*/ 	.byte	0x03, 0x5f
        /*0046*/ 	.short	0x0101


	//----- nvinfo : EIATTR_COOP_GROUP_MASK_REGIDS
	.align		4
        /*0048*/ 	.byte	0x04, 0x29
        /*004a*/ 	.short	(.L_1453 - .L_1452)


	//   ....[0]....
.L_1452:
        /*004c*/ 	.word	0xffffffff


	//   ....[1]....
        /*0050*/ 	.word	0xffffffff


	//   ....[2]....
        /*0054*/ 	.word	0xffffffff


	//   ....[3]....
        /*0058*/ 	.word	0xffffffff


	//   ....[4]....
        /*005c*/ 	.word	0x05000003


	//   ....[5]....
        /*0060*/ 	.word	0x05000003


	//   ....[6]....
        /*0064*/ 	.word	0x05000003


	//   ....[7]....
        /*0068*/ 	.word	0x05000003


	//   ....[8]....
        /*006c*/ 	.word	0xffffffff


	//   ....[9]....
        /*0070*/ 	.word	0xffffffff


	//   ....[10]....
        /*0074*/ 	.word	0x05000003


	//   ....[11]....
        /*0078*/ 	.word	0x05000003


	//   ....[12]....
        /*007c*/ 	.word	0xffffffff


	//   ....[13]....
        /*0080*/ 	.word	0xffffffff


	//   ....[14]....
        /*0084*/ 	.word	0x05000003


	//   ....[15]....
        /*0088*/ 	.word	0x05000003


	//   ....[16]....
        /*008c*/ 	.word	0xffffffff


	//   ....[17]....
        /*0090*/ 	.word	0xffffffff


	//   ....[18]....
        /*0094*/ 	.word	0x05000003


	//   ....[19]....
        /*0098*/ 	.word	0x05000003


	//   ....[20]....
        /*009c*/ 	.word	0xffffffff


	//   ....[21]....
        /*00a0*/ 	.word	0xffffffff


	//----- nvinfo : EIATTR_COOP_GROUP_INSTR_OFFSETS
	.align		4
.L_1453:
        /*00a4*/ 	.byte	0x04, 0x28
        /*00a6*/ 	.short	(.L_1455 - .L_1454)


	//   ....[0]....
.L_1454:
        /*00a8*/ 	.word	0x000001b0


	//   ....[1]....
        /*00ac*/ 	.word	0x00000230


	//   ....[2]....
        /*00b0*/ 	.word	0x000002b0


	//   ....[3]....
        /*00b4*/ 	.word	0x000002c0


	//   ....[4]....
        /*00b8*/ 	.word	0x00000550


	//   ....[5]....
        /*00bc*/ 	.word	0x00000560


	//   ....[6]....
        /*00c0*/ 	.word	0x00000810


	//   ....[7]....
        /*00c4*/ 	.word	0x00000820


	//   ....[8]....
        /*00c8*/ 	.word	0x00000840


	//   ....[9]....
        /*00cc*/ 	.word	0x00000850


	//   ....[10]....
        /*00d0*/ 	.word	0x00000af0


	//   ....[11]....
        /*00d4*/ 	.word	0x00000b00


	//   ....[12]....
        /*00d8*/ 	.word	0x00000b20


	//   ....[13]....
        /*00dc*/ 	.word	0x00000b30


	//   ....[14]....
        /*00e0*/ 	.word	0x00000dd0


	//   ....[15]....
        /*00e4*/ 	.word	0x00000de0


	//   ....[16]....
        /*00e8*/ 	.word	0x00000e00


	//   ....[17]....
        /*00ec*/ 	.word	0x00000e10


	//   ....[18]....
        /*00f0*/ 	.word	0x000010b0


	//   ....[19]....
        /*00f4*/ 	.word	0x000010c0


	//   ....[20]....
        /*00f8*/ 	.word	0x000010e0


	//   ....[21]....
        /*00fc*/ 	.word	0x000010f0


	//----- nvinfo : EIATTR_VRC_CTA_INIT_COUNT
	.align		4
.L_1455:
        /*0100*/ 	.byte	0x02, 0x4a
	.zero		1
	.zero		1


	//----- nvinfo : EIATTR_EXIT_INSTR_OFFSETS
	.align		4
        /*0104*/ 	.byte	0x04, 0x1c
        /*0106*/ 	.short	(.L_1457 - .L_1456)


	//   ....[0]....
.L_1456:
        /*0108*/ 	.word	0x00000270


	//   ....[1]....
        /*010c*/ 	.word	0x00001110


	//   ....[2]....
        /*0110*/ 	.word	0x00001160


	//----- nvinfo : EIATTR_CBANK_PARAM_SIZE
	.align		4
.L_1457:
        /*0114*/ 	.byte	0x03, 0x19
        /*0116*/ 	.short	0x0014


	//----- nvinfo : EIATTR_PARAM_CBANK
	.align		4
        /*0118*/ 	.byte	0x04, 0x0a
        /*011a*/ 	.short	(.L_1459 - .L_1458)
	.align		4
.L_1458:
        /*011c*/ 	.word	index@(.nv.constant0._Z7reduce4IdLj16EEvPT_S1_j)
        /*0120*/ 	.short	0x0380
        /*0122*/ 	.short	0x0014


	//----- nvinfo : EIATTR_SW_WAR
	.align		4
.L_1459:
        /*0124*/ 	.byte	0x04, 0x36
        /*0126*/ 	.short	(.L_1461 - .L_1460)
.L_1460:
        /*0128*/ 	.word	0x00000008
.L_1461:


//--------------------- .nv.info._Z7reduce4IdLj32EEvPT_S1_j --------------------------
	.section	.nv.info._Z7reduce4IdLj32EEvPT_S1_j,"",@"SHT_CUDA_INFO"
	.sectionflags	@""
	.align	4


	//----- nvinfo : EIATTR_CUDA_API_VERSION
	.align		4
        /*0000*/ 	.byte	0x04, 0x37
        /*0002*/ 	.short	(.L_1463 - .L_1462)
.L_1462:
        /*0004*/ 	.word	0x00000082


	//----- nvinfo : EIATTR_KPARAM_INFO
	.align		4
.L_1463:
        /*0008*/ 	.byte	0x04, 0x17
        /*000a*/ 	.short	(.L_1465 - .L_1464)
.L_1464:
        /*000c*/ 	.word	0x00000000
        /*0010*/ 	.short	0x0002
        /*0012*/ 	.short	0x0010
        /*0014*/ 	.byte	0x00, 0xf0, 0x11, 0x00


	//----- nvinfo : EIATTR_KPARAM_INFO
	.align		4
.L_1465:
        /*0018*/ 	.byte	0x04, 0x17
        /*001a*/ 	.short	(.L_1467 - .L_1466)
.L_1466:
        /*001c*/ 	.word	0x00000000
        /*0020*/ 	.short	0x0001
        /*0022*/ 	.short	0x0008
        /*0024*/ 	.byte	0x00, 0xf5, 0x21, 0x00


	//----- nvinfo : EIATTR_KPARAM_INFO
	.align		4
.L_1467:
        /*0028*/ 	.byte	0x04, 0x17
        /*002a*/ 	.short	(.L_1469 - .L_1468)
.L_1468:
        /*002c*/ 	.word	0x00000000
        /*0030*/ 	.short	0x0000
        /*0032*/ 	.short	0x0000
        /*0034*/ 	.byte	0x00, 0xf5, 0x21, 0x00


	//----- nvinfo : EIATTR_SPARSE_MMA_MASK
	.align		4
.L_1469:
        /*0038*/ 	.byte	0x03, 0x50
        /*003a*/ 	.short	0x0000


	//----- nvinfo : EIATTR_MAXREG_COUNT
	.align		4
        /*003c*/ 	.byte	0x03, 0x1b
        /*003e*/ 	.short	0x00ff


	//----- nvinfo : EIATTR_NUM_BARRIERS
	.align		4
        /*0040*/ 	.byte	0x02, 0x4c
        /*0042*/ 	.byte	0x01
	.zero		1


	//----- nvinfo : EIATTR_MERCURY_ISA_VERSION
	.align		4
        /*0044*/ 	.byte	0x03, 0x5f
        /*0046*/ 	.short	0x0101


	//----- nvinfo : EIATTR_COOP_GROUP_MASK_REGIDS
	.align		4
        /*0048*/ 	.byte	0x04, 0x29
        /*004a*/ 	.short	(.L_1471 - .L_1470)


	//   ....[0]....
.L_1470:
        /*004c*/ 	.word	0xffffffff


	//   ....[1]....
        /*0050*/ 	.word	0xffffffff


	//   ....[2]....
        /*0054*/ 	.word	0xffffffff


	//   ....[3]....
        /*0058*/ 	.word	0xffffffff


	//   ....[4]....
        /*005c*/ 	.word	0x05000003


	//   ....[5]....
        /*0060*/ 	.word	0x05000003


	//   ....[6]....
        /*0064*/ 	.word	0x05000003


	//   ....[7]....
        /*0068*/ 	.word	0x05000003


	//   ....[8]....
        /*006c*/ 	.word	0xffffffff


	//   ....[9]....
        /*0070*/ 	.word	0xffffffff


	//   ....[10]....
        /*0074*/ 	.word	0x05000003


	//   ....[11]....
        /*0078*/ 	.word	0x05000003


	//   ....[12]....
        /*007c*/ 	.word	0xffffffff


	//   ....[13]....
        /*0080*/ 	.word	0xffffffff


	//   ....[14]....
        /*0084*/ 	.word	0x05000003


	//   ....[15]....
        /*0088*/ 	.word	0x05000003


	//   ....[16]....
        /*008c*/ 	.word	0xffffffff


	//   ....[17]....
        /*0090*/ 	.word	0xffffffff


	//   ....[18]....
        /*0094*/ 	.word	0x05000003


	//   ....[19]....
        /*0098*/ 	.word	0x05000003


	//   ....[20]....
        /*009c*/ 	.word	0xffffffff


	//   ....[21]....
        /*00a0*/ 	.word	0xffffffff


	//----- nvinfo : EIATTR_COOP_GROUP_INSTR_OFFSETS
	.align		4
.L_1471:
        /*00a4*/ 	.byte	0x04, 0x28
        /*00a6*/ 	.short	(.L_1473 - .L_1472)


	//   ....[0]....
.L_1472:
        /*00a8*/ 	.word	0x000001b0


	//   ....[1]....
        /*00ac*/ 	.word	0x00000230


	//   ....[2]....
        /*00b0*/ 	.word	0x000002b0


	//   ....[3]....
        /*00b4*/ 	.word	0x000002c0


	//   ....[4]....
        /*00b8*/ 	.word	0x00000550


	//   ....[5]....
        /*00bc*/ 	.word	0x00000560


	//   ....[6]....
        /*00c0*/ 	.word	0x00000810


	//   ....[7]....
        /*00c4*/ 	.word	0x00000820


	//   ....[8]....
        /*00c8*/ 	.word	0x00000840


	//   ....[9]....
        /*00cc*/ 	.word	0x00000850


	//   ....[10]....
        /*00d0*/ 	.word	0x00000af0


	//   ....[11]....
        /*00d4*/ 	.word	0x00000b00


	//   ....[12]....
        /*00d8*/ 	.word	0x00000b20


	//   ....[13]....
        /*00dc*/ 	.word	0x00000b30


	//   ....[14]....
        /*00e0*/ 	.word	0x00000dd0


	//   ....[15]....
        /*00e4*/ 	.word	0x00000de0


	//   ....[16]....
        /*00e8*/ 	.word	0x00000e00


	//   ....[17]....
        /*00ec*/ 	.word	0x00000e10


	//   ....[18]....
        /*00f0*/ 	.word	0x000010b0


	//   ....[19]....
        /*00f4*/ 	.word	0x000010c0


	//   ....[20]....
        /*00f8*/ 	.word	0x000010e0


	//   ....[21]....
        /*00fc*/ 	.word	0x000010f0


	//----- nvinfo : EIATTR_VRC_CTA_INIT_COUNT
	.align		4
.L_1473:
        /*0100*/ 	.byte	0x02, 0x4a
	.zero		1
	.zero		1


	//----- nvinfo : EIATTR_EXIT_INSTR_OFFSETS
	.align		4
        /*0104*/ 	.byte	0x04, 0x1c
        /*0106*/ 	.short	(.L_1475 - .L_1474)


	//   ....[0]....
.L_1474:
        /*0108*/ 	.word	0x00000270


	//   ....[1]....
        /*010c*/ 	.word	0x00001110


	//   ....[2]....
        /*0110*/ 	.word	0x00001160


	//----- nvinfo : EIATTR_CBANK_PARAM_SIZE
	.align		4
.L_1475:
        /*0114*/ 	.byte	0x03, 0x19
        /*0116*/ 	.short	0x0014


	//----- nvinfo : EIATTR_PARAM_CBANK
	.align		4
        /*0118*/ 	.byte	0x04, 0x0a
        /*011a*/ 	.short	(.L_1477 - .L_1476)
	.align		4
.L_1476:
        /*011c*/ 	.word	index@(.nv.constant0._Z7reduce4IdLj32EEvPT_S1_j)
        /*0120*/ 	.short	0x0380
        /*0122*/ 	.short	0x0014


	//----- nvinfo : EIATTR_SW_WAR
	.align		4
.L_1477:
        /*0124*/ 	.byte	0x04, 0x36
        /*0126*/ 	.short	(.L_1479 - .L_1478)
.L_1478:
        /*0128*/ 	.word	0x00000008
.L_1479:


//--------------------- .nv.info._Z7reduce4IdLj64EEvPT_S1_j --------------------------
	.section	.nv.info._Z7reduce4IdLj64EEvPT_S1_j,"",@"SHT_CUDA_INFO"
	.sectionflags	@""
	.align	4


	//----- nvinfo : EIATTR_CUDA_API_VERSION
	.align		4
        /*0000*/ 	.byte	0x04, 0x37
        /*0002*/ 	.short	(.L_1481 - .L_1480)
.L_1480:
        /*0004*/ 	.word	0x00000082


	//----- nvinfo : EIATTR_KPARAM_INFO
	.align		4
.L_1481:
        /*0008*/ 	.byte	0x04, 0x17
        /*000a*/ 	.short	(.L_1483 - .L_1482)
.L_1482:
        /*000c*/ 	.word	0x00000000
        /*0010*/ 	.short	0x0002
        /*0012*/ 	.short	0x0010
        /*0014*/ 	.byte	0x00, 0xf0, 0x11, 0x00


	//----- nvinfo : EIATTR_KPARAM_INFO
	.align		4
.L_1483:
        /*0018*/ 	.byte	0x04, 0x17
        /*001a*/ 	.short	(.L_1485 - .L_1484)
.L_1484:
        /*001c*/ 	.word	0x00000000
        /*0020*/ 	.short	0x0001
        /*0022*/ 	.short	0x0008
        /*0024*/ 	.byte	0x00, 0xf5, 0x21, 0x00


	//----- nvinfo : EIATTR_KPARAM_INFO
	.align		4
.L_1485:
        /*0028*/ 	.byte	0x04, 0x17
        /*002a*/ 	.short	(.L_1487 - .L_1486)
.L_1486:
        /*002c*/ 	.word	0x00000000
        /*0030*/ 	.short	0x0000
        /*0032*/ 	.short	0x0000
        /*0034*/ 	.byte	0x00, 0xf5, 0x21, 0x00


	//----- nvinfo : EIATTR_SPARSE_MMA_MASK
	.align		4
.L_1487:
        /*0038*/ 	.byte	0x03, 0x50
        /*003a*/ 	.short	0x0000


	//----- nvinfo : EIATTR_MAXREG_COUNT
	.align		4
        /*003c*/ 	.byte	0x03, 0x1b
        /*003e*/ 	.short	0x00ff


	//----- nvinfo : EIATTR_NUM_BARRIERS
	.align		4
        /*0040*/ 	.byte	0x02, 0x4c
        /*0042*/ 	.byte	0x01
	.zero		1


	//----- nvinfo : EIATTR_MERCURY_ISA_VERSION
	.align		4
        /*0044*/ 	.byte	0x03, 0x5f
        /*0046*/ 	.short	0x0101


	//----- nvinfo : EIATTR_COOP_GROUP_MASK_REGIDS
	.align		4
        /*0048*/ 	.byte	0x04, 0x29
        /*004a*/ 	.short	(.L_1489 - .L_1488)


	//   ....[0]....
.L_1488:
        /*004c*/ 	.word	0xffffffff


	//   ....[1]....
        /*0050*/ 	.word	0xffffffff


	//   ....[2]....
        /*0054*/ 	.word	0xffffffff


	//   ....[3]....
        /*0058*/ 	.word	0xffffffff


	//   ....[4]....
        /*005c*/ 	.word	0x05000003


	//   ....[5]....
        /*0060*/ 	.word	0x05000003


	//   ....[6]....
        /*0064*/ 	.word	0x05000003


	//   ....[7]....
        /*0068*/ 	.word	0x05000003


	//   ....[8]....
        /*006c*/ 	.word	0xffffffff


	//   ....[9]....
        /*0070*/ 	.word	0xffffffff


	//   ....[10]....
        /*0074*/ 	.word	0x05000003


	//   ....[11]....
        /*0078*/ 	.word	0x05000003


	//   ....[12]....
        /*007c*/ 	.word	0xffffffff


	//   ....[13]....
        /*0080*/ 	.word	0xffffffff


	//   ....[14]....
        /*0084*/ 	.word	0x05000003


	//   ....[15]....
        /*0088*/ 	.word	0x05000003


	//   ....[16]....
        /*008c*/ 	.word	0xffffffff


	//   ....[17]....
        /*0090*/ 	.word	0xffffffff


	//   ....[18]....
        /*0094*/ 	.word	0x05000003


	//   ....[19]....
        /*0098*/ 	.word	0x05000003


	//   ....[20]....
        /*009c*/ 	.word	0xffffffff


	//   ....[21]....
        /*00a0*/ 	.word	0xffffffff


	//----- nvinfo : EIATTR_COOP_GROUP_INSTR_OFFSETS
	.align		4
.L_1489:
        /*00a4*/ 	.byte	0x04, 0x28
        /*00a6*/ 	.short	(.L_1491 - .L_1490)


	//   ....[0]....
.L_1490:
        /*00a8*/ 	.word	0x000001b0


	//   ....[1]....
        /*00ac*/ 	.word	0x00000230


	//   ....[2]....
        /*00b0*/ 	.word	0x000002d0


	//   ....[3]....
        /*00b4*/ 	.word	0x000002e0


	//   ....[4]....
        /*00b8*/ 	.word	0x00000570


	//   ....[5]....
        /*00bc*/ 	.word	0x00000580


	//   ....[6]....
        /*00c0*/ 	.word	0x00000830


	//   ....[7]....
        /*00c4*/ 	.word	0x00000840


	//   ....[8]....
        /*00c8*/ 	.word	0x00000860


	//   ....[9]....
        /*00cc*/ 	.word	0x00000870


	//   ....[10]....
        /*00d0*/ 	.word	0x00000b10


	//   ....[11]....
        /*00d4*/ 	.word	0x00000b20


	//   ....[12]....
        /*00d8*/ 	.word	0x00000b40


	//   ....[13]....
        /*00dc*/ 	.word	0x00000b50


	//   ....[14]....
        /*00e0*/ 	.word	0x00000df0


	//   ....[15]....
        /*00e4*/ 	.word	0x00000e00


	//   ....[16]....
        /*00e8*/ 	.word	0x00000e20


	//   ....[17]....
        /*00ec*/ 	.word	0x00000e30


	//   ....[18]....
        /*00f0*/ 	.word	0x000010d0


	//   ....[19]....
        /*00f4*/ 	.word	0x000010e0


	//   ....[20]....
        /*00f8*/ 	.word	0x00001100


	//   ....[21]....
        /*00fc*/ 	.word	0x00001110


	//----- nvinfo : EIATTR_VRC_CTA_INIT_COUNT
	.align		4
.L_1491:
        /*0100*/ 	.byte	0x02, 0x4a
	.zero		1
	.zero		1


	//----- nvinfo : EIATTR_EXIT_INSTR_OFFSETS
	.align		4
        /*0104*/ 	.byte	0x04, 0x1c
        /*0106*/ 	.short	(.L_1493 - .L_1492)


	//   ....[0]....
.L_1492:
        /*0108*/ 	.word	0x00000270


	//   ....[1]....
        /*010c*/ 	.word	0x00001130


	//   ....[2]....
        /*0110*/ 	.word	0x00001180


	//----- nvinfo : EIATTR_CBANK_PARAM_SIZE
	.align		4
.L_1493:
        /*0114*/ 	.byte	0x03, 0x19
        /*0116*/ 	.short	0x0014


	//----- nvinfo : EIATTR_PARAM_CBANK
	.align		4
        /*0118*/ 	.byte	0x04, 0x0a
        /*011a*/ 	.short	(.L_1495 - .L_1494)
	.align		4
.L_1494:
        /*011c*/ 	.word	index@(.nv.constant0._Z7reduce4IdLj64EEvPT_S1_j)
        /*0120*/ 	.short	0x0380
        /*0122*/ 	.short	0x0014


	//----- nvinfo : EIATTR_SW_WAR
	.align		4
.L_1495:
        /*0124*/ 	.byte	0x04, 0x36
        /*0126*/ 	.short	(.L_1497 - .L_1496)
.L_1496:
        /*0128*/ 	.word	0x00000008
.L_1497:


//--------------------- .nv.info._Z7reduce4IdLj128EEvPT_S1_j --------------------------
	.section	.nv.info._Z7reduce4IdLj128EEvPT_S1_j,"",@"SHT_CUDA_INFO"
	.sectionflags	@""
	.align	4


	//----- nvinfo : EIATTR_CUDA_API_VERSION
	.align		4
        /*0000*/ 	.byte	0x04, 0x37
        /*0002*/ 	.short	(.L_1499 - .L_1498)
.L_1498:
        /*0004*/ 	.word	0x00000082


	//----- nvinfo : EIATTR_KPARAM_INFO
	.align		4
.L_1499:
        /*0008*/ 	.byte	0x04, 0x17
        /*000a*/ 	.short	(.L_1501 - .L_1500)
.L_1500:
        /*000c*/ 	.word	0x00000000
        /*0010*/ 	.short	0x0002
        /*0012*/ 	.short	0x0010
        /*0014*/ 	.byte	0x00, 0xf0, 0x11, 0x00


	//----- nvinfo : EIATTR_KPARAM_INFO
	.align		4
.L_1501:
        /*0018*/ 	.byte	0x04, 0x17
        /*001a*/ 	.short	(.L_1503 - .L_1502)
.L_1502:
        /*001c*/ 	.word	0x00000000
        /*0020*/ 	.short	0x0001
        /*0022*/ 	.short	0x0008
        /*0024*/ 	.byte	0x00, 0xf5, 0x21, 0x00


	//----- nvinfo : EIATTR_KPARAM_INFO
	.align		4
.L_1503:
        /*0028*/ 	.byte	0x04, 0x17
        /*002a*/ 	.short	(.L_1505 - .L_1504)
.L_1504:
        /*002c*/ 	.word	0x00000000
        /*0030*/ 	.short	0x0000
        /*0032*/ 	.short	0x0000
        /*0034*/ 	.byte	0x00, 0xf5, 0x21, 0x00


	//----- nvinfo : EIATTR_SPARSE_MMA_MASK
	.align		4
.L_1505:
        /*0038*/ 	.byte	0x03, 0x50
        /*003a*/ 	.short	0x0000


	//----- nvinfo : EIATTR_MAXREG_COUNT
	.align		4
        /*003c*/ 	.byte	0x03, 0x1b
        /*003e*/ 	.short	0x00ff


	//----- nvinfo : EIATTR_NUM_BARRIERS
	.align		4
        /*0040*/ 	.byte	0x02, 0x4c
        /*0042*/ 	.byte	0x01
	.zero		1


	//----- nvinfo : EIATTR_MERCURY_ISA_VERSION
	.align		4
        /*0044*/ 	.byte	0x03, 0x5f
        /*0046*/ 	.short	0x0101


	//----- nvinfo : EIATTR_COOP_GROUP_MASK_REGIDS
	.align		4
        /*0048*/ 	.byte	0x04, 0x29
        /*004a*/ 	.short	(.L_1507 - .L_1506)


	//   ....[0]....
.L_1506:
        /*004c*/ 	.word	0xffffffff


	//   ....[1]....
        /*0050*/ 	.word	0xffffffff


	//   ....[2]....
        /*0054*/ 	.word	0xffffffff


	//   ....[3]....
        /*0058*/ 	.word	0xffffffff


	//   ....[4]....
        /*005c*/ 	.word	0x05000003


	//   ....[5]....
        /*0060*/ 	.word	0x05000003


	//   ....[6]....
        /*0064*/ 	.word	0x05000003


	//   ....[7]....
        /*0068*/ 	.word	0x05000003


	//   ....[8]....
        /*006c*/ 	.word	0xffffffff


	//   ....[9]....
        /*0070*/ 	.word	0xffffffff


	//   ....[10]....
        /*0074*/ 	.word	0x05000003


	//   ....[11]....
        /*0078*/ 	.word	0x05000003


	//   ....[12]....
        /*007c*/ 	.word	0xffffffff


	//   ....[13]....
        /*0080*/ 	.word	0xffffffff


	//   ....[14]....
        /*0084*/ 	.word	0x05000003


	//   ....[15]....
        /*0088*/ 	.word	0x05000003


	//   ....[16]....
        /*008c*/ 	.word	0xffffffff


	//   ....[17]....
        /*0090*/ 	.word	0xffffffff


	//   ....[18]....
        /*0094*/ 	.word	0x05000003


	//   ....[19]....
        /*0098*/ 	.word	0x05000003


	//   ....[20]....
        /*009c*/ 	.word	0xffffffff


	//   ....[21]....
        /*00a0*/ 	.word	0xffffffff


	//----- nvinfo : EIATTR_COOP_GROUP_INSTR_OFFSETS
	.align		4
.L_1507:
        /*00a4*/ 	.byte	0x04, 0x28
        /*00a6*/ 	.short	(.L_1509 - .L_1508)


	//   ....[0]....
.L_1508:
        /*00a8*/ 	.word	0x000001b0


	//   ....[1]....
        /*00ac*/ 	.word	0x00000230


	//   ....[2]....
        /*00b0*/ 	.word	0x000002d0


	//   ....[3]....
        /*00b4*/ 	.word	0x000002e0


	//   ....[4]....
        /*00b8*/ 	.word	0x00000570


	//   ....[5]....
        /*00bc*/ 	.word	0x00000580


	//   ....[6]....
        /*00c0*/ 	.word	0x00000830


	//   ....[7]....
        /*00c4*/ 	.word	0x00000840


	//   ....[8]....
        /*00c8*/ 	.word	0x00000860


	//   ....[9]....
        /*00cc*/ 	.word	0x00000870


	//   ....[10]....
        /*00d0*/ 	.word	0x00000b10


	//   ....[11]....
        /*00d4*/ 	.word	0x00000b20


	//   ....[12]....
        /*00d8*/ 	.word	0x00000b40


	//   ....[13]....
        /*00dc*/ 	.word	0x00000b50


	//   ....[14]....
        /*00e0*/ 	.word	0x00000df0


	//   ....[15]....
        /*00e4*/ 	.word	0x00000e00


	//   ....[16]....
        /*00e8*/ 	.word	0x00000e20


	//   ....[17]....
        /*00ec*/ 	.word	0x00000e30


	//   ....[18]....
        /*00f0*/ 	.word	0x000010d0


	//   ....[19]....
        /*00f4*/ 	.word	0x000010e0


	//   ....[20]....
        /*00f8*/ 	.word	0x00001100


	//   ....[21]....
        /*00fc*/ 	.word	0x00001110


	//----- nvinfo : EIATTR_VRC_CTA_INIT_COUNT
	.align		4
.L_1509:
        /*0100*/ 	.byte	0x02, 0x4a
	.zero		1
	.zero		1


	//----- nvinfo : EIATTR_EXIT_INSTR_OFFSETS
	.align		4
        /*0104*/ 	.byte	0x04, 0x1c
        /*0106*/ 	.short	(.L_1511 - .L_1510)


	//   ....[0]....
.L_1510:
        /*0108*/ 	.word	0x00000270


	//   ....[1]....
        /*010c*/ 	.word	0x00001130


	//   ....[2]....
        /*0110*/ 	.word	0x00001180


	//----- nvinfo : EIATTR_CBANK_PARAM_SIZE
	.align		4
.L_1511:
        /*0114*/ 	.byte	0x03, 0x19
        /*0116*/ 	.short	0x0014


	//----- nvinfo : EIATTR_PARAM_CBANK
	.align		4
        /*0118*/ 	.byte	0x04, 0x0a
        /*011a*/ 	.short	(.L_1513 - .L_1512)
	.align		4
.L_1512:
        /*011c*/ 	.word	index@(.nv.constant0._Z7reduce4IdLj128EEvPT_S1_j)
        /*0120*/ 	.short	0x0380
        /*0122*/ 	.short	0x0014


	//----- nvinfo : EIATTR_SW_WAR
	.align		4
.L_1513:
        /*0124*/ 	.byte	0x04, 0x36
        /*0126*/ 	.short	(.L_1515 - .L_1514)
.L_1514:
        /*0128*/ 	.word	0x00000008
.L_1515:


//--------------------- .nv.info._Z7reduce4IdLj256EEvPT_S1_j --------------------------
	.section	.nv.info._Z7reduce4IdLj256EEvPT_S1_j,"",@"SHT_CUDA_INFO"
	.sectionflags	@""
	.align	4


	//----- nvinfo : EIATTR_CUDA_API_VERSION
	.align		4
        /*0000*/ 	.byte	0x04, 0x37
        /*0002*/ 	.short	(.L_1517 - .L_1516)
.L_1516:
        /*0004*/ 	.word	0x00000082


	//----- nvinfo : EIATTR_KPARAM_INFO
	.align		4
.L_1517:
        /*0008*/ 	.byte	0x04, 0x17
        /*000a*/ 	.short	(.L_1519 - .L_1518)
.L_1518:
        /*000c*/ 	.word	0x00000000
        /*0010*/ 	.short	0x0002
        /*0012*/ 	.short	0x0010
        /*0014*/ 	.byte	0x00, 0xf0, 0x11, 0x00


	//----- nvinfo : EIATTR_KPARAM_INFO
	.align		4
.L_1519:
        /*0018*/ 	.byte	0x04, 0x17
        /*001a*/ 	.short	(.L_1521 - .L_1520)
.L_1520:
        /*001c*/ 	.word	0x00000000
        /*0020*/ 	.short	0x0001
        /*0022*/ 	.short	0x0008
        /*0024*/ 	.byte	0x00, 0xf5, 0x21, 0x00


	//----- nvinfo : EIATTR_KPARAM_INFO
	.align		4
.L_1521:
        /*0028*/ 	.byte	0x04, 0x17
        /*002a*/ 	.short	(.L_1523 - .L_1522)
.L_1522:
        /*002c*/ 	.word	0x00000000
        /*0030*/ 	.short	0x0000
        /*0032*/ 	.short	0x0000
        /*0034*/ 	.byte	0x00, 0xf5, 0x21, 0x00


	//----- nvinfo : EIATTR_SPARSE_MMA_MASK
	.align		4
.L_1523:
        /*0038*/ 	.byte	0x03, 0x50
        /*003a*/ 	.short	0x0000


	//----- nvinfo : EIATTR_MAXREG_COUNT
	.align		4
        /*003c*/ 	.byte	0x03, 0x1b
        /*003e*/ 	.short	0x00ff


	//----- nvinfo : EIATTR_NUM_BARRIERS
	.align		4
        /*0040*/ 	.byte	0x02, 0x4c
        /*0042*/ 	.byte	0x01
	.zero		1


	//----- nvinfo : EIATTR_MERCURY_ISA_VERSION
	.align		4
        /*0044*/ 	.byte	0x03, 0x5f
        /*0046*/ 	.short	0x0101


	//----- nvinfo : EIATTR_COOP_GROUP_MASK_REGIDS
	.align		4
        /*0048*/ 	.byte	0x04, 0x29
        /*004a*/ 	.short	(.L_1525 - .L_1524)


	//   ....[0]....
.L_1524:
        /*004c*/ 	.word	0xffffffff


	//   ....[1]....
        /*0050*/ 	.word	0xffffffff


	//   ....[2]....
        /*0054*/ 	.word	0xffffffff


	//   ....[3]....
        /*0058*/ 	.word	0xffffffff


	//   ....[4]....
        /*005c*/ 	.word	0x05000003


	//   ....[5]....
        /*0060*/ 	.word	0x05000003


	//   ....[6]....
        /*0064*/ 	.word	0x05000003


	//   ....[7]....
        /*0068*/ 	.word	0x05000003


	//   ....[8]....
        /*006c*/ 	.word	0xffffffff


	//   ....[9]....
        /*0070*/ 	.word	0xffffffff


	//   ....[10]....
        /*0074*/ 	.word	0x05000003


	//   ....[11]....
        /*0078*/ 	.word	0x05000003


	//   ....[12]....
        /*007c*/ 	.word	0xffffffff


	//   ....[13]....
        /*0080*/ 	.word	0xffffffff


	//   ....[14]....
        /*0084*/ 	.word	0x05000003


	//   ....[15]....
        /*0088*/ 	.word	0x05000003


	//   ....[16]....
        /*008c*/ 	.word	0xffffffff


	//   ....[17]....
        /*0090*/ 	.word	0xffffffff


	//   ....[18]....
        /*0094*/ 	.word	0x05000003


	//   ....[19]....
        /*0098*/ 	.word	0x05000003


	//   ....[20]....
        /*009c*/ 	.word	0xffffffff


	//   ....[21]....
        /*00a0*/ 	.word	0xffffffff


	//----- nvinfo : EIATTR_COOP_GROUP_INSTR_OFFSETS
	.align		4
.L_1525:
        /*00a4*/ 	.byte	0x04, 0x28
        /*00a6*/ 	.short	(.L_1527 - .L_1526)


	//   ....[0]....
.L_1526:
        /*00a8*/ 	.word	0x000001b0


	//   ....[1]....
        /*00ac*/ 	.word	0x00000230


	//   ....[2]....
        /*00b0*/ 	.word	0x000002d0


	//   ....[3]....
        /*00b4*/ 	.word	0x000002e0


	//   ....[4]....
        /*00b8*/ 	.word	0x00000570


	//   ....[5]....
        /*00bc*/ 	.word	0x00000580


	//   ....[6]....
        /*00c0*/ 	.word	0x00000830


	//   ....[7]....
        /*00c4*/ 	.word	0x00000840


	//   ....[8]....
        /*00c8*/ 	.word	0x00000860


	//   ....[9]....
        /*00cc*/ 	.word	0x00000870


	//   ....[10]....
        /*00d0*/ 	.word	0x00000b10


	//   ....[11]....
        /*00d4*/ 	.word	0x00000b20


	//   ....[12]....
        /*00d8*/ 	.word	0x00000b40


	//   ....[13]....
        /*00dc*/ 	.word	0x00000b50


	//   ....[14]....
        /*00e0*/ 	.word	0x00000df0


	//   ....[15]....
        /*00e4*/ 	.word	0x00000e00


	//   ....[16]....
        /*00e8*/ 	.word	0x00000e20


	//   ....[17]....
        /*00ec*/ 	.word	0x00000e30


	//   ....[18]....
        /*00f0*/ 	.word	0x000010d0


	//   ....[19]....
        /*00f4*/ 	.word	0x000010e0


	//   ....[20]....
        /*00f8*/ 	.word	0x00001100


	//   ....[21]....
        /*00fc*/ 	.word	0x00001110


	//----- nvinfo : EIATTR_VRC_CTA_INIT_COUNT
	.align		4
.L_1527:
        /*0100*/ 	.byte	0x02, 0x4a
	.zero		1
	.zero		1


	//----- nvinfo : EIATTR_EXIT_INSTR_OFFSETS
	.align		4
        /*0104*/ 	.byte	0x04, 0x1c
        /*0106*/ 	.short	(.L_1529 - .L_1528)


	//   ....[0]....
.L_1528:
        /*0108*/ 	.word	0x00000270


	//   ....[1]....
        /*010c*/ 	.word	0x00001130


	//   ....[2]....
        /*0110*/ 	.word	0x00001180


	//----- nvinfo : EIATTR_CBANK_PARAM_SIZE
	.align		4
.L_1529:
        /*0114*/ 	.byte	0x03, 0x19
        /*0116*/ 	.short	0x0014


	//----- nvinfo : EIATTR_PARAM_CBANK
	.align		4
        /*0118*/ 	.byte	0x04, 0x0a
        /*011a*/ 	.short	(.L_1531 - .L_1530)
	.align		4
.L_1530:
        /*011c*/ 	.word	index@(.nv.constant0._Z7reduce4IdLj256EEvPT_S1_j)
        /*0120*/ 	.short	0x0380
        /*0122*/ 	.short	0x0014


	//----- nvinfo : EIATTR_SW_WAR
	.align		4
.L_1531:
        /*0124*/ 	.byte	0x04, 0x36
        /*0126*/ 	.short	(.L_1533 - .L_1532)
.L_1532:
        /*0128*/ 	.word	0x00000008
.L_1533:


//--------------------- .nv.info._Z7reduce4IdLj512EEvPT_S1_j --------------------------
	.section	.nv.info._Z7reduce4IdLj512EEvPT_S1_j,"",@"SHT_CUDA_INFO"
	.sectionflags	@""
	.align	4


	//----- nvinfo : EIATTR_CUDA_API_VERSION
	.align		4
        /*0000*/ 	.byte	0x04, 0x37
        /*0002*/ 	.short	(.L_1535 - .L_1534)
.L_1534:
        /*0004*/ 	.word	0x00000082


	//----- nvinfo : EIATTR_KPARAM_INFO
	.align		4
.L_1535:
        /*0008*/ 	.byte	0x04, 0x17
        /*000a*/ 	.short	(.L_1537 - .L_1536)
.L_1536:
        /*000c*/ 	.word	0x00000000
        /*0010*/ 	.short	0x0002
        /*0012*/ 	.short	0x0010
        /*0014*/ 	.byte	0x00, 0xf0, 0x11, 0x00


	//----- nvinfo : EIATTR_KPARAM_INFO
	.align		4
.L_1537:
        /*0018*/ 	.byte	0x04, 0x17
        /*001a*/ 	.short	(.L_1539 - .L_1538)
.L_1538:
        /*001c*/ 	.word	0x00000000
        /*0020*/ 	.short	0x0001
        /*0022*/ 	.short	0x0008
        /*0024*/ 	.byte	0x00, 0xf5, 0x21, 0x00


	//----- nvinfo : EIATTR_KPARAM_INFO
	.align		4
.L_1539:
        /*0028*/ 	.byte	0x04, 0x17
        /*002a*/ 	.short	(.L_1541 - .L_1540)
.L_1540:
        /*002c*/ 	.word	0x00000000
        /*0030*/ 	.short	0x0000
        /*0032*/ 	.short	0x0000
        /*0034*/ 	.byte	0x00, 0xf5, 0x21, 0x00


	//----- nvinfo : EIATTR_SPARSE_MMA_MASK
	.align		4
.L_1541:
        /*0038*/ 	.byte	0x03, 0x50
        /*003a*/ 	.short	0x0000


	//----- nvinfo : EIATTR_MAXREG_COUNT
	.align		4
        /*003c*/ 	.byte	0x03, 0x1b
        /*003e*/ 	.short	0x00ff


	//----- nvinfo : EIATTR_NUM_BARRIERS
	.align		4
        /*0040*/ 	.byte	0x02, 0x4c
        /*0042*/ 	.byte	0x01
	.zero		1


	//----- nvinfo : EIATTR_MERCURY_ISA_VERSION
	.align		4
        /*0044*/ 	.byte	0x03, 0x5f
        /*0046*/ 	.short	0x0101


	//----- nvinfo : EIATTR_COOP_GROUP_MASK_REGIDS
	.align		4
        /*0048*/ 	.byte	0x04, 0x29
        /*004a*/ 	.short	(.L_1543 - .L_1542)


	//   ....[0]....
.L_1542:
        /*004c*/ 	.word	0xffffffff


	//   ....[1]....
        /*0050*/ 	.word	0xffffffff


	//   ....[2]....
        /*0054*/ 	.word	0xffffffff


	//   ....[3]....
        /*0058*/ 	.word	0xffffffff


	//   ....[4]....
        /*005c*/ 	.word	0x05000003


	//   ....[5]....
        /*0060*/ 	.word	0x05000003


	//   ....[6]....
        /*0064*/ 	.word	0x05000003


	//   ....[7]....
        /*0068*/ 	.word	0x05000003


	//   ....[8]....
        /*006c*/ 	.word	0xffffffff


	//   ....[9]....
        /*0070*/ 	.word	0xffffffff


	//   ....[10]....
        /*0074*/ 	.word	0x05000003


	//   ....[11]....
        /*0078*/ 	.word	0x05000003


	//   ....[12]....
        /*007c*/ 	.word	0xffffffff


	//   ....[13]....
        /*0080*/ 	.word	0xffffffff


	//   ....[14]....
        /*0084*/ 	.word	0x05000003


	//   ....[15]....
        /*0088*/ 	.word	0x05000003


	//   ....[16]....
        /*008c*/ 	.word	0xffffffff


	//   ....[17]....
        /*0090*/ 	.word	0xffffffff


	//   ....[18]....
        /*0094*/ 	.word	0x05000003


	//   ....[19]....
        /*0098*/ 	.word	0x05000003


	//   ....[20]....
        /*009c*/ 	.word	0xffffffff


	//   ....[21]....
        /*00a0*/ 	.word	0xffffffff


	//----- nvinfo : EIATTR_COOP_GROUP_INSTR_OFFSETS
	.align		4
.L_1543:
        /*00a4*/ 	.byte	0x04, 0x28
        /*00a6*/ 	.short	(.L_1545 - .L_1544)


	//   ....[0]....
.L_1544:
        /*00a8*/ 	.word	0x000001b0


	//   ....[1]....
        /*00ac*/ 	.word	0x00000230


	//   ....[2]....
        /*00b0*/ 	.word	0x000002d0


	//   ....[3]....
        /*00b4*/ 	.word	0x000002e0


	//   ....[4]....
        /*00b8*/ 	.word	0x00000570


	//   ....[5]....
        /*00bc*/ 	.word	0x00000580


	//   ....[6]....
        /*00c0*/ 	.word	0x00000830


	//   ....[7]....
        /*00c4*/ 	.word	0x00000840


	//   ....[8]....
        /*00c8*/ 	.word	0x00000860


	//   ....[9]....
        /*00cc*/ 	.word	0x00000870


	//   ....[10]....
        /*00d0*/ 	.word	0x00000b10


	//   ....[11]....
        /*00d4*/ 	.word	0x00000b20


	//   ....[12]....
        /*00d8*/ 	.word	0x00000b40


	//   ....[13]....
        /*00dc*/ 	.word	0x00000b50


	//   ....[14]....
        /*00e0*/ 	.word	0x00000df0


	//   ....[15]....
        /*00e4*/ 	.word	0x00000e00


	//   ....[16]....
        /*00e8*/ 	.word	0x00000e20


	//   ....[17]....
        /*00ec*/ 	.word	0x00000e30


	//   ....[18]....
        /*00f0*/ 	.word	0x000010d0


	//   ....[19]....
        /*00f4*/ 	.word	0x000010e0


	//   ....[20]....
        /*00f8*/ 	.word	0x00001100


	//   ....[21]....
        /*00fc*/ 	.word	0x00001110


	//----- nvinfo : EIATTR_VRC_CTA_INIT_COUNT
	.align		4
.L_1545:
        /*0100*/ 	.byte	0x02, 0x4a
	.zero		1
	.zero		1


	//----- nvinfo : EIATTR_EXIT_INSTR_OFFSETS
	.align		4
        /*0104*/ 	.byte	0x04, 0x1c
        /*0106*/ 	.short	(.L_1547 - .L_1546)


	//   ....[0]....
.L_1546:
        /*0108*/ 	.word	0x00000270


	//   ....[1]....
        /*010c*/ 	.word	0x00001130


	//   ....[2]....
        /*0110*/ 	.word	0x00001180


	//----- nvinfo : EIATTR_CBANK_PARAM_SIZE
	.align		4
.L_1547:
        /*0114*/ 	.byte	0x03, 0x19
        /*0116*/ 	.short	0x0014


	//----- nvinfo : EIATTR_PARAM_CBANK
	.align		4
        /*0118*/ 	.byte	0x04, 0x0a
        /*011a*/ 	.short	(.L_1549 - .L_1548)
	.align		4
.L_1548:
        /*011c*/ 	.word	index@(.nv.constant0._Z7reduce4IdLj512EEvPT_S1_j)
        /*0120*/ 	.short	0x0380
        /*0122*/ 	.short	0x0014


	//----- nvinfo : EIATTR_SW_WAR
	.align		4
.L_1549:
        /*0124*/ 	.byte	0x04, 0x36
        /*0126*/ 	.short	(.L_1551 - .L_1550)
.L_1550:
        /*0128*/ 	.word	0x00000008
.L_1551:


//--------------------- .nv.info._Z7reduce3IdEvPT_S1_j --------------------------
	.section	.nv.info._Z7reduce3IdEvPT_S1_j,"",@"SHT_CUDA_INFO"
	.sectionflags	@""
	.align	4


	//----- nvinfo : EIATTR_CUDA_API_VERSION
	.align		4
        /*0000*/ 	.byte	0x04, 0x37
        /*0002*/ 	.short	(.L_1553 - .L_1552)
.L_1552:
        /*0004*/ 	.word	0x00000082


	//----- nvinfo : EIATTR_KPARAM_INFO
	.align		4
.L_1553:
        /*0008*/ 	.byte	0x04, 0x17
        /*000a*/ 	.short	(.L_1555 - .L_1554)
.L_1554:
        /*000c*/ 	.word	0x00000000
        /*0010*/ 	.short	0x0002
        /*0012*/ 	.short	0x0010
        /*0014*/ 	.byte	0x00, 0xf0, 0x11, 0x00


	//----- nvinfo : EIATTR_KPARAM_INFO
	.align		4
.L_1555:
        /*0018*/ 	.byte	0x04, 0x17
        /*001a*/ 	.short	(.L_1557 - .L_1556)
.L_1556:
        /*001c*/ 	.word	0x00000000
        /*0020*/ 	.short	0x0001
        /*0022*/ 	.short	0x0008
        /*0024*/ 	.byte	0x00, 0xf5, 0x21, 0x00


	//----- nvinfo : EIATTR_KPARAM_INFO
	.align		4
.L_1557:
        /*0028*/ 	.byte	0x04, 0x17
        /*002a*/ 	.short	(.L_1559 - .L_1558)
.L_1558:
        /*002c*/ 	.word	0x00000000
        /*0030*/ 	.short	0x0000
        /*0032*/ 	.short	0x0000
        /*0034*/ 	.byte	0x00, 0xf5, 0x21, 0x00


	//----- nvinfo : EIATTR_SPARSE_MMA_MASK
	.align		4
.L_1559:
        /*0038*/ 	.byte	0x03, 0x50
        /*003a*/ 	.short	0x0000


	//----- nvinfo : EIATTR_MAXREG_COUNT
	.align		4
        /*003c*/ 	.byte	0x03, 0x1b
        /*003e*/ 	.short	0x00ff


	//----- nvinfo : EIATTR_NUM_BARRIERS
	.align		4
        /*0040*/ 	.byte	0x02, 0x4c
        /*0042*/ 	.byte	0x01
	.zero		1


	//----- nvinfo : EIATTR_MERCURY_ISA_VERSION
	.align		4
        /*0044*/ 	.byte	0x03, 0x5f
        /*0046*/ 	.short	0x0101


	//----- nvinfo : EIATTR_COOP_GROUP_MASK_REGIDS
	.align		4
        /*0048*/ 	.byte	0x04, 0x29
        /*004a*/ 	.short	(.L_1561 - .L_1560)


	//   ....[0]....
.L_1560:
        /*004c*/ 	.word	0xffffffff


	//   ....[1]....
        /*0050*/ 	.word	0xffffffff


	//----- nvinfo : EIATTR_COOP_GROUP_INSTR_OFFSETS
	.align		4
.L_1561:
        /*0054*/ 	.byte	0x04, 0x28
        /*0056*/ 	.short	(.L_1563 - .L_1562)


	//   ....[0]....
.L_1562:
        /*0058*/ 	.word	0x000001b0


	//   ....[1]....
        /*005c*/ 	.word	0x00000230


	//----- nvinfo : EIATTR_VRC_CTA_INIT_COUNT
	.align		4
.L_1563:
        /*0060*/ 	.byte	0x02, 0x4a
	.zero		1
	.zero		1


	//----- nvinfo : EIATTR_EXIT_INSTR_OFFSETS
	.align		4
        /*0064*/ 	.byte	0x04, 0x1c
        /*0066*/ 	.short	(.L_1565 - .L_1564)


	//   ....[0]....
.L_1564:
        /*0068*/ 	.word	0x00000270


	//   ....[1]....
        /*006c*/ 	.word	0x000002b0


	//----- nvinfo : EIATTR_CBANK_PARAM_SIZE
	.align		4
.L_1565:
        /*0070*/ 	.byte	0x03, 0x19
        /*0072*/ 	.short	0x0014


	//----- nvinfo : EIATTR_PARAM_CBANK
	.align		4
        /*0074*/ 	.byte	0x04, 0x0a
        /*0076*/ 	.short	(.L_1567 - .L_1566)
	.align		4
.L_1566:
        /*0078*/ 	.word	index@(.nv.constant0._Z7reduce3IdEvPT_S1_j)
        /*007c*/ 	.short	0x0380
        /*007e*/ 	.short	0x0014


	//----- nvinfo : EIATTR_SW_WAR
	.align		4
.L_1567:
        /*0080*/ 	.byte	0x04, 0x36
        /*0082*/ 	.short	(.L_1569 - .L_1568)
.L_1568:
        /*0084*/ 	.word	0x00000008
.L_1569:


//--------------------- .nv.info._Z7reduce2IdEvPT_S1_j --------------------------
	.section	.nv.info._Z7reduce2IdEvPT_S1_j,"",@"SHT_CUDA_INFO"
	.sectionflags	@""
	.align	4


	//----- nvinfo : EIATTR_CUDA_API_VERSION
	.align		4
        /*0000*/ 	.byte	0x04, 0x37
        /*0002*/ 	.short	(.L_1571 - .L_1570)
.L_1570:
        /*0004*/ 	.word	0x00000082


	//----- nvinfo : EIATTR_KPARAM_INFO
	.align		4
.L_1571:
        /*0008*/ 	.byte	0x04, 0x17
        /*000a*/ 	.short	(.L_1573 - .L_1572)
.L_1572:
        /*000c*/ 	.word	0x00000000
        /*0010*/ 	.short	0x0002
        /*0012*/ 	.short	0x0010
        /*0014*/ 	.byte	0x00, 0xf0, 0x11, 0x00


	//----- nvinfo : EIATTR_KPARAM_INFO
	.align		4
.L_1573:
        /*0018*/ 	.byte	0x04, 0x17
        /*001a*/ 	.short	(.L_1575 - .L_1574)
.L_1574:
        /*001c*/ 	.word	0x00000000
        /*0020*/ 	.short	0x0001
        /*0022*/ 	.short	0x0008
        /*0024*/ 	.byte	0x00, 0xf5, 0x21, 0x00


	//----- nvinfo : EIATTR_KPARAM_INFO
	.align		4
.L_1575:
        /*0028*/ 	.byte	0x04, 0x17
        /*002a*/ 	.short	(.L_1577 - .L_1576)
.L_1576:
        /*002c*/ 	.word	0x00000000
        /*0030*/ 	.short	0x0000
        /*0032*/ 	.short	0x0000
        /*0034*/ 	.byte	0x00, 0xf5, 0x21, 0x00


	//----- nvinfo : EIATTR_SPARSE_MMA_MASK
	.align		4
.L_1577:
        /*0038*/ 	.byte	0x03, 0x50
        /*003a*/ 	.short	0x0000


	//----- nvinfo : EIATTR_MAXREG_COUNT
	.align		4
        /*003c*/ 	.byte	0x03, 0x1b
        /*003e*/ 	.short	0x00ff


	//----- nvinfo : EIATTR_NUM_BARRIERS
	.align		4
        /*0040*/ 	.byte	0x02, 0x4c
        /*0042*/ 	.byte	0x01
	.zero		1


	//----- nvinfo : EIATTR_MERCURY_ISA_VERSION
	.align		4
        /*0044*/ 	.byte	0x03, 0x5f
        /*0046*/ 	.short	0x0101


	//----- nvinfo : EIATTR_COOP_GROUP_MASK_REGIDS
	.align		4
        /*0048*/ 	.byte	0x04, 0x29
        /*004a*/ 	.short	(.L_1579 - .L_1578)


	//   ....[0]....
.L_1578:
        /*004c*/ 	.word	0xffffffff


	//   ....[1]....
        /*0050*/ 	.word	0xffffffff


	//----- nvinfo : EIATTR_COOP_GROUP_INSTR_OFFSETS
	.align		4
.L_1579:
        /*0054*/ 	.byte	0x04, 0x28
        /*0056*/ 	.short	(.L_1581 - .L_1580)


	//   ....[0]....
.L_1580:
        /*0058*/ 	.word	0x00000140


	//   ....[1]....
        /*005c*/ 	.word	0x000001d0


	//----- nvinfo : EIATTR_VRC_CTA_INIT_COUNT
	.align		4
.L_1581:
        /*0060*/ 	.byte	0x02, 0x4a
	.zero		1
	.zero		1


	//----- nvinfo : EIATTR_EXIT_INSTR_OFFSETS
	.align		4
        /*0064*/ 	.byte	0x04, 0x1c
        /*0066*/ 	.short	(.L_1583 - .L_1582)


	//   ....[0]....
.L_1582:
        /*0068*/ 	.word	0x00000210


	//   ....[1]....
        /*006c*/ 	.word	0x00000290


	//----- nvinfo : EIATTR_CBANK_PARAM_SIZE
	.align		4
.L_1583:
        /*0070*/ 	.byte	0x03, 0x19
        /*0072*/ 	.short	0x0014


	//----- nvinfo : EIATTR_PARAM_CBANK
	.align		4
        /*0074*/ 	.byte	0x04, 0x0a
        /*0076*/ 	.short	(.L_1585 - .L_1584)
	.align		4
.L_1584:
        /*0078*/ 	.word	index@(.nv.constant0._Z7reduce2IdEvPT_S1_j)
        /*007c*/ 	.short	0x0380
        /*007e*/ 	.short	0x0014


	//----- nvinfo : EIATTR_SW_WAR
	.align		4
.L_1585:
        /*0080*/ 	.byte	0x04, 0x36
        /*0082*/ 	.short	(.L_1587 - .L_1586)
.L_1586:
        /*0084*/ 	.word	0x00000008
.L_1587:


//--------------------- .nv.info._Z7reduce1IdEvPT_S1_j --------------------------
	.section	.nv.info._Z7reduce1IdEvPT_S1_j,"",@"SHT_CUDA_INFO"
	.sectionflags	@""
	.align	4


	//----- nvinfo : EIATTR_CUDA_API_VERSION
	.align		4
        /*0000*/ 	.byte	0x04, 0x37
        /*0002*/ 	.short	(.L_1589 - .L_1588)
.L_1588:
        /*0004*/ 	.word	0x00000082


	//----- nvinfo : EIATTR_KPARAM_INFO
	.align		4
.L_1589:
        /*0008*/ 	.byte	0x04, 0x17
        /*000a*/ 	.short	(.L_1591 - .L_1590)
.L_1590:
        /*000c*/ 	.word	0x00000000
        /*0010*/ 	.short	0x0002
        /*0012*/ 	.short	0x0010
        /*0014*/ 	.byte	0x00, 0xf0, 0x11, 0x00


	//----- nvinfo : EIATTR_KPARAM_INFO
	.align		4
.L_1591:
        /*0018*/ 	.byte	0x04, 0x17
        /*001a*/ 	.short	(.L_1593 - .L_1592)
.L_1592:
        /*001c*/ 	.word	0x00000000
        /*0020*/ 	.short	0x0001
        /*0022*/ 	.short	0x0008
        /*0024*/ 	.byte	0x00, 0xf5, 0x21, 0x00


	//----- nvinfo : EIATTR_KPARAM_INFO
	.align		4
.L_1593:
        /*0028*/ 	.byte	0x04, 0x17
        /*002a*/ 	.short	(.L_1595 - .L_1594)
.L_1594:
        /*002c*/ 	.word	0x00000000
        /*0030*/ 	.short	0x0000
        /*0032*/ 	.short	0x0000
        /*0034*/ 	.byte	0x00, 0xf5, 0x21, 0x00


	//----- nvinfo : EIATTR_SPARSE_MMA_MASK
	.align		4
.L_1595:
        /*0038*/ 	.byte	0x03, 0x50
        /*003a*/ 	.short	0x0000


	//----- nvinfo : EIATTR_MAXREG_COUNT
	.align		4
        /*003c*/ 	.byte	0x03, 0x1b
        /*003e*/ 	.short	0x00ff


	//----- nvinfo : EIATTR_NUM_BARRIERS
	.align		4
        /*0040*/ 	.byte	0x02, 0x4c
        /*0042*/ 	.byte	0x01
	.zero		1


	//----- nvinfo : EIATTR_MERCURY_ISA_VERSION
	.align		4
        /*0044*/ 	.byte	0x03, 0x5f
        /*0046*/ 	.short	0x0101


	//----- nvinfo : EIATTR_COOP_GROUP_MASK_REGIDS
	.align		4
        /*0048*/ 	.byte	0x04, 0x29
        /*004a*/ 	.short	(.L_1597 - .L_1596)


	//   ....[0]....
.L_1596:
        /*004c*/ 	.word	0xffffffff


	//   ....[1]....
        /*0050*/ 	.word	0xffffffff


	//----- nvinfo : EIATTR_COOP_GROUP_INSTR_OFFSETS
	.align		4
.L_1597:
        /*0054*/ 	.byte	0x04, 0x28
        /*0056*/ 	.short	(.L_1599 - .L_1598)


	//   ....[0]....
.L_1598:
        /*0058*/ 	.word	0x00000130


	//   ....[1]....
        /*005c*/ 	.word	0x00000220


	//----- nvinfo : EIATTR_VRC_CTA_INIT_COUNT
	.align		4
.L_1599:
        /*0060*/ 	.byte	0x02, 0x4a
	.zero		1
	.zero		1


	//----- nvinfo : EIATTR_EXIT_INSTR_OFFSETS
	.align		4
        /*0064*/ 	.byte	0x04, 0x1c
        /*0066*/ 	.short	(.L_1601 - .L_1600)


	//   ....[0]....
.L_1600:
        /*0068*/ 	.word	0x00000240


	//   ....[1]....
        /*006c*/ 	.word	0x000002c0


	//----- nvinfo : EIATTR_CBANK_PARAM_SIZE
	.align		4
.L_1601:
        /*0070*/ 	.byte	0x03, 0x19
        /*0072*/ 	.short	0x0014


	//----- nvinfo : EIATTR_PARAM_CBANK
	.align		4
        /*0074*/ 	.byte	0x04, 0x0a
        /*0076*/ 	.short	(.L_1603 - .L_1602)
	.align		4
.L_1602:
        /*0078*/ 	.word	index@(.nv.constant0._Z7reduce1IdEvPT_S1_j)
        /*007c*/ 	.short	0x0380
        /*007e*/ 	.short	0x0014


	//----- nvinfo : EIATTR_SW_WAR
	.align		4
.L_1603:
        /*0080*/ 	.byte	0x04, 0x36
        /*0082*/ 	.short	(.L_1605 - .L_1604)
.L_1604:
        /*0084*/ 	.word	0x00000008
.L_1605:


//--------------------- .nv.info._Z7reduce0IdEvPT_S1_j --------------------------
	.section	.nv.info._Z7reduce0IdEvPT_S1_j,"",@"SHT_CUDA_INFO"
	.sectionflags	@""
	.align	4


	//----- nvinfo : EIATTR_CUDA_API_VERSION
	.align		4
        /*0000*/ 	.byte	0x04, 0x37
        /*0002*/ 	.short	(.L_1607 - .L_1606)
.L_1606:
        /*0004*/ 	.word	0x00000082


	//----- nvinfo : EIATTR_KPARAM_INFO
	.align		4
.L_1607:
        /*0008*/ 	.byte	0x04, 0x17
        /*000a*/ 	.short	(.L_1609 - .L_1608)
.L_1608:
        /*000c*/ 	.word	0x00000000
        /*0010*/ 	.short	0x0002
        /*0012*/ 	.short	0x0010
        /*0014*/ 	.byte	0x00, 0xf0, 0x11, 0x00


	//----- nvinfo : EIATTR_KPARAM_INFO
	.align		4
.L_1609:
        /*0018*/ 	.byte	0x04, 0x17
        /*001a*/ 	.short	(.L_1611 - .L_1610)
.L_1610:
        /*001c*/ 	.word	0x00000000
        /*0020*/ 	.short	0x0001
        /*0022*/ 	.short	0x0008
        /*0024*/ 	.byte	0x00, 0xf5, 0x21, 0x00


	//----- nvinfo : EIATTR_KPARAM_INFO
	.align		4
.L_1611:
        /*0028*/ 	.byte	0x04, 0x17
        /*002a*/ 	.short	(.L_1613 - .L_1612)
.L_1612:
        /*002c*/ 	.word	0x00000000
        /*0030*/ 	.short	0x0000
        /*0032*/ 	.short	0x0000
        /*0034*/ 	.byte	0x00, 0xf5, 0x21, 0x00


	//----- nvinfo : EIATTR_SPARSE_MMA_MASK
	.align		4
.L_1613:
        /*0038*/ 	.byte	0x03, 0x50
        /*003a*/ 	.short	0x0000


	//----- nvinfo : EIATTR_MAXREG_COUNT
	.align		4
        /*003c*/ 	.byte	0x03, 0x1b
        /*003e*/ 	.short	0x00ff


	//----- nvinfo : EIATTR_NUM_BARRIERS
	.align		4
        /*0040*/ 	.byte	0x02, 0x4c
        /*0042*/ 	.byte	0x01
	.zero		1


	//----- nvinfo : EIATTR_MERCURY_ISA_VERSION
	.align		4
        /*0044*/ 	.byte	0x03, 0x5f
        /*0046*/ 	.short	0x0101


	//----- nvinfo : EIATTR_COOP_GROUP_MASK_REGIDS
	.align		4
        /*0048*/ 	.byte	0x04, 0x29
        /*004a*/ 	.short	(.L_1615 - .L_1614)


	//   ....[0]....
.L_1614:
        /*004c*/ 	.word	0xffffffff


	//   ....[1]....
        /*0050*/ 	.word	0xffffffff


	//----- nvinfo : EIATTR_COOP_GROUP_INSTR_OFFSETS
	.align		4
.L_1615:
        /*0054*/ 	.byte	0x04, 0x28
        /*0056*/ 	.short	(.L_1617 - .L_1616)


	//   ....[0]....
.L_1616:
        /*0058*/ 	.word	0x00000130


	//   ....[1]....
        /*005c*/ 	.word	0x000001f0


	//----- nvinfo : EIATTR_VRC_CTA_INIT_COUNT
	.align		4
.L_1617:
        /*0060*/ 	.byte	0x02, 0x4a
	.zero		1
	.zero		1


	//----- nvinfo : EIATTR_EXIT_INSTR_OFFSETS
	.align		4
        /*0064*/ 	.byte	0x04, 0x1c
        /*0066*/ 	.short	(.L_1619 - .L_1618)


	//   ....[0]....
.L_1618:
        /*0068*/ 	.word	0x00000220


	//   ....[1]....
        /*006c*/ 	.word	0x000002a0


	//----- nvinfo : EIATTR_CBANK_PARAM_SIZE
	.align		4
.L_1619:
        /*0070*/ 	.byte	0x03, 0x19
        /*0072*/ 	.short	0x0014


	//----- nvinfo : EIATTR_PARAM_CBANK
	.align		4
        /*0074*/ 	.byte	0x04, 0x0a
        /*0076*/ 	.short	(.L_1621 - .L_1620)
	.align		4
.L_1620:
        /*0078*/ 	.word	index@(.nv.constant0._Z7reduce0IdEvPT_S1_j)
        /*007c*/ 	.short	0x0380
        /*007e*/ 	.short	0x0014


	//----- nvinfo : EIATTR_SW_WAR
	.align		4
.L_1621:
        /*0080*/ 	.byte	0x04, 0x36
        /*0082*/ 	.short	(.L_1623 - .L_1622)
.L_1622:
        /*0084*/ 	.word	0x00000008
.L_1623:


//--------------------- .nv.info._Z7reduce6IfLj1ELb0EEvPT_S1_j --------------------------
	.section	.nv.info._Z7reduce6IfLj1ELb0EEvPT_S1_j,"",@"SHT_CUDA_INFO"
	.sectionflags	@""
	.align	4


	//----- nvinfo : EIATTR_CUDA_API_VERSION
	.align		4
        /*0000*/ 	.byte	0x04, 0x37
        /*0002*/ 	.short	(.L_1625 - .L_1624)
.L_1624:
        /*0004*/ 	.word	0x00000082


	//----- nvinfo : EIATTR_KPARAM_INFO
	.align		4
.L_1625:
        /*0008*/ 	.byte	0x04, 0x17
        /*000a*/ 	.short	(.L_1627 - .L_1626)
.L_1626:
        /*000c*/ 	.word	0x00000000
        /*0010*/ 	.short	0x0002
        /*0012*/ 	.short	0x0010
        /*0014*/ 	.byte	0x00, 0xf0, 0x11, 0x00


	//----- nvinfo : EIATTR_KPARAM_INFO
	.align		4
.L_1627:
        /*0018*/ 	.byte	0x04, 0x17
        /*001a*/ 	.short	(.L_1629 - .L_1628)
.L_1628:
        /*001c*/ 	.word	0x00000000
        /*0020*/ 	.short	0x0001
        /*0022*/ 	.short	0x0008
        /*0024*/ 	.byte	0x00, 0xf5, 0x21, 0x00


	//----- nvinfo : EIATTR_KPARAM_INFO
	.align		4
.L_1629:
        /*0028*/ 	.byte	0x04, 0x17
        /*002a*/ 	.short	(.L_1631 - .L_1630)
.L_1630:
        /*002c*/ 	.word	0x00000000
        /*0030*/ 	.short	0x0000
        /*0032*/ 	.short	0x0000
        /*0034*/ 	.byte	0x00, 0xf5, 0x21, 0x00


	//----- nvinfo : EIATTR_SPARSE_MMA_MASK
	.align		4
.L_1631:
        /*0038*/ 	.byte	0x03, 0x50
        /*003a*/ 	.short	0x0000


	//----- nvinfo : EIATTR_MAXREG_COUNT
	.align		4
        /*003c*/ 	.byte	0x03, 0x1b
        /*003e*/ 	.short	0x00ff


	//----- nvinfo : EIATTR_NUM_BARRIERS
	.align		4
        /*0040*/ 	.byte	0x02, 0x4c
        /*0042*/ 	.byte	0x01
	.zero		1


	//----- nvinfo : EIATTR_MERCURY_ISA_VERSION
	.align		4
        /*0044*/ 	.byte	0x03, 0x5f
        /*0046*/ 	.short	0x0101


	//----- nvinfo : EIATTR_COOP_GROUP_MASK_REGIDS
	.align		4
        /*0048*/ 	.byte	0x04, 0x29
        /*004a*/ 	.short	(.L_1633 - .L_1632)


	//   ....[0]....
.L_1632:
        /*004c*/ 	.word	0xffffffff


	//   ....[1]....
        /*0050*/ 	.word	0xffffffff


	//   ....[2]....
        /*0054*/ 	.word	0xffffffff


	//   ....[3]....
        /*0058*/ 	.word	0xffffffff


	//   ....[4]....
        /*005c*/ 	.word	0xffffffff


	//   ....[5]....
        /*0060*/ 	.word	0x05000002


	//   ....[6]....
        /*0064*/ 	.word	0x05000002


	//   ....[7]....
        /*0068*/ 	.word	0xffffffff


	//   ....[8]....
        /*006c*/ 	.word	0x05000002


	//   ....[9]....
        /*0070*/ 	.word	0xffffffff


	//   ....[10]....
        /*0074*/ 	.word	0x05000002


	//   ....[11]....
        /*0078*/ 	.word	0xffffffff


	//   ....[12]....
        /*007c*/ 	.word	0x05000002


	//   ....[13]....
        /*0080*/ 	.word	0xffffffff


	//----- nvinfo : EIATTR_COOP_GROUP_INSTR_OFFSETS
	.align		4
.L_1633:
        /*0084*/ 	.byte	0x04, 0x28
        /*0086*/ 	.short	(.L_1635 - .L_1634)


	//   ....[0]....
.L_1634:
        /*0088*/ 	.word	0x000001f0


	//   ....[1]....
        /*008c*/ 	.word	0x00000200


	//   ....[2]....
        /*0090*/ 	.word	0x00000210


	//   ....[3]....
        /*0094*/ 	.word	0x00000220


	//   ....[4]....
        /*0098*/ 	.word	0x00000270


	//   ....[5]....
        /*009c*/ 	.word	0x00000500


	//   ....[6]....
        /*00a0*/ 	.word	0x000007b0


	//   ....[7]....
        /*00a4*/ 	.word	0x000007d0


	//   ....[8]....
        /*00a8*/ 	.word	0x00000a70


	//   ....[9]....
        /*00ac*/ 	.word	0x00000a90


	//   ....[10]....
        /*00b0*/ 	.word	0x00000d30


	//   ....[11]....
        /*00b4*/ 	.word	0x00000d50


	//   ....[12]....
        /*00b8*/ 	.word	0x00000ff0


	//   ....[13]....
        /*00bc*/ 	.word	0x00001010


	//----- nvinfo : EIATTR_VRC_CTA_INIT_COUNT
	.align		4
.L_1635:
        /*00c0*/ 	.byte	0x02, 0x4a
	.zero		1
	.zero		1


	//----- nvinfo : EIATTR_EXIT_INSTR_OFFSETS
	.align		4
        /*00c4*/ 	.byte	0x04, 0x1c
        /*00c6*/ 	.short	(.L_1637 - .L_1636)


	//   ....[0]....
.L_1636:
        /*00c8*/ 	.word	0x00000230


	//   ....[1]....
        /*00cc*/ 	.word	0x00001030


	//   ....[2]....
        /*00d0*/ 	.word	0x00001080


	//----- nvinfo : EIATTR_CRS_STACK_SIZE
	.align		4
.L_1637:
        /*00d4*/ 	.byte	0x04, 0x1e
        /*00d6*/ 	.short	(.L_1639 - .L_1638)
.L_1638:
        /*00d8*/ 	.word	0x00000000


	//----- nvinfo : EIATTR_CBANK_PARAM_SIZE
	.align		4
.L_1639:
        /*00dc*/ 	.byte	0x03, 0x19
        /*00de*/ 	.short	0x0014


	//----- nvinfo : EIATTR_PARAM_CBANK
	.align		4
        /*00e0*/ 	.byte	0x04, 0x0a
        /*00e2*/ 	.short	(.L_1641 - .L_1640)
	.align		4
.L_1640:
        /*00e4*/ 	.word	index@(.nv.constant0._Z7reduce6IfLj1ELb0EEvPT_S1_j)
        /*00e8*/ 	.short	0x0380
        /*00ea*/ 	.short	0x0014


	//----- nvinfo : EIATTR_SW_WAR
	.align		4
.L_1641:
        /*00ec*/ 	.byte	0x04, 0x36
        /*00ee*/ 	.short	(.L_1643 - .L_1642)
.L_1642:
        /*00f0*/ 	.word	0x00000008
.L_1643:


//--------------------- .nv.info._Z7reduce6IfLj2ELb0EEvPT_S1_j --------------------------
	.section	.nv.info._Z7reduce6IfLj2ELb0EEvPT_S1_j,"",@"SHT_CUDA_INFO"
	.sectionflags	@""
	.align	4


	//----- nvinfo : EIATTR_CUDA_API_VERSION
	.align		4
        /*0000*/ 	.byte	0x04, 0x37
        /*0002*/ 	.short	(.L_1645 - .L_1644)
.L_1644:
        /*0004*/ 	.word	0x00000082


	//----- nvinfo : EIATTR_KPARAM_INFO
	.align		4
.L_1645:
        /*0008*/ 	.byte	0x04, 0x17
        /*000a*/ 	.short	(.L_1647 - .L_1646)
.L_1646:
        /*000c*/ 	.word	0x00000000
        /*0010*/ 	.short	0x0002
        /*0012*/ 	.short	0x0010
        /*0014*/ 	.byte	0x00, 0xf0, 0x11, 0x00


	//----- nvinfo : EIATTR_KPARAM_INFO
	.align		4
.L_1647:
        /*0018*/ 	.byte	0x04, 0x17
        /*001a*/ 	.short	(.L_1649 - .L_1648)
.L_1648:
        /*001c*/ 	.word	0x00000000
        /*0020*/ 	.short	0x0001
        /*0022*/ 	.short	0x0008
        /*0024*/ 	.byte	0x00, 0xf5, 0x21, 0x00


	//----- nvinfo : EIATTR_KPARAM_INFO
	.align		4
.L_1649:
        /*0028*/ 	.byte	0x04, 0x17
        /*002a*/ 	.short	(.L_1651 - .L_1650)
.L_1650:
        /*002c*/ 	.word	0x00000000
        /*0030*/ 	.short	0x0000
        /*0032*/ 	.short	0x0000
        /*0034*/ 	.byte	0x00, 0xf5, 0x21, 0x00


	//----- nvinfo : EIATTR_SPARSE_MMA_MASK
	.align		4
.L_1651:
        /*0038*/ 	.byte	0x03, 0x50
        /*003a*/ 	.short	0x0000


	//----- nvinfo : EIATTR_MAXREG_COUNT
	.align		4
        /*003c*/ 	.byte	0x03, 0x1b
        /*003e*/ 	.short	0x00ff


	//----- nvinfo : EIATTR_NUM_BARRIERS
	.align		4
        /*0040*/ 	.byte	0x02, 0x4c
        /*0042*/ 	.byte	0x01
	.zero		1


	//----- nvinfo : EIATTR_MERCURY_ISA_VERSION
	.align		4
        /*0044*/ 	.byte	0x03, 0x5f
        /*0046*/ 	.short	0x0101


	//----- nvinfo : EIATTR_COOP_GROUP_MASK_REGIDS
	.align		4
        /*0048*/ 	.byte	0x04, 0x29
        /*004a*/ 	.short	(.L_1653 - .L_1652)


	//   ....[0]....
.L_1652:
        /*004c*/ 	.word	0xffffffff


	//   ....[1]....
        /*0050*/ 	.word	0xffffffff


	//   ....[2]....
        /*0054*/ 	.word	0xffffffff


	//   ....[3]....
        /*0058*/ 	.word	0xffffffff


	//   ....[4]....
        /*005c*/ 	.word	0xffffffff


	//   ....[5]....
        /*0060*/ 	.word	0x05000005


	//   ....[6]....
        /*0064*/ 	.word	0x05000005


	//   ....[7]....
        /*0068*/ 	.word	0xffffffff


	//   ....[8]....
        /*006c*/ 	.word	0x05000005


	//   ....[9]....
        /*0070*/ 	.word	0xffffffff


	//   ....[10]....
        /*0074*/ 	.word	0x05000005


	//   ....[11]....
        /*0078*/ 	.word	0xffffffff


	//   ....[12]....
        /*007c*/ 	.word	0x05000005


	//   ....[13]....
        /*0080*/ 	.word	0xffffffff


	//----- nvinfo : EIATTR_COOP_GROUP_INSTR_OFFSETS
	.align		4
.L_1653:
        /*0084*/ 	.byte	0x04, 0x28
        /*0086*/ 	.short	(.L_1655 - .L_1654)


	//   ....[0]....
.L_1654:
        /*0088*/ 	.word	0x00000210


	//   ....[1]....
        /*008c*/ 	.word	0x00000220


	//   ....[2]....
        /*0090*/ 	.word	0x00000230


	//   ....[3]....
        /*0094*/ 	.word	0x00000240


	//   ....[4]....
        /*0098*/ 	.word	0x00000290


	//   ....[5]....
        /*009c*/ 	.word	0x00000520


	//   ....[6]....
        /*00a0*/ 	.word	0x000007d0


	//   ....[7]....
        /*00a4*/ 	.word	0x000007f0


	//   ....[8]....
        /*00a8*/ 	.word	0x00000a90


	//   ....[9]....
        /*00ac*/ 	.word	0x00000ab0


	//   ....[10]....
        /*00b0*/ 	.word	0x00000d50


	//   ....[11]....
        /*00b4*/ 	.word	0x00000d70


	//   ....[12]....
        /*00b8*/ 	.word	0x00001010


	//   ....[13]....
        /*00bc*/ 	.word	0x00001030


	//----- nvinfo : EIATTR_VRC_CTA_INIT_COUNT
	.align		4
.L_1655:
        /*00c0*/ 	.byte	0x02, 0x4a
	.zero		1
	.zero		1


	//----- nvinfo : EIATTR_EXIT_INSTR_OFFSETS
	.align		4
        /*00c4*/ 	.byte	0x04, 0x1c
        /*00c6*/ 	.short	(.L_1657 - .L_1656)


	//   ....[0]....
.L_1656:
        /*00c8*/ 	.word	0x00000250


	//   ....[1]....
        /*00cc*/ 	.word	0x00001050


	//   ....[2]....
        /*00d0*/ 	.word	0x000010a0


	//----- nvinfo : EIATTR_CRS_STACK_SIZE
	.align		4
.L_1657:
        /*00d4*/ 	.byte	0x04, 0x1e
        /*00d6*/ 	.short	(.L_1659 - .L_1658)
.L_1658:
        /*00d8*/ 	.word	0x00000000


	//----- nvinfo : EIATTR_CBANK_PARAM_SIZE
	.align		4
.L_1659:
        /*00dc*/ 	.byte	0x03, 0x19
        /*00de*/ 	.short	0x0014


	//----- nvinfo : EIATTR_PARAM_CBANK
	.align		4
        /*00e0*/ 	.byte	0x04, 0x0a
        /*00e2*/ 	.short	(.L_1661 - .L_1660)
	.align		4
.L_1660:
        /*00e4*/ 	.word	index@(.nv.constant0._Z7reduce6IfLj2ELb0EEvPT_S1_j)
        /*00e8*/ 	.short	0x0380
        /*00ea*/ 	.short	0x0014


	//----- nvinfo : EIATTR_SW_WAR
	.align		4
.L_1661:
        /*00ec*/ 	.byte	0x04, 0x36
        /*00ee*/ 	.short	(.L_1663 - .L_1662)
.L_1662:
        /*00f0*/ 	.word	0x00000008
.L_1663:


//--------------------- .nv.info._Z7reduce6IfLj4ELb0EEvPT_S1_j --------------------------
	.section	.nv.info._Z7reduce6IfLj4ELb0EEvPT_S1_j,"",@"SHT_CUDA_INFO"
	.sectionflags	@""
	.align	4


	//----- nvinfo : EIATTR_CUDA_API_VERSION
	.align		4
        /*0000*/ 	.byte	0x04, 0x37
        /*0002*/ 	.short	(.L_1665 - .L_1664)
.L_1664:
        /*0004*/ 	.word	0x00000082


	//----- nvinfo : EIATTR_KPARAM_INFO
	.align		4
.L_1665:
        /*0008*/ 	.byte	0x04, 0x17
        /*000a*/ 	.short	(.L_1667 - .L_1666)
.L_1666:
        /*000c*/ 	.word	0x00000000
        /*0010*/ 	.short	0x0002
        /*0012*/ 	.short	0x0010
        /*0014*/ 	.byte	0x00, 0xf0, 0x11, 0x00


	//----- nvinfo : EIATTR_KPARAM_INFO
	.align		4
.L_1667:
        /*0018*/ 	.byte	0x04, 0x17
        /*001a*/ 	.short	(.L_1669 - .L_1668)
.L_1668:
        /*001c*/ 	.word	0x00000000
        /*0020*/ 	.short	0x0001
        /*0022*/ 	.short	0x0008
        /*0024*/ 	.byte	0x00, 0xf5, 0x21, 0x00


	//----- nvinfo : EIATTR_KPARAM_INFO
	.align		4
.L_1669:
        /*0028*/ 	.byte	0x04, 0x17
        /*002a*/ 	.short	(.L_1671 - .L_1670)
.L_1670:
        /*002c*/ 	.word	0x00000000
        /*0030*/ 	.short	0x0000
        /*0032*/ 	.short	0x0000
        /*0034*/ 	.byte	0x00, 0xf5, 0x21, 0x00


	//----- nvinfo : EIATTR_SPARSE_MMA_MASK
	.align		4
.L_1671:
        /*0038*/ 	.byte	0x03, 0x50
        /*003a*/ 	.short	0x0000


	//----- nvinfo : EIATTR_MAXREG_COUNT
	.align		4
        /*003c*/ 	.byte	0x03, 0x1b
        /*003e*/ 	.short	0x00ff


	//----- nvinfo : EIATTR_NUM_BARRIERS
	.align		4
        /*0040*/ 	.byte	0x02, 0x4c
        /*0042*/ 	.byte	0x01
	.zero		1


	//----- nvinfo : EIATTR_MERCURY_ISA_VERSION
	.align		4
        /*0044*/ 	.byte	0x03, 0x5f
        /*0046*/ 	.short	0x0101


	//----- nvinfo : EIATTR_COOP_GROUP_MASK_REGIDS
	.align		4
        /*0048*/ 	.byte	0x04, 0x29
        /*004a*/ 	.short	(.L_1673 - .L_1672)


	//   ....[0]....
.L_1672:
        /*004c*/ 	.word	0xffffffff


	//   ....[1]....
        /*0050*/ 	.word	0xffffffff


	//   ....[2]....
        /*0054*/ 	.word	0xffffffff


	//   ....[3]....
        /*0058*/ 	.word	0xffffffff


	//   ....[4]....
        /*005c*/ 	.word	0xffffffff


	//   ....[5]....
        /*0060*/ 	.word	0x05000005


	//   ....[6]....
        /*0064*/ 	.word	0x05000005


	//   ....[7]....
        /*0068*/ 	.word	0xffffffff


	//   ....[8]....
        /*006c*/ 	.word	0x05000005


	//   ....[9]....
        /*0070*/ 	.word	0xffffffff


	//   ....[10]....
        /*0074*/ 	.word	0x05000005


	//   ....[11]....
        /*0078*/ 	.word	0xffffffff


	//   ....[12]....
        /*007c*/ 	.word	0x05000005


	//   ....[13]....
        /*0080*/ 	.word	0xffffffff


	//----- nvinfo : EIATTR_COOP_GROUP_INSTR_OFFSETS
	.align		4
.L_1673:
        /*0084*/ 	.byte	0x04, 0x28
        /*0086*/ 	.short	(.L_1675 - .L_1674)


	//   ....[0]....
.L_1674:
        /*0088*/ 	.word	0x00000210


	//   ....[1]....
        /*008c*/ 	.word	0x00000220


	//   ....[2]....
        /*0090*/ 	.word	0x00000230


	//   ....[3]....
        /*0094*/ 	.word	0x00000240


	//   ....[4]....
        /*0098*/ 	.word	0x00000290


	//   ....[5]....
        /*009c*/ 	.word	0x00000520


	//   ....[6]....
        /*00a0*/ 	.word	0x000007d0


	//   ....[7]....
        /*00a4*/ 	.word	0x000007f0


	//   ....[8]....
        /*00a8*/ 	.word	0x00000a90


	//   ....[9]....
        /*00ac*/ 	.word	0x00000ab0


	//   ....[10]....
        /*00b0*/ 	.word	0x00000d50


	//   ....[11]....
        /*00b4*/ 	.word	0x00000d70


	//   ....[12]....
        /*00b8*/ 	.word	0x00001010


	//   ....[13]....
        /*00bc*/ 	.word	0x00001030


	//----- nvinfo : EIATTR_VRC_CTA_INIT_COUNT
	.align		4
.L_1675:
        /*00c0*/ 	.byte	0x02, 0x4a
	.zero		1
	.zero		1


	//----- nvinfo : EIATTR_EXIT_INSTR_OFFSETS
	.align		4
        /*00c4*/ 	.byte	0x04, 0x1c
        /*00c6*/ 	.short	(.L_1677 - .L_1676)


	//   ....[0]....
.L_1676:
        /*00c8*/ 	.word	0x00000250


	//   ....[1]....
        /*00cc*/ 	.word	0x00001050


	//   ....[2]....
        /*00d0*/ 	.word	0x000010a0


	//----- nvinfo : EIATTR_CRS_STACK_SIZE
	.align		4
.L_1677:
        /*00d4*/ 	.byte	0x04, 0x1e
        /*00d6*/ 	.short	(.L_1679 - .L_1678)
.L_1678:
        /*00d8*/ 	.word	0x00000000


	//----- nvinfo : EIATTR_CBANK_PARAM_SIZE
	.align		4
.L_1679:
        /*00dc*/ 	.byte	0x03, 0x19
        /*00de*/ 	.short	0x0014


	//----- nvinfo : EIATTR_PARAM_CBANK
	.align		4
        /*00e0*/ 	.byte	0x04, 0x0a
        /*00e2*/ 	.short	(.L_1681 - .L_1680)
	.align		4
.L_1680:
        /*00e4*/ 	.word	index@(.nv.constant0._Z7reduce6IfLj4ELb0EEvPT_S1_j)
        /*00e8*/ 	.short	0x0380
        /*00ea*/ 	.short	0x0014


	//----- nvinfo : EIATTR_SW_WAR
	.align		4
.L_1681:
        /*00ec*/ 	.byte	0x04, 0x36
        /*00ee*/ 	.short	(.L_1683 - .L_1682)
.L_1682:
        /*00f0*/ 	.word	0x00000008
.L_1683:


//--------------------- .nv.info._Z7reduce6IfLj8ELb0EEvPT_S1_j --------------------------
	.section	.nv.info._Z7reduce6IfLj8ELb0EEvPT_S1_j,"",@"SHT_CUDA_INFO"
	.sectionflags	@""
	.align	4


	//----- nvinfo : EIATTR_CUDA_API_VERSION
	.align		4
        /*0000*/ 	.byte	0x04, 0x37
        /*0002*/ 	.short	(.L_1685 - .L_1684)
.L_1684:
        /*0004*/ 	.word	0x00000082


	//----- nvinfo : EIATTR_KPARAM_INFO
	.align		4
.L_1685:
        /*0008*/ 	.byte	0x04, 0x17
        /*000a*/ 	.short	(.L_1687 - .L_1686)
.L_1686:
        /*000c*/ 	.word	0x00000000
        /*0010*/ 	.short	0x0002
        /*0012*/ 	.short	0x0010
        /*0014*/ 	.byte	0x00, 0xf0, 0x11, 0x00


	//----- nvinfo : EIATTR_KPARAM_INFO
	.align		4
.L_1687:
        /*0018*/ 	.byte	0x04, 0x17
        /*001a*/ 	.short	(.L_1689 - .L_1688)
.L_1688:
        /*001c*/ 	.word	0x00000000
        /*0020*/ 	.short	0x0001
        /*0022*/ 	.short	0x0008
        /*0024*/ 	.byte	0x00, 0xf5, 0x21, 0x00


	//----- nvinfo : EIATTR_KPARAM_INFO
	.align		4
.L_1689:
        /*0028*/ 	.byte	0x04, 0x17
        /*002a*/ 	.short	(.L_1691 - .L_1690)
.L_1690:
        /*002c*/ 	.word	0x00000000
        /*0030*/ 	.short	0x0000
        /*0032*/ 	.short	0x0000
        /*0034*/ 	.byte	0x00, 0xf5, 0x21, 0x00


	//----- nvinfo : EIATTR_SPARSE_MMA_MASK
	.align		4
.L_1691:
        /*0038*/ 	.byte	0x03, 0x50
        /*003a*/ 	.short	0x0000


	//----- nvinfo : EIATTR_MAXREG_COUNT
	.align		4
        /*003c*/ 	.byte	0x03, 0x1b
        /*003e*/ 	.short	0x00ff


	//----- nvinfo : EIATTR_NUM_BARRIERS
	.align		4
        /*0040*/ 	.byte	0x02, 0x4c
        /*0042*/ 	.byte	0x01
	.zero		1


	//----- nvinfo : EIATTR_MERCURY_ISA_VERSION
	.align		4
        /*0044*/ 	.byte	0x03, 0x5f
        /*0046*/ 	.short	0x0101


	//----- nvinfo : EIATTR_COOP_GROUP_MASK_REGIDS
	.align		4
        /*0048*/ 	.byte	0x04, 0x29
        /*004a*/ 	.short	(.L_1693 - .L_1692)


	//   ....[0]....
.L_1692:
        /*004c*/ 	.word	0xffffffff


	//   ....[1]....
        /*0050*/ 	.word	0xffffffff


	//   ....[2]....
        /*0054*/ 	.word	0xffffffff


	//   ....[3]....
        /*0058*/ 	.word	0xffffffff


	//   ....[4]....
        /*005c*/ 	.word	0xffffffff


	//   ....[5]....
        /*0060*/ 	.word	0x05000005


	//   ....[6]....
        /*0064*/ 	.word	0x05000005


	//   ....[7]....
        /*0068*/ 	.word	0xffffffff


	//   ....[8]....
        /*006c*/ 	.word	0x05000005


	//   ....[9]....
        /*0070*/ 	.word	0xffffffff


	//   ....[10]....
        /*0074*/ 	.word	0x05000005


	//   ....[11]....
        /*0078*/ 	.word	0xffffffff


	//   ....[12]....
        /*007c*/ 	.word	0x05000005


	//   ....[13]....
        /*0080*/ 	.word	0xffffffff


	//----- nvinfo : EIATTR_COOP_GROUP_INSTR_OFFSETS
	.align		4
.L_1693:
        /*0084*/ 	.byte	0x04, 0x28
        /*0086*/ 	.short	(.L_1695 - .L_1694)


	//   ....[0]....
.L_1694:
        /*0088*/ 	.word	0x00000210


	//   ....[1]....
        /*008c*/ 	.word	0x00000220


	//   ....[2]....
        /*0090*/ 	.word	0x00000230


	//   ....[3]....
        /*0094*/ 	.word	0x00000240


	//   ....[4]....
        /*0098*/ 	.word	0x00000290


	//   ....[5]....
        /*009c*/ 	.word	0x00000520


	//   ....[6]....
        /*00a0*/ 	.word	0x000007d0


	//   ....[7]....
        /*00a4*/ 	.word	0x000007f0


	//   ....[8]....
        /*00a8*/ 	.word	0x00000a90


	//   ....[9]....
        /*00ac*/ 	.word	0x00000ab0


	//   ....[10]....
        /*00b0*/ 	.word	0x00000d50


	//   ....[11]....
        /*00b4*/ 	.word	0x00000d70


	//   ....[12]....
        /*00b8*/ 	.word	0x00001010


	//   ....[13]....
        /*00bc*/ 	.word	0x00001030


	//----- nvinfo : EIATTR_VRC_CTA_INIT_COUNT
	.align		4
.L_1695:
        /*00c0*/ 	.byte	0x02, 0x4a
	.zero		1
	.zero		1


	//----- nvinfo : EIATTR_EXIT_INSTR_OFFSETS
	.align		4
        /*00c4*/ 	.byte	0x04, 0x1c
        /*00c6*/ 	.short	(.L_1697 - .L_1696)


	//   ....[0]....
.L_1696:
        /*00c8*/ 	.word	0x00000250


	//   ....[1]....
        /*00cc*/ 	.word	0x00001050


	//   ....[2]....
        /*00d0*/ 	.word	0x000010a0


	//----- nvinfo : EIATTR_CRS_STACK_SIZE
	.align		4
.L_1697:
        /*00d4*/ 	.byte	0x04, 0x1e
        /*00d6*/ 	.short	(.L_1699 - .L_1698)
.L_1698:
        /*00d8*/ 	.word	0x00000000


	//----- nvinfo : EIATTR_CBANK_PARAM_SIZE
	.align		4
.L_1699:
        /*00dc*/ 	.byte	0x03, 0x19
        /*00de*/ 	.short	0x0014


	//----- nvinfo : EIATTR_PARAM_CBANK
	.align		4
        /*00e0*/ 	.byte	0x04, 0x0a
        /*00e2*/ 	.short	(.L_1701 - .L_1700)
	.align		4
.L_1700:
        /*00e4*/ 	.word	index@(.nv.constant0._Z7reduce6IfLj8ELb0EEvPT_S1_j)
        /*00e8*/ 	.short	0x0380
        /*00ea*/ 	.short	0x0014


	//----- nvinfo : EIATTR_SW_WAR
	.align		4
.L_1701:
        /*00ec*/ 	.byte	0x04, 0x36
        /*00ee*/ 	.short	(.L_1703 - .L_1702)
.L_1702:
        /*00f0*/ 	.word	0x00000008
.L_1703:


//--------------------- .nv.info._Z7reduce6IfLj16ELb0EEvPT_S1_j --------------------------
	.section	.nv.info._Z7reduce6IfLj16ELb0EEvPT_S1_j,"",@"SHT_CUDA_INFO"
	.sectionflags	@""
	.align	4


	//----- nvinfo : EIATTR_CUDA_API_VERSION
	.align		4
        /*0000*/ 	.byte	0x04, 0x37
        /*0002*/ 	.short	(.L_1705 - .L_1704)
.L_1704:
        /*0004*/ 	.word	0x00000082


	//----- nvinfo : EIATTR_KPARAM_INFO
	.align		4
.L_1705:
        /*0008*/ 	.byte	0x04, 0x17
        /*000a*/ 	.short	(.L_1707 - .L_1706)
.L_1706:
        /*000c*/ 	.word	0x00000000
        /*0010*/ 	.short	0x0002
        /*0012*/ 	.short	0x0010
        /*0014*/ 	.byte	0x00, 0xf0, 0x11, 0x00


	//----- nvinfo : EIATTR_KPARAM_INFO
	.align		4
.L_1707:
        /*0018*/ 	.byte	0x04, 0x17
        /*001a*/ 	.short	(.L_1709 - .L_1708)
.L_1708:
        /*001c*/ 	.word	0x00000000
        /*0020*/ 	.short	0x0001
        /*0022*/ 	.short	0x0008
        /*0024*/ 	.byte	0x00, 0xf5, 0x21, 0x00


	//----- nvinfo : EIATTR_KPARAM_INFO
	.align		4
.L_1709:
        /*0028*/ 	.byte	0x04, 0x17
        /*002a*/ 	.short	(.L_1711 - .L_1710)
.L_1710:
        /*002c*/ 	.word	0x00000000
        /*0030*/ 	.short	0x0000
        /*0032*/ 	.short	0x0000
        /*0034*/ 	.byte	0x00, 0xf5, 0x21, 0x00


	//----- nvinfo : EIATTR_SPARSE_MMA_MASK
	.align		4
.L_1711:
        /*0038*/ 	.byte	0x03, 0x50
        /*003a*/ 	.short	0x0000


	//----- nvinfo : EIATTR_MAXREG_COUNT
	.align		4
        /*003c*/ 	.byte	0x03, 0x1b
        /*003e*/ 	.short	0x00ff


	//----- nvinfo : EIATTR_NUM_BARRIERS
	.align		4
        /*0040*/ 	.byte	0x02, 0x4c
        /*0042*/ 	.byte	0x01
	.zero		1


	//----- nvinfo : EIATTR_MERCURY_ISA_VERSION
	.align		4
        /*0044*/ 	.byte	0x03, 0x5f
        /*0046*/ 	.short	0x0101


	//----- nvinfo : EIATTR_COOP_GROUP_MASK_REGIDS
	.align		4
        /*0048*/ 	.byte	0x04, 0x29
        /*004a*/ 	.short	(.L_1713 - .L_1712)


	//   ....[0]....
.L_1712:
        /*004c*/ 	.word	0xffffffff


	//   ....[1]....
        /*0050*/ 	.word	0xffffffff


	//   ....[2]....
        /*0054*/ 	.word	0xffffffff


	//   ....[3]....
        /*0058*/ 	.word	0xffffffff


	//   ....[4]....
        /*005c*/ 	.word	0xffffffff


	//   ....[5]....
        /*0060*/ 	.word	0x05000005


	//   ....[6]....
        /*0064*/ 	.word	0x05000005


	//   ....[7]....
        /*0068*/ 	.word	0xffffffff


	//   ....[8]....
        /*006c*/ 	.word	0x05000005


	//   ....[9]....
        /*0070*/ 	.word	0xffffffff


	//   ....[10]....
        /*0074*/ 	.word	0x05000005


	//   ....[11]....
        /*0078*/ 	.word	0xffffffff


	//   ....[12]....
        /*007c*/ 	.word	0x05000005


	//   ....[13]....
        /*0080*/ 	.word	0xffffffff


	//----- nvinfo : EIATTR_COOP_GROUP_INSTR_OFFSETS
	.align		4
.L_1713:
        /*0084*/ 	.byte	0x04, 0x28
        /*0086*/ 	.short	(.L_1715 - .L_1714)


	//   ....[0]....
.L_1714:
        /*0088*/ 	.word	0x00000210


	//   ....[1]....
        /*008c*/ 	.word	0x00000220


	//   ....[2]....
        /*0090*/ 	.word	0x00000230


	//   ....[3]....
        /*0094*/ 	.word	0x00000240


	//   ....[4]....
        /*0098*/ 	.word	0x00000290


	//   ....[5]....
        /*009c*/ 	.word	0x00000520


	//   ....[6]....
        /*00a0*/ 	.word	0x000007d0


	//   ....[7]....
        /*00a4*/ 	.word	0x000007f0


	//   ....[8]....
        /*00a8*/ 	.word	0x00000a90


	//   ....[9]....
        /*00ac*/ 	.word	0x00000ab0


	//   ....[10]....
        /*00b0*/ 	.word	0x00000d50


	//   ....[11]....
        /*00b4*/ 	.word	0x00000d70


	//   ....[12]....
        /*00b8*/ 	.word	0x00001010


	//   ....[13]....
        /*00bc*/ 	.word	0x00001030


	//----- nvinfo : EIATTR_VRC_CTA_INIT_COUNT
	.align		4
.L_1715:
        /*00c0*/ 	.byte	0x02, 0x4a
	.zero		1
	.zero		1


	//----- nvinfo : EIATTR_EXIT_INSTR_OFFSETS
	.align		4
        /*00c4*/ 	.byte	0x04, 0x1c
        /*00c6*/ 	.short	(.L_1717 - .L_1716)


	//   ....[0]....
.L_1716:
        /*00c8*/ 	.word	0x00000250


	//   ....[1]....
        /*00cc*/ 	.word	0x00001050


	//   ....[2]....
        /*00d0*/ 	.word	0x000010a0


	//----- nvinfo : EIATTR_CRS_STACK_SIZE
	.align		4
.L_1717:
        /*00d4*/ 	.byte	0x04, 0x1e
        /*00d6*/ 	.short	(.L_1719 - .L_1718)
.L_1718:
        /*00d8*/ 	.word	0x00000000


	//----- nvinfo : EIATTR_CBANK_PARAM_SIZE
	.align		4
.L_1719:
        /*00dc*/ 	.byte	0x03, 0x19
        /*00de*/ 	.short	0x0014


	//----- nvinfo : EIATTR_PARAM_CBANK
	.align		4
        /*00e0*/ 	.byte	0x04, 0x0a
        /*00e2*/ 	.short	(.L_1721 - .L_1720)
	.align		4
.L_1720:
        /*00e4*/ 	.word	index@(.nv.constant0._Z7reduce6IfLj16ELb0EEvPT_S1_j)
        /*00e8*/ 	.short	0x0380
        /*00ea*/ 	.short	0x0014


	//----- nvinfo : EIATTR_SW_WAR
	.align		4
.L_1721:
        /*00ec*/ 	.byte	0x04, 0x36
        /*00ee*/ 	.short	(.L_1723 - .L_1722)
.L_1722:
        /*00f0*/ 	.word	0x00000008
.L_1723:


//--------------------- .nv.info._Z7reduce6IfLj32ELb0EEvPT_S1_j --------------------------
	.section	.nv.info._Z7reduce6IfLj32ELb0EEvPT_S1_j,"",@"SHT_CUDA_INFO"
	.sectionflags	@""
	.align	4


	//----- nvinfo : EIATTR_CUDA_API_VERSION
	.align		4
        /*0000*/ 	.byte	0x04, 0x37
        /*0002*/ 	.short	(.L_1725 - .L_1724)
.L_1724:
        /*0004*/ 	.word	0x00000082


	//----- nvinfo : EIATTR_KPARAM_INFO
	.align		4
.L_1725:
        /*0008*/ 	.byte	0x04, 0x17
        /*000a*/ 	.short	(.L_1727 - .L_1726)
.L_1726:
        /*000c*/ 	.word	0x00000000
        /*0010*/ 	.short	0x0002
        /*0012*/ 	.short	0x0010
        /*0014*/ 	.byte	0x00, 0xf0, 0x11, 0x00


	//----- nvinfo : EIATTR_KPARAM_INFO
	.align		4
.L_1727:
        /*0018*/ 	.byte	0x04, 0x17
        /*001a*/ 	.short	(.L_1729 - .L_1728)
.L_1728:
        /*001c*/ 	.word	0x00000000
        /*0020*/ 	.short	0x0001
        /*0022*/ 	.short	0x0008
        /*0024*/ 	.byte	0x00, 0xf5, 0x21, 0x00


	//----- nvinfo : EIATTR_KPARAM_INFO
	.align		4
.L_1729:
        /*0028*/ 	.byte	0x04, 0x17
        /*002a*/ 	.short	(.L_1731 - .L_1730)
.L_1730:
        /*002c*/ 	.word	0x00000000
        /*0030*/ 	.short	0x0000
        /*0032*/ 	.short	0x0000
        /*0034*/ 	.byte	0x00, 0xf5, 0x21, 0x00


	//----- nvinfo : EIATTR_SPARSE_MMA_MASK
	.align		4
.L_1731:
        /*0038*/ 	.byte	0x03, 0x50
        /*003a*/ 	.short	0x0000


	//----- nvinfo : EIATTR_MAXREG_COUNT
	.align		4
        /*003c*/ 	.byte	0x03, 0x1b
        /*003e*/ 	.short	0x00ff


	//----- nvinfo : EIATTR_NUM_BARRIERS
	.align		4
        /*0040*/ 	.byte	0x02, 0x4c
        /*0042*/ 	.byte	0x01
	.zero		1


	//----- nvinfo : EIATTR_MERCURY_ISA_VERSION
	.align		4
        /*0044*/ 	.byte	0x03, 0x5f
        /*0046*/ 	.short	0x0101


	//----- nvinfo : EIATTR_COOP_GROUP_MASK_REGIDS
	.align		4
        /*0048*/ 	.byte	0x04, 0x29
        /*004a*/ 	.short	(.L_1733 - .L_1732)


	//   ....[0]....
.L_1732:
        /*004c*/ 	.word	0xffffffff


	//   ....[1]....
        /*0050*/ 	.word	0xffffffff


	//   ....[2]....
        /*0054*/ 	.word	0xffffffff


	//   ....[3]....
        /*0058*/ 	.word	0xffffffff


	//   ....[4]....
        /*005c*/ 	.word	0xffffffff


	//   ....[5]....
        /*0060*/ 	.word	0x05000005


	//   ....[6]....
        /*0064*/ 	.word	0x05000005


	//   ....[7]....
        /*0068*/ 	.word	0xffffffff


	//   ....[8]....
        /*006c*/ 	.word	0x05000005


	//   ....[9]....
        /*0070*/ 	.word	0xffffffff


	//   ....[10]....
        /*0074*/ 	.word	0x05000005


	//   ....[11]....
        /*0078*/ 	.word	0xffffffff


	//   ....[12]....
        /*007c*/ 	.word	0x05000005


	//   ....[13]....
        /*0080*/ 	.word	0xffffffff


	//----- nvinfo : EIATTR_COOP_GROUP_INSTR_OFFSETS
	.align		4
.L_1733:
        /*0084*/ 	.byte	0x04, 0x28
        /*0086*/ 	.short	(.L_1735 - .L_1734)


	//   ....[0]....
.L_1734:
        /*0088*/ 	.word	0x00000210


	//   ....[1]....
        /*008c*/ 	.word	0x00000220


	//   ....[2]....
        /*0090*/ 	.word	0x00000230


	//   ....[3]....
        /*0094*/ 	.word	0x00000240


	//   ....[4]....
        /*0098*/ 	.word	0x00000290


	//   ....[5]....
        /*009c*/ 	.word	0x00000520


	//   ....[6]....
        /*00a0*/ 	.word	0x000007d0


	//   ....[7]....
        /*00a4*/ 	.word	0x000007f0


	//   ....[8]....
        /*00a8*/ 	.word	0x00000a90


	//   ....[9]....
        /*00ac*/ 	.word	0x00000ab0


	//   ....[10]....
        /*00b0*/ 	.word	0x00000d50


	//   ....[11]....
        /*00b4*/ 	.word	0x00000d70


	//   ....[12]....
        /*00b8*/ 	.word	0x00001010


	//   ....[13]....
        /*00bc*/ 	.word	0x00001030


	//----- nvinfo : EIATTR_VRC_CTA_INIT_COUNT
	.align		4
.L_1735:
        /*00c0*/ 	.byte	0x02, 0x4a
	.zero		1
	.zero		1


	//----- nvinfo : EIATTR_EXIT_INSTR_OFFSETS
	.align		4
        /*00c4*/ 	.byte	0x04, 0x1c
        /*00c6*/ 	.short	(.L_1737 - .L_1736)


	//   ....[0]....
.L_1736:
        /*00c8*/ 	.word	0x00000250


	//   ....[1]....
        /*00cc*/ 	.word	0x00001050


	//   ....[2]....
        /*00d0*/ 	.word	0x000010a0


	//----- nvinfo : EIATTR_CRS_STACK_SIZE
	.align		4
.L_1737:
        /*00d4*/ 	.byte	0x04, 0x1e
        /*00d6*/ 	.short	(.L_1739 - .L_1738)
.L_1738:
        /*00d8*/ 	.word	0x00000000


	//----- nvinfo : EIATTR_CBANK_PARAM_SIZE
	.align		4
.L_1739:
        /*00dc*/ 	.byte	0x03, 0x19
        /*00de*/ 	.short	0x0014


	//----- nvinfo : EIATTR_PARAM_CBANK
	.align		4
        /*00e0*/ 	.byte	0x04, 0x0a
        /*00e2*/ 	.short	(.L_1741 - .L_1740)
	.align		4
.L_1740:
        /*00e4*/ 	.word	index@(.nv.constant0._Z7reduce6IfLj32ELb0EEvPT_S1_j)
        /*00e8*/ 	.short	0x0380
        /*00ea*/ 	.short	0x0014


	//----- nvinfo : EIATTR_SW_WAR
	.align		4
.L_1741:
        /*00ec*/ 	.byte	0x04, 0x36
        /*00ee*/ 	.short	(.L_1743 - .L_1742)
.L_1742:
        /*00f0*/ 	.word	0x00000008
.L_1743:


//--------------------- .nv.info._Z7reduce6IfLj64ELb0EEvPT_S1_j --------------------------
	.section	.nv.info._Z7reduce6IfLj64ELb0EEvPT_S1_j,"",@"SHT_CUDA_INFO"
	.sectionflags	@""
	.align	4


	//----- nvinfo : EIATTR_CUDA_API_VERSION
	.align		4
        /*0000*/ 	.byte	0x04, 0x37
        /*0002*/ 	.short	(.L_1745 - .L_1744)
.L_1744:
        /*0004*/ 	.word	0x00000082


	//----- nvinfo : EIATTR_KPARAM_INFO
	.align		4
.L_1745:
        /*0008*/ 	.byte	0x04, 0x17
        /*000a*/ 	.short	(.L_1747 - .L_1746)
.L_1746:
        /*000c*/ 	.word	0x00000000
        /*0010*/ 	.short	0x0002
        /*0012*/ 	.short	0x0010
        /*0014*/ 	.byte	0x00, 0xf0, 0x11, 0x00


	//----- nvinfo : EIATTR_KPARAM_INFO
	.align		4
.L_1747:
        /*0018*/ 	.byte	0x04, 0x17
        /*001a*/ 	.short	(.L_1749 - .L_1748)
.L_1748:
        /*001c*/ 	.word	0x00000000
        /*0020*/ 	.short	0x0001
        /*0022*/ 	.short	0x0008
        /*0024*/ 	.byte	0x00, 0xf5, 0x21, 0x00


	//----- nvinfo : EIATTR_KPARAM_INFO
	.align		4
.L_1749:
        /*0028*/ 	.byte	0x04, 0x17
        /*002a*/ 	.short	(.L_1751 - .L_1750)
.L_1750:
        /*002c*/ 	.word	0x00000000
        /*0030*/ 	.short	0x0000
        /*0032*/ 	.short	0x0000
        /*0034*/ 	.byte	0x00, 0xf5, 0x21, 0x00


	//----- nvinfo : EIATTR_SPARSE_MMA_MASK
	.align		4
.L_1751:
        /*0038*/ 	.byte	0x03, 0x50
        /*003a*/ 	.short	0x0000


	//----- nvinfo : EIATTR_MAXREG_COUNT
	.align		4
        /*003c*/ 	.byte	0x03, 0x1b
        /*003e*/ 	.short	0x00ff


	//----- nvinfo : EIATTR_NUM_BARRIERS
	.align		4
        /*0040*/ 	.byte	0x02, 0x4c
        /*0042*/ 	.byte	0x01
	.zero		1


	//----- nvinfo : EIATTR_MERCURY_ISA_VERSION
	.align		4
        /*0044*/ 	.byte	0x03, 0x5f
        /*0046*/ 	.short	0x0101


	//----- nvinfo : EIATTR_COOP_GROUP_MASK_REGIDS
	.align		4
        /*0048*/ 	.byte	0x04, 0x29
        /*004a*/ 	.short	(.L_1753 - .L_1752)


	//   ....[0]....
.L_1752:
        /*004c*/ 	.word	0xffffffff


	//   ....[1]....
        /*0050*/ 	.word	0xffffffff


	//   ....[2]....
        /*0054*/ 	.word	0xffffffff


	//   ....[3]....
        /*0058*/ 	.word	0xffffffff


	//   ....[4]....
        /*005c*/ 	.word	0xffffffff


	//   ....[5]....
        /*0060*/ 	.word	0x05000002


	//   ....[6]....
        /*0064*/ 	.word	0x05000002


	//   ....[7]....
        /*0068*/ 	.word	0xffffffff


	//   ....[8]....
        /*006c*/ 	.word	0x05000002


	//   ....[9]....
        /*0070*/ 	.word	0xffffffff


	//   ....[10]....
        /*0074*/ 	.word	0x05000002


	//   ....[11]....
        /*0078*/ 	.word	0xffffffff


	//   ....[12]....
        /*007c*/ 	.word	0x05000002


	//   ....[13]....
        /*0080*/ 	.word	0xffffffff


	//----- nvinfo : EIATTR_COOP_GROUP_INSTR_OFFSETS
	.align		4
.L_1753:
        /*0084*/ 	.byte	0x04, 0x28
        /*0086*/ 	.short	(.L_1755 - .L_1754)


	//   ....[0]....
.L_1754:
        /*0088*/ 	.word	0x00000200


	//   ....[1]....
        /*008c*/ 	.word	0x00000210


	//   ....[2]....
        /*0090*/ 	.word	0x00000220


	//   ....[3]....
        /*0094*/ 	.word	0x00000230


	//   ....[4]....
        /*0098*/ 	.word	0x000002a0


	//   ....[5]....
        /*009c*/ 	.word	0x00000530


	//   ....[6]....
        /*00a0*/ 	.word	0x000007e0


	//   ....[7]....
        /*00a4*/ 	.word	0x00000800


	//   ....[8]....
        /*00a8*/ 	.word	0x00000aa0


	//   ....[9]....
        /*00ac*/ 	.word	0x00000ac0


	//   ....[10]....
        /*00b0*/ 	.word	0x00000d60


	//   ....[11]....
        /*00b4*/ 	.word	0x00000d80


	//   ....[12]....
        /*00b8*/ 	.word	0x00001020


	//   ....[13]....
        /*00bc*/ 	.word	0x00001040


	//----- nvinfo : EIATTR_VRC_CTA_INIT_COUNT
	.align		4
.L_1755:
        /*00c0*/ 	.byte	0x02, 0x4a
	.zero		1
	.zero		1


	//----- nvinfo : EIATTR_EXIT_INSTR_OFFSETS
	.align		4
        /*00c4*/ 	.byte	0x04, 0x1c
        /*00c6*/ 	.short	(.L_1757 - .L_1756)


	//   ....[0]....
.L_1756:
        /*00c8*/ 	.word	0x00000240


	//   ....[1]....
        /*00cc*/ 	.word	0x00001060


	//   ....[2]....
        /*00d0*/ 	.word	0x000010b0


	//----- nvinfo : EIATTR_CRS_STACK_SIZE
	.align		4
.L_1757:
        /*00d4*/ 	.byte	0x04, 0x1e
        /*00d6*/ 	.short	(.L_1759 - .L_1758)
.L_1758:
        /*00d8*/ 	.word	0x00000000


	//----- nvinfo : EIATTR_CBANK_PARAM_SIZE
	.align		4
.L_1759:
        /*00dc*/ 	.byte	0x03, 0x19
        /*00de*/ 	.short	0x0014


	//----- nvinfo : EIATTR_PARAM_CBANK
	.align		4
        /*00e0*/ 	.byte	0x04, 0x0a
        /*00e2*/ 	.short	(.L_1761 - .L_1760)
	.align		4
.L_1760:
        /*00e4*/ 	.word	index@(.nv.constant0._Z7reduce6IfLj64ELb0EEvPT_S1_j)
        /*00e8*/ 	.short	0x0380
        /*00ea*/ 	.short	0x0014


	//----- nvinfo : EIATTR_SW_WAR
	.align		4
.L_1761:
        /*00ec*/ 	.byte	0x04, 0x36
        /*00ee*/ 	.short	(.L_1763 - .L_1762)
.L_1762:
        /*00f0*/ 	.word	0x00000008
.L_1763:


//--------------------- .nv.info._Z7reduce6IfLj128ELb0EEvPT_S1_j --------------------------
	.section	.nv.info._Z7reduce6IfLj128ELb0EEvPT_S1_j,"",@"SHT_CUDA_INFO"
	.sectionflags	@""
	.align	4


	//----- nvinfo : EIATTR_CUDA_API_VERSION
	.align		4
        /*0000*/ 	.byte	0x04, 0x37
        /*0002*/ 	.short	(.L_1765 - .L_1764)
.L_1764:
        /*0004*/ 	.word	0x00000082


	//----- nvinfo : EIATTR_KPARAM_INFO
	.align		4
.L_1765:
        /*0008*/ 	.byte	0x04, 0x17
        /*000a*/ 	.short	(.L_1767 - .L_1766)
.L_1766:
        /*000c*/ 	.word	0x00000000
        /*0010*/ 	.short	0x0002
        /*0012*/ 	.short	0x0010
        /*0014*/ 	.byte	0x00, 0xf0, 0x11, 0x00


	//----- nvinfo : EIATTR_KPARAM_INFO
	.align		4
.L_1767:
        /*0018*/ 	.byte	0x04, 0x17
        /*001a*/ 	.short	(.L_1769 - .L_1768)
.L_1768:
        /*001c*/ 	.word	0x00000000
        /*0020*/ 	.short	0x0001
        /*0022*/ 	.short	0x0008
        /*0024*/ 	.byte	0x00, 0xf5, 0x21, 0x00


	//----- nvinfo : EIATTR_KPARAM_INFO
	.align		4
.L_1769:
        /*0028*/ 	.byte	0x04, 0x17
        /*002a*/ 	.short	(.L_1771 - .L_1770)
.L_1770:
        /*002c*/ 	.word	0x00000000
        /*0030*/ 	.short	0x0000
        /*0032*/ 	.short	0x0000
        /*0034*/ 	.byte	0x00, 0xf5, 0x21, 0x00


	//----- nvinfo : EIATTR_SPARSE_MMA_MASK
	.align		4
.L_1771:
        /*0038*/ 	.byte	0x03, 0x50
        /*003a*/ 	.short	0x0000


	//----- nvinfo : EIATTR_MAXREG_COUNT
	.align		4
        /*003c*/ 	.byte	0x03, 0x1b
        /*003e*/ 	.short	0x00ff


	//----- nvinfo : EIATTR_NUM_BARRIERS
	.align		4
        /*0040*/ 	.byte	0x02, 0x4c
        /*0042*/ 	.byte	0x01
	.zero		1


	//----- nvinfo : EIATTR_MERCURY_ISA_VERSION
	.align		4
        /*0044*/ 	.byte	0x03, 0x5f
        /*0046*/ 	.short	0x0101


	//----- nvinfo : EIATTR_COOP_GROUP_MASK_REGIDS
	.align		4
        /*0048*/ 	.byte	0x04, 0x29
        /*004a*/ 	.short	(.L_1773 - .L_1772)


	//   ....[0]....
.L_1772:
        /*004c*/ 	.word	0xffffffff


	//   ....[1]....
        /*0050*/ 	.word	0xffffffff


	//   ....[2]....
        /*0054*/ 	.word	0xffffffff


	//   ....[3]....
        /*0058*/ 	.word	0xffffffff


	//   ....[4]....
        /*005c*/ 	.word	0xffffffff


	//   ....[5]....
        /*0060*/ 	.word	0x05000002


	//   ....[6]....
        /*0064*/ 	.word	0x05000002


	//   ....[7]....
        /*0068*/ 	.word	0xffffffff


	//   ....[8]....
        /*006c*/ 	.word	0x05000002


	//   ....[9]....
        /*0070*/ 	.word	0xffffffff


	//   ....[10]....
        /*0074*/ 	.word	0x05000002


	//   ....[11]....
        /*0078*/ 	.word	0xffffffff


	//   ....[12]....
        /*007c*/ 	.word	0x05000002


	//   ....[13]....
        /*0080*/ 	.word	0xffffffff


	//----- nvinfo : EIATTR_COOP_GROUP_INSTR_OFFSETS
	.align		4
.L_1773:
        /*0084*/ 	.byte	0x04, 0x28
        /*0086*/ 	.short	(.L_1775 - .L_1774)


	//   ....[0]....
.L_1774:
        /*0088*/ 	.word	0x00000220


	//   ....[1]....
        /*008c*/ 	.word	0x00000230


	//   ....[2]....
        /*0090*/ 	.word	0x00000240


	//   ....[3]....
        /*0094*/ 	.word	0x00000280


	//   ....[4]....
        /*0098*/ 	.word	0x000002f0


	//   ....[5]....
        /*009c*/ 	.word	0x00000580


	//   ....[6]....
        /*00a0*/ 	.word	0x00000830


	//   ....[7]....
        /*00a4*/ 	.word	0x00000850


	//   ....[8]....
        /*00a8*/ 	.word	0x00000af0


	//   ....[9]....
        /*00ac*/ 	.word	0x00000b10


	//   ....[10]....
        /*00b0*/ 	.word	0x00000db0


	//   ....[11]....
        /*00b4*/ 	.word	0x00000dd0


	//   ....[12]....
        /*00b8*/ 	.word	0x00001070


	//   ....[13]....
        /*00bc*/ 	.word	0x00001090


	//----- nvinfo : EIATTR_VRC_CTA_INIT_COUNT
	.align		4
.L_1775:
        /*00c0*/ 	.byte	0x02, 0x4a
	.zero		1
	.zero		1


	//----- nvinfo : EIATTR_EXIT_INSTR_OFFSETS
	.align		4
        /*00c4*/ 	.byte	0x04, 0x1c
        /*00c6*/ 	.short	(.L_1777 - .L_1776)


	//   ....[0]....
.L_1776:
        /*00c8*/ 	.word	0x00000290


	//   ....[1]....
        /*00cc*/ 	.word	0x000010b0


	//   ....[2]....
        /*00d0*/ 	.word	0x00001100


	//----- nvinfo : EIATTR_CRS_STACK_SIZE
	.align		4
.L_1777:
        /*00d4*/ 	.byte	0x04, 0x1e
        /*00d6*/ 	.short	(.L_1779 - .L_1778)
.L_1778:
        /*00d8*/ 	.word	0x00000000


	//----- nvinfo : EIATTR_CBANK_PARAM_SIZE
	.align		4
.L_1779:
        /*00dc*/ 	.byte	0x03, 0x19
        /*00de*/ 	.short	0x0014


	//----- nvinfo : EIATTR_PARAM_CBANK
	.align		4
        /*00e0*/ 	.byte	0x04, 0x0a
        /*00e2*/ 	.short	(.L_1781 - .L_1780)
	.align		4
.L_1780:
        /*00e4*/ 	.word	index@(.nv.constant0._Z7reduce6IfLj128ELb0EEvPT_S1_j)
        /*00e8*/ 	.short	0x0380
        /*00ea*/ 	.short	0x0014


	//----- nvinfo : EIATTR_SW_WAR
	.align		4
.L_1781:
        /*00ec*/ 	.byte	0x04, 0x36
        /*00ee*/ 	.short	(.L_1783 - .L_1782)
.L_1782:
        /*00f0*/ 	.word	0x00000008
.L_1783:


//--------------------- .nv.info._Z7reduce6IfLj256ELb0EEvPT_S1_j --------------------------
	.section	.nv.info._Z7reduce6IfLj256ELb0EEvPT_S1_j,"",@"SHT_CUDA_INFO"
	.sectionflags	@""
	.align	4


	//----- nvinfo : EIATTR_CUDA_API_VERSION
	.align		4
        /*0000*/ 	.byte	0x04, 0x37
        /*0002*/ 	.short	(.L_1785 - .L_1784)
.L_1784:
        /*0004*/ 	.word	0x00000082


	//----- nvinfo : EIATTR_KPARAM_INFO
	.align		4
.L_1785:
        /*0008*/ 	.byte	0x04, 0x17
        /*000a*/ 	.short	(.L_1787 - .L_1786)
.L_1786:
        /*000c*/ 	.word	0x00000000
        /*0010*/ 	.short	0x0002
        /*0012*/ 	.short	0x0010
        /*0014*/ 	.byte	0x00, 0xf0, 0x11, 0x00


	//----- nvinfo : EIATTR_KPARAM_INFO
	.align		4
.L_1787:
        /*0018*/ 	.byte	0x04, 0x17
        /*001a*/ 	.short	(.L_1789 - .L_1788)
.L_1788:
        /*001c*/ 	.word	0x00000000
        /*0020*/ 	.short	0x0001
        /*0022*/ 	.short	0x0008
        /*0024*/ 	.byte	0x00, 0xf5, 0x21, 0x00


	//----- nvinfo : EIATTR_KPARAM_INFO
	.align		4
.L_1789:
        /*0028*/ 	.byte	0x04, 0x17
        /*002a*/ 	.short	(.L_1791 - .L_1790)
.L_1790:
        /*002c*/ 	.word	0x00000000
        /*0030*/ 	.short	0x0000
        /*0032*/ 	.short	0x0000
        /*0034*/ 	.byte	0x00, 0xf5, 0x21, 0x00


	//----- nvinfo : EIATTR_SPARSE_MMA_MASK
	.align		4
.L_1791:
        /*0038*/ 	.byte	0x03, 0x50
        /*003a*/ 	.short	0x0000


	//----- nvinfo : EIATTR_MAXREG_COUNT
	.align		4
        /*003c*/ 	.byte	0x03, 0x1b
        /*003e*/ 	.short	0x00ff


	//----- nvinfo : EIATTR_NUM_BARRIERS
	.align		4
        /*0040*/ 	.byte	0x02, 0x4c
        /*0042*/ 	.byte	0x01
	.zero		1


	//----- nvinfo : EIATTR_MERCURY_ISA_VERSION
	.align		4
        /*0044*/ 	.byte	0x03, 0x5f
        /*0046*/ 	.short	0x0101


	//----- nvinfo : EIATTR_COOP_GROUP_MASK_REGIDS
	.align		4
        /*0048*/ 	.byte	0x04, 0x29
        /*004a*/ 	.short	(.L_1793 - .L_1792)


	//   ....[0]....
.L_1792:
        /*004c*/ 	.word	0xffffffff


	//   ....[1]....
        /*0050*/ 	.word	0xffffffff


	//   ....[2]....
        /*0054*/ 	.word	0xffffffff


	//   ....[3]....
        /*0058*/ 	.word	0xffffffff


	//   ....[4]....
        /*005c*/ 	.word	0xffffffff


	//   ....[5]....
        /*0060*/ 	.word	0x05000002


	//   ....[6]....
        /*0064*/ 	.word	0x05000002


	//   ....[7]....
        /*0068*/ 	.word	0xffffffff


	//   ....[8]....
        /*006c*/ 	.word	0x05000002


	//   ....[9]....
        /*0070*/ 	.word	0xffffffff


	//   ....[10]....
        /*0074*/ 	.word	0x05000002


	//   ....[11]....
        /*0078*/ 	.word	0xffffffff


	//   ....[12]....
        /*007c*/ 	.word	0x05000002


	//   ....[13]....
        /*0080*/ 	.word	0xffffffff


	//----- nvinfo : EIATTR_COOP_GROUP_INSTR_OFFSETS
	.align		4
.L_1793:
        /*0084*/ 	.byte	0x04, 0x28
        /*0086*/ 	.short	(.L_1795 - .L_1794)


	//   ....[0]....
.L_1794:
        /*0088*/ 	.word	0x00000220


	//   ....[1]....
        /*008c*/ 	.word	0x00000230


	//   ....[2]....
        /*0090*/ 	.word	0x00000270


	//   ....[3]....
        /*0094*/ 	.word	0x000002c0


	//   ....[4]....
        /*0098*/ 	.word	0x00000330


	//   ....[5]....
        /*009c*/ 	.word	0x000005c0


	//   ....[6]....
        /*00a0*/ 	.word	0x00000870


	//   ....[7]....
        /*00a4*/ 	.word	0x00000890


	//   ....[8]....
        /*00a8*/ 	.word	0x00000b30


	//   ....[9]....
        /*00ac*/ 	.word	0x00000b50


	//   ....[10]....
        /*00b0*/ 	.word	0x00000df0


	//   ....[11]....
        /*00b4*/ 	.word	0x00000e10


	//   ....[12]....
        /*00b8*/ 	.word	0x000010b0


	//   ....[13]....
        /*00bc*/ 	.word	0x000010d0


	//----- nvinfo : EIATTR_VRC_CTA_INIT_COUNT
	.align		4
.L_1795:
        /*00c0*/ 	.byte	0x02, 0x4a
	.zero		1
	.zero		1


	//----- nvinfo : EIATTR_EXIT_INSTR_OFFSETS
	.align		4
        /*00c4*/ 	.byte	0x04, 0x1c
        /*00c6*/ 	.short	(.L_1797 - .L_1796)


	//   ....[0]....
.L_1796:
        /*00c8*/ 	.word	0x000002d0


	//   ....[1]....
        /*00cc*/ 	.word	0x000010f0


	//   ....[2]....
        /*00d0*/ 	.word	0x00001140


	//----- nvinfo : EIATTR_CRS_STACK_SIZE
	.align		4
.L_1797:
        /*00d4*/ 	.byte	0x04, 0x1e
        /*00d6*/ 	.short	(.L_1799 - .L_1798)
.L_1798:
        /*00d8*/ 	.word	0x00000000


	//----- nvinfo : EIATTR_CBANK_PARAM_SIZE
	.align		4
.L_1799:
        /*00dc*/ 	.byte	0x03, 0x19
        /*00de*/ 	.short	0x0014


	//----- nvinfo : EIATTR_PARAM_CBANK
	.align		4
        /*00e0*/ 	.byte	0x04, 0x0a
        /*00e2*/ 	.short	(.L_1801 - .L_1800)
	.align		4
.L_1800:
        /*00e4*/ 	.word	index@(.nv.constant0._Z7reduce6IfLj256ELb0EEvPT_S1_j)
        /*00e8*/ 	.short	0x0380
        /*00ea*/ 	.short	0x0014


	//----- nvinfo : EIATTR_SW_WAR
	.align		4
.L_1801:
        /*00ec*/ 	.byte	0x04, 0x36
        /*00ee*/ 	.short	(.L_1803 - .L_1802)
.L_1802:
        /*00f0*/ 	.word	0x00000008
.L_1803:


//--------------------- .nv.info._Z7reduce6IfLj512ELb0EEvPT_S1_j --------------------------
	.section	.nv.info._Z7reduce6IfLj512ELb0EEvPT_S1_j,"",@"SHT_CUDA_INFO"
	.sectionflags	@""
	.align	4


	//----- nvinfo : EIATTR_CUDA_API_VERSION
	.align		4
        /*0000*/ 	.byte	0x04, 0x37
        /*0002*/ 	.short	(.L_1805 - .L_1804)
.L_1804:
        /*0004*/ 	.word	0x00000082


	//----- nvinfo : EIATTR_KPARAM_INFO
	.align		4
.L_1805:
        /*0008*/ 	.byte	0x04, 0x17
        /*000a*/ 	.short	(.L_1807 - .L_1806)
.L_1806:
        /*000c*/ 	.word	0x00000000
        /*0010*/ 	.short	0x0002
        /*0012*/ 	.short	0x0010
        /*0014*/ 	.byte	0x00, 0xf0, 0x11, 0x00


	//----- nvinfo : EIATTR_KPARAM_INFO
	.align		4
.L_1807:
        /*0018*/ 	.byte	0x04, 0x17
        /*001a*/ 	.short	(.L_1809 - .L_1808)
.L_1808:
        /*001c*/ 	.word	0x00000000
        /*0020*/ 	.short	0x0001
        /*0022*/ 	.short	0x0008
        /*0024*/ 	.byte	0x00, 0xf5, 0x21, 0x00


	//----- nvinfo : EIATTR_KPARAM_INFO
	.align		4
.L_1809:
        /*0028*/ 	.byte	0x04, 0x17
        /*002a*/ 	.short	(.L_1811 - .L_1810)
.L_1810:
        /*002c*/ 	.word	0x00000000
        /*0030*/ 	.short	0x0000
        /*0032*/ 	.short	0x0000
        /*0034*/ 	.byte	0x00, 0xf5, 0x21, 0x00


	//----- nvinfo : EIATTR_SPARSE_MMA_MASK
	.align		4
.L_1811:
        /*0038*/ 	.byte	0x03, 0x50
        /*003a*/ 	.short	0x0000


	//----- nvinfo : EIATTR_MAXREG_COUNT
	.align		4
        /*003c*/ 	.byte	0x03, 0x1b
        /*003e*/ 	.short	0x00ff


	//----- nvinfo : EIATTR_NUM_BARRIERS
	.align		4
        /*0040*/ 	.byte	0x02, 0x4c
        /*0042*/ 	.byte	0x01
	.zero		1


	//----- nvinfo : EIATTR_MERCURY_ISA_VERSION
	.align		4
        /*0044*/ 	.byte	0x03, 0x5f
        /*0046*/ 	.short	0x0101


	//----- nvinfo : EIATTR_COOP_GROUP_MASK_REGIDS
	.align		4
        /*0048*/ 	.byte	0x04, 0x29
        /*004a*/ 	.short	(.L_1813 - .L_1812)


	//   ....[0]....
.L_1812:
        /*004c*/ 	.word	0xffffffff


	//   ....[1]....
        /*0050*/ 	.word	0xffffffff


	//   ....[2]....
        /*0054*/ 	.word	0xffffffff


	//   ....[3]....
        /*0058*/ 	.word	0xffffffff


	//   ....[4]....
        /*005c*/ 	.word	0xffffffff


	//   ....[5]....
        /*0060*/ 	.word	0x05000003


	//   ....[6]....
        /*0064*/ 	.word	0x05000003


	//   ....[7]....
        /*0068*/ 	.word	0xffffffff


	//   ....[8]....
        /*006c*/ 	.word	0x05000003


	//   ....[9]....
        /*0070*/ 	.word	0xffffffff


	//   ....[10]....
        /*0074*/ 	.word	0x05000003


	//   ....[11]....
        /*0078*/ 	.word	0xffffffff


	//   ....[12]....
        /*007c*/ 	.word	0x05000003


	//   ....[13]....
        /*0080*/ 	.word	0xffffffff


	//----- nvinfo : EIATTR_COOP_GROUP_INSTR_OFFSETS
	.align		4
.L_1813:
        /*0084*/ 	.byte	0x04, 0x28
        /*0086*/ 	.short	(.L_1815 - .L_1814)


	//   ....[0]....
.L_1814:
        /*0088*/ 	.word	0x00000230


	//   ....[1]....
        /*008c*/ 	.word	0x00000270


	//   ....[2]....
        /*0090*/ 	.word	0x000002c0


	//   ....[3]....
        /*0094*/ 	.word	0x00000310


	//   ....[4]....
        /*0098*/ 	.word	0x00000380


	//   ....[5]....
        /*009c*/ 	.word	0x00000610


	//   ....[6]....
        /*00a0*/ 	.word	0x000008c0


	//   ....[7]....
        /*00a4*/ 	.word	0x000008e0


	//   ....[8]....
        /*00a8*/ 	.word	0x00000b80


	//   ....[9]....
        /*00ac*/ 	.word	0x00000ba0


	//   ....[10]....
        /*00b0*/ 	.word	0x00000e40


	//   ....[11]....
        /*00b4*/ 	.word	0x00000e60


	//   ....[12]....
        /*00b8*/ 	.word	0x00001100


	//   ....[13]....
        /*00bc*/ 	.word	0x00001120


	//----- nvinfo : EIATTR_VRC_CTA_INIT_COUNT
	.align		4
.L_1815:
        /*00c0*/ 	.byte	0x02, 0x4a
	.zero		1
	.zero		1


	//----- nvinfo : EIATTR_EXIT_INSTR_OFFSETS
	.align		4
        /*00c4*/ 	.byte	0x04, 0x1c
        /*00c6*/ 	.short	(.L_1817 - .L_1816)


	//   ....[0]....
.L_1816:
        /*00c8*/ 	.word	0x00000320


	//   ....[1]....
        /*00cc*/ 	.word	0x00001140


	//   ....[2]....
        /*00d0*/ 	.word	0x00001190


	//----- nvinfo : EIATTR_CRS_STACK_SIZE
	.align		4
.L_1817:
        /*00d4*/ 	.byte	0x04, 0x1e
        /*00d6*/ 	.short	(.L_1819 - .L_1818)
.L_1818:
        /*00d8*/ 	.word	0x00000000


	//----- nvinfo : EIATTR_CBANK_PARAM_SIZE
	.align		4
.L_1819:
        /*00dc*/ 	.byte	0x03, 0x19
        /*00de*/ 	.short	0x0014


	//----- nvinfo : EIATTR_PARAM_CBANK
	.align		4
        /*00e0*/ 	.byte	0x04, 0x0a
        /*00e2*/ 	.short	(.L_1821 - .L_1820)
	.align		4
.L_1820:
        /*00e4*/ 	.word	index@(.nv.constant0._Z7reduce6IfLj512ELb0EEvPT_S1_j)
        /*00e8*/ 	.short	0x0380
        /*00ea*/ 	.short	0x0014


	//----- nvinfo : EIATTR_SW_WAR
	.align		4
.L_1821:
        /*00ec*/ 	.byte	0x04, 0x36
        /*00ee*/ 	.short	(.L_1823 - .L_1822)
.L_1822:
        /*00f0*/ 	.word	0x00000008
.L_1823:


//--------------------- .nv.info._Z7reduce6IfLj1ELb1EEvPT_S1_j --------------------------
	.section	.nv.info._Z7reduce6IfLj1ELb1EEvPT_S1_j,"",@"SHT_CUDA_INFO"
	.sectionflags	@""
	.align	4


	//----- nvinfo : EIATTR_CUDA_API_VERSION
	.align		4
        /*0000*/ 	.byte	0x04, 0x37
        /*0002*/ 	.short	(.L_1825 - .L_1824)
.L_1824:
        /*0004*/ 	.word	0x00000082


	//----- nvinfo : EIATTR_KPARAM_INFO
	.align		4
.L_1825:
        /*0008*/ 	.byte	0x04, 0x17
        /*000a*/ 	.short	(.L_1827 - .L_1826)
.L_1826:
        /*000c*/ 	.word	0x00000000
        /*0010*/ 	.short	0x0002
        /*0012*/ 	.short	0x0010
        /*0014*/ 	.byte	0x00, 0xf0, 0x11, 0x00


	//----- nvinfo : EIATTR_KPARAM_INFO
	.align		4
.L_1827:
        /*0018*/ 	.byte	0x04, 0x17
        /*001a*/ 	.short	(.L_1829 - .L_1828)
.L_1828:
        /*001c*/ 	.word	0x00000000
        /*0020*/ 	.short	0x0001
        /*0022*/ 	.short	0x0008
        /*0024*/ 	.byte	0x00, 0xf5, 0x21, 0x00


	//----- nvinfo : EIATTR_KPARAM_INFO
	.align		4
.L_1829:
        /*0028*/ 	.byte	0x04, 0x17
        /*002a*/ 	.short	(.L_1831 - .L_1830)
.L_1830:
        /*002c*/ 	.word	0x00000000
        /*0030*/ 	.short	0x0000
        /*0032*/ 	.short	0x0000
        /*0034*/ 	.byte	0x00, 0xf5, 0x21, 0x00


	//----- nvinfo : EIATTR_SPARSE_MMA_MASK
	.align		4
.L_1831:
        /*0038*/ 	.byte	0x03, 0x50
        /*003a*/ 	.short	0x0000


	//----- nvinfo : EIATTR_MAXREG_COUNT
	.align		4
        /*003c*/ 	.byte	0x03, 0x1b
        /*003e*/ 	.short	0x00ff


	//----- nvinfo : EIATTR_NUM_BARRIERS
	.align		4
        /*0040*/ 	.byte	0x02, 0x4c
        /*0042*/ 	.byte	0x01
	.zero		1


	//----- nvinfo : EIATTR_MERCURY_ISA_VERSION
	.align		4
        /*0044*/ 	.byte	0x03, 0x5f
        /*0046*/ 	.short	0x0101


	//----- nvinfo : EIATTR_COOP_GROUP_MASK_REGIDS
	.align		4
        /*0048*/ 	.byte	0x04, 0x29
        /*004a*/ 	.short	(.L_1833 - .L_1832)


	//   ....[0]....
.L_1832:
        /*004c*/ 	.word	0xffffffff


	//   ....[1]....
        /*0050*/ 	.word	0xffffffff


	//   ....[2]....
        /*0054*/ 	.word	0xffffffff


	//   ....[3]....
        /*0058*/ 	.word	0xffffffff


	//   ....[4]....
        /*005c*/ 	.word	0xffffffff


	//   ....[5]....
        /*0060*/ 	.word	0x05000002


	//   ....[6]....
        /*0064*/ 	.word	0x05000002


	//   ....[7]....
        /*0068*/ 	.word	0xffffffff


	//   ....[8]....
        /*006c*/ 	.word	0x05000002


	//   ....[9]....
        /*0070*/ 	.word	0xffffffff


	//   ....[10]....
        /*0074*/ 	.word	0x05000002


	//   ....[11]....
        /*0078*/ 	.word	0xffffffff


	//   ....[12]....
        /*007c*/ 	.word	0x05000002


	//   ....[13]....
        /*0080*/ 	.word	0xffffffff


	//----- nvinfo : EIATTR_COOP_GROUP_INSTR_OFFSETS
	.align		4
.L_1833:
        /*0084*/ 	.byte	0x04, 0x28
        /*0086*/ 	.short	(.L_1835 - .L_1834)


	//   ....[0]....
.L_1834:
        /*0088*/ 	.word	0x000001c0


	//   ....[1]....
        /*008c*/ 	.word	0x000001d0


	//   ....[2]....
        /*0090*/ 	.word	0x000001e0


	//   ....[3]....
        /*0094*/ 	.word	0x000001f0


	//   ....[4]....
        /*0098*/ 	.word	0x00000240


	//   ....[5]....
        /*009c*/ 	.word	0x000004d0


	//   ....[6]....
        /*00a0*/ 	.word	0x00000780


	//   ....[7]....
        /*00a4*/ 	.word	0x000007a0


	//   ....[8]....
        /*00a8*/ 	.word	0x00000a40


	//   ....[9]....
        /*00ac*/ 	.word	0x00000a60


	//   ....[10]....
        /*00b0*/ 	.word	0x00000d00


	//   ....[11]....
        /*00b4*/ 	.word	0x00000d20


	//   ....[12]....
        /*00b8*/ 	.word	0x00000fc0


	//   ....[13]....
        /*00bc*/ 	.word	0x00000fe0


	//----- nvinfo : EIATTR_VRC_CTA_INIT_COUNT
	.align		4
.L_1835:
        /*00c0*/ 	.byte	0x02, 0x4a
	.zero		1
	.zero		1


	//----- nvinfo : EIATTR_EXIT_INSTR_OFFSETS
	.align		4
        /*00c4*/ 	.byte	0x04, 0x1c
        /*00c6*/ 	.short	(.L_1837 - .L_1836)


	//   ....[0]....
.L_1836:
        /*00c8*/ 	.word	0x00000200


	//   ....[1]....
        /*00cc*/ 	.word	0x00001000


	//   ....[2]....
        /*00d0*/ 	.word	0x00001050


	//----- nvinfo : EIATTR_CRS_STACK_SIZE
	.align		4
.L_1837:
        /*00d4*/ 	.byte	0x04, 0x1e
        /*00d6*/ 	.short	(.L_1839 - .L_1838)
.L_1838:
        /*00d8*/ 	.word	0x00000000


	//----- nvinfo : EIATTR_CBANK_PARAM_SIZE
	.align		4
.L_1839:
        /*00dc*/ 	.byte	0x03, 0x19
        /*00de*/ 	.short	0x0014


	//----- nvinfo : EIATTR_PARAM_CBANK
	.align		4
        /*00e0*/ 	.byte	0x04, 0x0a
        /*00e2*/ 	.short	(.L_1841 - .L_1840)
	.align		4
.L_1840:
        /*00e4*/ 	.word	index@(.nv.constant0._Z7reduce6IfLj1ELb1EEvPT_S1_j)
        /*00e8*/ 	.short	0x0380
        /*00ea*/ 	.short	0x0014


	//----- nvinfo : EIATTR_SW_WAR
	.align		4
.L_1841:
        /*00ec*/ 	.byte	0x04, 0x36
        /*00ee*/ 	.short	(.L_1843 - .L_1842)
.L_1842:
        /*00f0*/ 	.word	0x00000008
.L_1843:


//--------------------- .nv.info._Z7reduce6IfLj2ELb1EEvPT_S1_j --------------------------
	.section	.nv.info._Z7reduce6IfLj2ELb1EEvPT_S1_j,"",@"SHT_CUDA_INFO"
	.sectionflags	@""
	.align	4


	//----- nvinfo : EIATTR_CUDA_API_VERSION
	.align		4
        /*0000*/ 	.byte	0x04, 0x37
        /*0002*/ 	.short	(.L_1845 - .L_1844)
.L_1844:
        /*0004*/ 	.word	0x00000082


	//----- nvinfo : EIATTR_KPARAM_INFO
	.align		4
.L_1845:
        /*0008*/ 	.byte	0x04, 0x17
        /*000a*/ 	.short	(.L_1847 - .L_1846)
.L_1846:
        /*000c*/ 	.word	0x00000000
        /*0010*/ 	.short	0x0002
        /*0012*/ 	.short	0x0010
        /*0014*/ 	.byte	0x00, 0xf0, 0x11, 0x00


	//----- nvinfo : EIATTR_KPARAM_INFO
	.align		4
.L_1847:
        /*0018*/ 	.byte	0x04, 0x17
        /*001a*/ 	.short	(.L_1849 - .L_1848)
.L_1848:
        /*001c*/ 	.word	0x00000000
        /*0020*/ 	.short	0x0001
        /*0022*/ 	.short	0x0008
        /*0024*/ 	.byte	0x00, 0xf5, 0x21, 0x00


	//----- nvinfo : EIATTR_KPARAM_INFO
	.align		4
.L_1849:
        /*0028*/ 	.byte	0x04, 0x17
        /*002a*/ 	.short	(.L_1851 - .L_1850)
.L_1850:
        /*002c*/ 	.word	0x00000000
        /*0030*/ 	.short	0x0000
        /*0032*/ 	.short	0x0000
        /*0034*/ 	.byte	0x00, 0xf5, 0x21, 0x00


	//----- nvinfo : EIATTR_SPARSE_MMA_MASK
	.align		4
.L_1851:
        /*0038*/ 	.byte	0x03, 0x50
        /*003a*/ 	.short	0x0000


	//----- nvinfo : EIATTR_MAXREG_COUNT
	.align		4
        /*003c*/ 	.byte	0x03, 0x1b
        /*003e*/ 	.short	0x00ff


	//----- nvinfo : EIATTR_NUM_BARRIERS
	.align		4
        /*0040*/ 	.byte	0x02, 0x4c
        /*0042*/ 	.byte	0x01
	.zero		1


	//----- nvinfo : EIATTR_MERCURY_ISA_VERSION
	.align		4
        /*0044*/ 	.byte	0x03, 0x5f
        /*0046*/ 	.short	0x0101


	//----- nvinfo : EIATTR_COOP_GROUP_MASK_REGIDS
	.align		4
        /*0048*/ 	.byte	0x04, 0x29
        /*004a*/ 	.short	(.L_1853 - .L_1852)


	//   ....[0]....
.L_1852:
        /*004c*/ 	.word	0xffffffff


	//   ....[1]....
        /*0050*/ 	.word	0xffffffff


	//   ....[2]....
        /*0054*/ 	.word	0xffffffff


	//   ....[3]....
        /*0058*/ 	.word	0xffffffff


	//   ....[4]....
        /*005c*/ 	.word	0xffffffff


	//   ....[5]....
        /*0060*/ 	.word	0x05000005


	//   ....[6]....
        /*0064*/ 	.word	0x05000005


	//   ....[7]....
        /*0068*/ 	.word	0xffffffff


	//   ....[8]....
        /*006c*/ 	.word	0x05000005


	//   ....[9]....
        /*0070*/ 	.word	0xffffffff


	//   ....[10]....
        /*0074*/ 	.word	0x05000005


	//   ....[11]....
        /*0078*/ 	.word	0xffffffff


	//   ....[12]....
        /*007c*/ 	.word	0x05000005


	//   ....[13]....
        /*0080*/ 	.word	0xffffffff


	//----- nvinfo : EIATTR_COOP_GROUP_INSTR_OFFSETS
	.align		4
.L_1853:
        /*0084*/ 	.byte	0x04, 0x28
        /*0086*/ 	.short	(.L_1855 - .L_1854)


	//   ....[0]....
.L_1854:
        /*0088*/ 	.word	0x000001f0


	//   ....[1]....
        /*008c*/ 	.word	0x00000200


	//   ....[2]....
        /*0090*/ 	.word	0x00000210


	//   ....[3]....
        /*0094*/ 	.word	0x00000220


	//   ....[4]....
        /*0098*/ 	.word	0x00000270


	//   ....[5]....
        /*009c*/ 	.word	0x00000500


	//   ....[6]....
        /*00a0*/ 	.word	0x000007b0


	//   ....[7]....
        /*00a4*/ 	.word	0x000007d0


	//   ....[8]....
        /*00a8*/ 	.word	0x00000a70


	//   ....[9]....
        /*00ac*/ 	.word	0x00000a90


	//   ....[10]....
        /*00b0*/ 	.word	0x00000d30


	//   ....[11]....
        /*00b4*/ 	.word	0x00000d50


	//   ....[12]....
        /*00b8*/ 	.word	0x00000ff0


	//   ....[13]....
        /*00bc*/ 	.word	0x00001010


	//----- nvinfo : EIATTR_VRC_CTA_INIT_COUNT
	.align		4
.L_1855:
        /*00c0*/ 	.byte	0x02, 0x4a
	.zero		1
	.zero		1


	//----- nvinfo : EIATTR_EXIT_INSTR_OFFSETS
	.align		4
        /*00c4*/ 	.byte	0x04, 0x1c
        /*00c6*/ 	.short	(.L_1857 - .L_1856)


	//   ....[0]....
.L_1856:
        /*00c8*/ 	.word	0x00000230


	//   ....[1]....
        /*00cc*/ 	.word	0x00001030


	//   ....[2]....
        /*00d0*/ 	.word	0x00001080


	//----- nvinfo : EIATTR_CRS_STACK_SIZE
	.align		4
.L_1857:
        /*00d4*/ 	.byte	0x04, 0x1e
        /*00d6*/ 	.short	(.L_1859 - .L_1858)
.L_1858:
        /*00d8*/ 	.word	0x00000000


	//----- nvinfo : EIATTR_CBANK_PARAM_SIZE
	.align		4
.L_1859:
        /*00dc*/ 	.byte	0x03, 0x19
        /*00de*/ 	.short	0x0014


	//----- nvinfo : EIATTR_PARAM_CBANK
	.align		4
        /*00e0*/ 	.byte	0x04, 0x0a
        /*00e2*/ 	.short	(.L_1861 - .L_1860)
	.align		4
.L_1860:
        /*00e4*/ 	.word	index@(.nv.constant0._Z7reduce6IfLj2ELb1EEvPT_S1_j)
        /*00e8*/ 	.short	0x0380
        /*00ea*/ 	.short	0x0014


	//----- nvinfo : EIATTR_SW_WAR
	.align		4
.L_1861:
        /*00ec*/ 	.byte	0x04, 0x36
        /*00ee*/ 	.short	(.L_1863 - .L_1862)
.L_1862:
        /*00f0*/ 	.word	0x00000008
.L_1863:


//--------------------- .nv.info._Z7reduce6IfLj4ELb1EEvPT_S1_j --------------------------
	.section	.nv.info._Z7reduce6IfLj4ELb1EEvPT_S1_j,"",@"SHT_CUDA_INFO"
	.sectionflags	@""
	.align	4


	//----- nvinfo : EIATTR_CUDA_API_VERSION
	.align		4
        /*0000*/ 	.byte	0x04, 0x37
        /*0002*/ 	.short	(.L_1865 - .L_1864)
.L_1864:
        /*0004*/ 	.word	0x00000082


	//----- nvinfo : EIATTR_KPARAM_INFO
	.align		4
.L_1865:
        /*0008*/ 	.byte	0x04, 0x17
        /*000a*/ 	.short	(.L_1867 - .L_1866)
.L_1866:
        /*000c*/ 	.word	0x00000000
        /*0010*/ 	.short	0x0002
        /*0012*/ 	.short	0x0010
        /*0014*/ 	.byte	0x00, 0xf0, 0x11, 0x00


	//----- nvinfo : EIATTR_KPARAM_INFO
	.align		4
.L_1867:
        /*0018*/ 	.byte	0x04, 0x17
        /*001a*/ 	.short	(.L_1869 - .L_1868)
.L_1868:
        /*001c*/ 	.word	0x00000000
        /*0020*/ 	.short	0x0001
        /*0022*/ 	.short	0x0008
        /*0024*/ 	.byte	0x00, 0xf5, 0x21, 0x00


	//----- nvinfo : EIATTR_KPARAM_INFO
	.align		4
.L_1869:
        /*0028*/ 	.byte	0x04, 0x17
        /*002a*/ 	.short	(.L_1871 - .L_1870)
.L_1870:
        /*002c*/ 	.word	0x00000000
        /*0030*/ 	.short	0x0000
        /*0032*/ 	.short	0x0000
        /*0034*/ 	.byte	0x00, 0xf5, 0x21, 0x00


	//----- nvinfo : EIATTR_SPARSE_MMA_MASK
	.align		4
.L_1871:
        /*0038*/ 	.byte	0x03, 0x50
        /*003a*/ 	.short	0x0000


	//----- nvinfo : EIATTR_MAXREG_COUNT
	.align		4
        /*003c*/ 	.byte	0x03, 0x1b
        /*003e*/ 	.short	0x00ff


	//----- nvinfo : EIATTR_NUM_BARRIERS
	.align		4
        /*0040*/ 	.byte	0x02, 0x4c
        /*0042*/ 	.byte	0x01
	.zero		1


	//----- nvinfo : EIATTR_MERCURY_ISA_VERSION
	.align		4
        /*0044*/ 	.byte	0x03, 0x5f
        /*0046*/ 	.short	0x0101


	//----- nvinfo : EIATTR_COOP_GROUP_MASK_REGIDS
	.align		4
        /*0048*/ 	.byte	0x04, 0x29
        /*004a*/ 	.short	(.L_1873 - .L_1872)


	//   ....[0]....
.L_1872:
        /*004c*/ 	.word	0xffffffff


	//   ....[1]....
        /*0050*/ 	.word	0xffffffff


	//   ....[2]....
        /*0054*/ 	.word	0xffffffff


	//   ....[3]....
        /*0058*/ 	.word	0xffffffff


	//   ....[4]....
        /*005c*/ 	.word	0xffffffff


	//   ....[5]....
        /*0060*/ 	.word	0x05000005


	//   ....[6]....
        /*0064*/ 	.word	0x05000005


	//   ....[7]....
        /*0068*/ 	.word	0xffffffff


	//   ....[8]....
        /*006c*/ 	.word	0x05000005


	//   ....[9]....
        /*0070*/ 	.word	0xffffffff


	//   ....[10]....
        /*0074*/ 	.word	0x05000005


	//   ....[11]....
        /*0078*/ 	.word	0xffffffff


	//   ....[12]....
        /*007c*/ 	.word	0x05000005


	//   ....[13]....
        /*0080*/ 	.word	0xffffffff


	//----- nvinfo : EIATTR_COOP_GROUP_INSTR_OFFSETS
	.align		4
.L_1873:
        /*0084*/ 	.byte	0x04, 0x28
        /*0086*/ 	.short	(.L_1875 - .L_1874)


	//   ....[0]....
.L_1874:
        /*0088*/ 	.word	0x000001f0


	//   ....[1]....
        /*008c*/ 	.word	0x00000200


	//   ....[2]....
        /*0090*/ 	.word	0x00000210


	//   ....[3]....
        /*0094*/ 	.word	0x00000220


	//   ....[4]....
        /*0098*/ 	.word	0x00000270


	//   ....[5]....
        /*009c*/ 	.word	0x00000500


	//   ....[6]....
        /*00a0*/ 	.word	0x000007b0


	//   ....[7]....
        /*00a4*/ 	.word	0x000007d0


	//   ....[8]....
        /*00a8*/ 	.word	0x00000a70


	//   ....[9]....
        /*00ac*/ 	.word	0x00000a90


	//   ....[10]....
        /*00b0*/ 	.word	0x00000d30


	//   ....[11]....
        /*00b4*/ 	.word	0x00000d50


	//   ....[12]....
        /*00b8*/ 	.word	0x00000ff0


	//   ....[13]....
        /*00bc*/ 	.word	0x00001010


	//----- nvinfo : EIATTR_VRC_CTA_INIT_COUNT
	.align		4
.L_1875:
        /*00c0*/ 	.byte	0x02, 0x4a
	.zero		1
	.zero		1


	//----- nvinfo : EIATTR_EXIT_INSTR_OFFSETS
	.align		4
        /*00c4*/ 	.byte	0x04, 0x1c
        /*00c6*/ 	.short	(.L_1877 - .L_1876)


	//   ....[0]....
.L_1876:
        /*00c8*/ 	.word	0x00000230


	//   ....[1]....
        /*00cc*/ 	.word	0x00001030


	//   ....[2]....
        /*00d0*/ 	.word	0x00001080


	//----- nvinfo : EIATTR_CRS_STACK_SIZE
	.align		4
.L_1877:
        /*00d4*/ 	.byte	0x04, 0x1e
        /*00d6*/ 	.short	(.L_1879 - .L_1878)
.L_1878:
        /*00d8*/ 	.word	0x00000000


	//----- nvinfo : EIATTR_CBANK_PARAM_SIZE
	.align		4
.L_1879:
        /*00dc*/ 	.byte	0x03, 0x19
        /*00de*/ 	.short	0x0014


	//----- nvinfo : EIATTR_PARAM_CBANK
	.align		4
        /*00e0*/ 	.byte	0x04, 0x0a
        /*00e2*/ 	.short	(.L_1881 - .L_1880)
	.align		4
.L_1880:
        /*00e4*/ 	.word	index@(.nv.constant0._Z7reduce6IfLj4ELb1EEvPT_S1_j)
        /*00e8*/ 	.short	0x0380
        /*00ea*/ 	.short	0x0014


	//----- nvinfo : EIATTR_SW_WAR
	.align		4
.L_1881:
        /*00ec*/ 	.byte	0x04, 0x36
        /*00ee*/ 	.short	(.L_1883 - .L_1882)
.L_1882:
        /*00f0*/ 	.word	0x00000008
.L_1883:


//--------------------- .nv.info._Z7reduce6IfLj8ELb1EEvPT_S1_j --------------------------
	.section	.nv.info._Z7reduce6IfLj8ELb1EEvPT_S1_j,"",@"SHT_CUDA_INFO"
	.sectionflags	@""
	.align	4


	//----- nvinfo : EIATTR_CUDA_API_VERSION
	.align		4
        /*0000*/ 	.byte	0x04, 0x37
        /*0002*/ 	.short	(.L_1885 - .L_1884)
.L_1884:
        /*0004*/ 	.word	0x00000082


	//----- nvinfo : EIATTR_KPARAM_INFO
	.align		4
.L_1885:
        /*0008*/ 	.byte	0x04, 0x17
        /*000a*/ 	.short	(.L_1887 - .L_1886)
.L_1886:
        /*000c*/ 	.word	0x00000000
        /*0010*/ 	.short	0x0002
        /*0012*/ 	.short	0x0010
        /*0014*/ 	.byte	0x00, 0xf0, 0x11, 0x00


	//----- nvinfo : EIATTR_KPARAM_INFO
	.align		4
.L_1887:
        /*0018*/ 	.byte	0x04, 0x17
        /*001a*/ 	.short	(.L_1889 - .L_1888)
.L_1888:
        /*001c*/ 	.word	0x00000000
        /*0020*/ 	.short	0x0001
        /*0022*/ 	.short	0x0008
        /*0024*/ 	.byte	0x00, 0xf5, 0x21, 0x00


	//----- nvinfo : EIATTR_KPARAM_INFO
	.align		4
.L_1889:
        /*0028*/ 	.byte	0x04, 0x17
        /*002a*/ 	.short	(.L_1891 - .L_1890)
.L_1890:
        /*002c*/ 	.word	0x00000000
        /*0030*/ 	.short	0x0000
        /*0032*/ 	.short	0x0000
        /*0034*/ 	.byte	0x00, 0xf5, 0x21, 0x00


	//----- nvinfo : EIATTR_SPARSE_MMA_MASK
	.align		4
.L_1891:
        /*0038*/ 	.byte	0x03, 0x50
        /*003a*/ 	.short	0x0000


	//----- nvinfo : EIATTR_MAXREG_COUNT
	.align		4
        /*003c*/ 	.byte	0x03, 0x1b
        /*003e*/ 	.short	0x00ff


	//----- nvinfo : EIATTR_NUM_BARRIERS
	.align		4
        /*0040*/ 	.byte	0x02, 0x4c
        /*0042*/ 	.byte	0x01
	.zero		1


	//----- nvinfo : EIATTR_MERCURY_ISA_VERSION
	.align		4
        /*0044*/ 	.byte	0x03, 0x5f
        /*0046*/ 	.short	0x0101


	//----- nvinfo : EIATTR_COOP_GROUP_MASK_REGIDS
	.align		4
        /*0048*/ 	.byte	0x04, 0x29
        /*004a*/ 	.short	(.L_1893 - .L_1892)


	//   ....[0]....
.L_1892:
        /*004c*/ 	.word	0xffffffff


	//   ....[1]....
        /*0050*/ 	.word	0xffffffff


	//   ....[2]....
        /*0054*/ 	.word	0xffffffff


	//   ....[3]....
        /*0058*/ 	.word	0xffffffff


	//   ....[4]....
        /*005c*/ 	.word	0xffffffff


	//   ....[5]....
        /*0060*/ 	.word	0x05000005


	//   ....[6]....
        /*0064*/ 	.word	0x05000005


	//   ....[7]....
        /*0068*/ 	.word	0xffffffff


	//   ....[8]....
        /*006c*/ 	.word	0x05000005


	//   ....[9]....
        /*0070*/ 	.word	0xffffffff


	//   ....[10]....
        /*0074*/ 	.word	0x05000005


	//   ....[11]....
        /*0078*/ 	.word	0xffffffff


	//   ....[12]....
        /*007c*/ 	.word	0x05000005


	//   ....[13]....
        /*0080*/ 	.word	0xffffffff


	//----- nvinfo : EIATTR_COOP_GROUP_INSTR_OFFSETS
	.align		4
.L_1893:
        /*0084*/ 	.byte	0x04, 0x28
        /*0086*/ 	.short	(.L_1895 - .L_1894)


	//   ....[0]....
.L_1894:
        /*0088*/ 	.word	0x000001f0


	//   ....[1]....
        /*008c*/ 	.word	0x00000200


	//   ....[2]....
        /*0090*/ 	.word	0x00000210


	//   ....[3]....
        /*0094*/ 	.word	0x00000220


	//   ....[4]....
        /*0098*/ 	.word	0x00000270


	//   ....[5]....
        /*009c*/ 	.word	0x00000500


	//   ....[6]....
        /*00a0*/ 	.word	0x000007b0


	//   ....[7]....
        /*00a4*/ 	.word	0x000007d0


	//   ....[8]....
        /*00a8*/ 	.word	0x00000a70


	//   ....[9]....
        /*00ac*/ 	.word	0x00000a90


	//   ....[10]....
        /*00b0*/ 	.word	0x00000d30


	//   ....[11]....
        /*00b4*/ 	.word	0x00000d50


	//   ....[12]....
        /*00b8*/ 	.word	0x00000ff0


	//   ....[13]....
        /*00bc*/ 	.word	0x00001010


	//----- nvinfo : EIATTR_VRC_CTA_INIT_COUNT
	.align		4
.L_1895:
        /*00c0*/ 	.byte	0x02, 0x4a
	.zero		1
	.zero		1


	//----- nvinfo : EIATTR_EXIT_INSTR_OFFSETS
	.align		4
        /*00c4*/ 	.byte	0x04, 0x1c
        /*00c6*/ 	.short	(.L_1897 - .L_1896)


	//   ....[0]....
.L_1896:
        /*00c8*/ 	.word	0x00000230


	//   ....[1]....
        /*00cc*/ 	.word	0x00001030


	//   ....[2]....
        /*00d0*/ 	.word	0x00001080


	//----- nvinfo : EIATTR_CRS_STACK_SIZE
	.align		4
.L_1897:
        /*00d4*/ 	.byte	0x04, 0x1e
        /*00d6*/ 	.short	(.L_1899 - .L_1898)
.L_1898:
        /*00d8*/ 	.word	0x00000000


	//----- nvinfo : EIATTR_CBANK_PARAM_SIZE
	.align		4
.L_1899:
        /*00dc*/ 	.byte	0x03, 0x19
        /*00de*/ 	.short	0x0014


	//----- nvinfo : EIATTR_PARAM_CBANK
	.align		4
        /*00e0*/ 	.byte	0x04, 0x0a
        /*00e2*/ 	.short	(.L_1901 - .L_1900)
	.align		4
.L_1900:
        /*00e4*/ 	.word	index@(.nv.constant0._Z7reduce6IfLj8ELb1EEvPT_S1_j)
        /*00e8*/ 	.short	0x0380
        /*00ea*/ 	.short	0x0014


	//----- nvinfo : EIATTR_SW_WAR
	.align		4
.L_1901:
        /*00ec*/ 	.byte	0x04, 0x36
        /*00ee*/ 	.short	(.L_1903 - .L_1902)
.L_1902:
        /*00f0*/ 	.word	0x00000008
.L_1903:


//--------------------- .nv.info._Z7reduce6IfLj16ELb1EEvPT_S1_j --------------------------
	.section	.nv.info._Z7reduce6IfLj16ELb1EEvPT_S1_j,"",@"SHT_CUDA_INFO"
	.sectionflags	@""
	.align	4


	//----- nvinfo : EIATTR_CUDA_API_VERSION
	.align		4
        /*0000*/ 	.byte	0x04, 0x37
        /*0002*/ 	.short	(.L_1905 - .L_1904)
.L_1904:
        /*0004*/ 	.word	0x00000082


	//----- nvinfo : EIATTR_KPARAM_INFO
	.align		4
.L_1905:
        /*0008*/ 	.byte	0x04, 0x17
        /*000a*/ 	.short	(.L_1907 - .L_1906)
.L_1906:
        /*000c*/ 	.word	0x00000000
        /*0010*/ 	.short	0x0002
        /*0012*/ 	.short	0x0010
        /*0014*/ 	.byte	0x00, 0xf0, 0x11, 0x00


	//----- nvinfo : EIATTR_KPARAM_INFO
	.align		4
.L_1907:
        /*0018*/ 	.byte	0x04, 0x17
        /*001a*/ 	.short	(.L_1909 - .L_1908)
.L_1908:
        /*001c*/ 	.word	0x00000000
        /*0020*/ 	.short	0x0001
        /*0022*/ 	.short	0x0008
        /*0024*/ 	.byte	0x00, 0xf5, 0x21, 0x00


	//----- nvinfo : EIATTR_KPARAM_INFO
	.align		4
.L_1909:
        /*0028*/ 	.byte	0x04, 0x17
        /*002a*/ 	.short	(.L_1911 - .L_1910)
.L_1910:
        /*002c*/ 	.word	0x00000000
        /*0030*/ 	.short	0x0000
        /*0032*/ 	.short	0x0000
        /*0034*/ 	.byte	0x00, 0xf5, 0x21, 0x00


	//----- nvinfo : EIATTR_SPARSE_MMA_MASK
	.align		4
.L_1911:
        /*0038*/ 	.byte	0x03, 0x50
        /*003a*/ 	.short	0x0000


	//----- nvinfo : EIATTR_MAXREG_COUNT
	.align		4
        /*003c*/ 	.byte	0x03, 0x1b
        /*003e*/ 	.short	0x00ff


	//----- nvinfo : EIATTR_NUM_BARRIERS
	.align		4
        /*0040*/ 	.byte	0x02, 0x4c
        /*0042*/ 	.byte	0x01
	.zero		1


	//----- nvinfo : EIATTR_MERCURY_ISA_VERSION
	.align		4
        /*0044*/ 	.byte	0x03, 0x5f
        /*0046*/ 	.short	0x0101


	//----- nvinfo : EIATTR_COOP_GROUP_MASK_REGIDS
	.align		4
        /*0048*/ 	.byte	0x04, 0x29
        /*004a*/ 	.short	(.L_1913 - .L_1912)


	//   ....[0]....
.L_1912:
        /*004c*/ 	.word	0xffffffff


	//   ....[1]....
        /*0050*/ 	.word	0xffffffff


	//   ....[2]....
        /*0054*/ 	.word	0xffffffff


	//   ....[3]....
        /*0058*/ 	.word	0xffffffff


	//   ....[4]....
        /*005c*/ 	.word	0xffffffff


	//   ....[5]....
        /*0060*/ 	.word	0x05000005


	//   ....[6]....
        /*0064*/ 	.word	0x05000005


	//   ....[7]....
        /*0068*/ 	.word	0xffffffff


	//   ....[8]....
        /*006c*/ 	.word	0x05000005


	//   ....[9]....
        /*0070*/ 	.word	0xffffffff


	//   ....[10]....
        /*0074*/ 	.word	0x05000005


	//   ....[11]....
        /*0078*/ 	.word	0xffffffff


	//   ....[12]....
        /*007c*/ 	.word	0x05000005


	//   ....[13]....
        /*0080*/ 	.word	0xffffffff


	//----- nvinfo : EIATTR_COOP_GROUP_INSTR_OFFSETS
	.align		4
.L_1913:
        /*0084*/ 	.byte	0x04, 0x28
        /*0086*/ 	.short	(.L_1915 - .L_1914)


	//   ....[0]....
.L_1914:
        /*0088*/ 	.word	0x000001f0


	//   ....[1]....
        /*008c*/ 	.word	0x00000200


	//   ....[2]....
        /*0090*/ 	.word	0x00000210


	//   ....[3]....
        /*0094*/ 	.word	0x00000220


	//   ....[4]....
        /*0098*/ 	.word	0x00000270


	//   ....[5]....
        /*009c*/ 	.word	0x00000500


	//   ....[6]....
        /*00a0*/ 	.word	0x000007b0


	//   ....[7]....
        /*00a4*/ 	.word	0x000007d0


	//   ....[8]....
        /*00a8*/ 	.word	0x00000a70


	//   ....[9]....
        /*00ac*/ 	.word	0x00000a90


	//   ....[10]....
        /*00b0*/ 	.word	0x00000d30


	//   ....[11]....
        /*00b4*/ 	.word	0x00000d50


	//   ....[12]....
        /*00b8*/ 	.word	0x00000ff0


	//   ....[13]....
        /*00bc*/ 	.word	0x00001010


	//----- nvinfo : EIATTR_VRC_CTA_INIT_COUNT
	.align		4
.L_1915:
        /*00c0*/ 	.byte	0x02, 0x4a
	.zero		1
	.zero		1


	//----- nvinfo : EIATTR_EXIT_INSTR_OFFSETS
	.align		4
        /*00c4*/ 	.byte	0x04, 0x1c
        /*00c6*/ 	.short	(.L_1917 - .L_1916)


	//   ....[0]....
.L_1916:
        /*00c8*/ 	.word	0x00000230


	//   ....[1]....
        /*00cc*/ 	.word	0x00001030


	//   ....[2]....
        /*00d0*/ 	.word	0x00001080


	//----- nvinfo : EIATTR_CRS_STACK_SIZE
	.align		4
.L_1917:
        /*00d4*/ 	.byte	0x04, 0x1e
        /*00d6*/ 	.short	(.L_1919 - .L_1918)
.L_1918:
        /*00d8*/ 	.word	0x00000000


	//----- nvinfo : EIATTR_CBANK_PARAM_SIZE
	.align		4
.L_1919:
        /*00dc*/ 	.byte	0x03, 0x19
        /*00de*/ 	.short	0x0014


	//----- nvinfo : EIATTR_PARAM_CBANK
	.align		4
        /*00e0*/ 	.byte	0x04, 0x0a
        /*00e2*/ 	.short	(.L_1921 - .L_1920)
	.align		4
.L_1920:
        /*00e4*/ 	.word	index@(.nv.constant0._Z7reduce6IfLj16ELb1EEvPT_S1_j)
        /*00e8*/ 	.short	0x0380
        /*00ea*/ 	.short	0x0014


	//----- nvinfo : EIATTR_SW_WAR
	.align		4
.L_1921:
        /*00ec*/ 	.byte	0x04, 0x36
        /*00ee*/ 	.short	(.L_1923 - .L_1922)
.L_1922:
        /*00f0*/ 	.word	0x00000008
.L_1923:


//--------------------- .nv.info._Z7reduce6IfLj32ELb1EEvPT_S1_j --------------------------
	.section	.nv.info._Z7reduce6IfLj32ELb1EEvPT_S1_j,"",@"SHT_CUDA_INFO"
	.sectionflags	@""
	.align	4


	//----- nvinfo : EIATTR_CUDA_API_VERSION
	.align		4
        /*0000*/ 	.byte	0x04, 0x37
        /*0002*/ 	.short	(.L_1925 - .L_1924)
.L_1924:
        /*0004*/ 	.word	0x00000082


	//----- nvinfo : EIATTR_KPARAM_INFO
	.align		4
.L_1925:
        /*0008*/ 	.byte	0x04, 0x17
        /*000a*/ 	.short	(.L_1927 - .L_1926)
.L_1926:
        /*000c*/ 	.word	0x00000000
        /*0010*/ 	.short	0x0002
        /*0012*/ 	.short	0x0010
        /*0014*/ 	.byte	0x00, 0xf0, 0x11, 0x00


	//----- nvinfo : EIATTR_KPARAM_INFO
	.align		4
.L_1927:
        /*0018*/ 	.byte	0x04, 0x17
        /*001a*/ 	.short	(.L_1929 - .L_1928)
.L_1928:
        /*001c*/ 	.word	0x00000000
        /*0020*/ 	.short	0x0001
        /*0022*/ 	.short	0x0008
        /*0024*/ 	.byte	0x00, 0xf5, 0x21, 0x00


	//----- nvinfo : EIATTR_KPARAM_INFO
	.align		4
.L_1929:
        /*0028*/ 	.byte	0x04, 0x17
        /*002a*/ 	.short	(.L_1931 - .L_1930)
.L_1930:
        /*002c*/ 	.word	0x00000000
        /*0030*/ 	.short	0x0000
        /*0032*/ 	.short	0x0000
        /*0034*/ 	.byte	0x00, 0xf5, 0x21, 0x00


	//----- nvinfo : EIATTR_SPARSE_MMA_MASK
	.align		4
.L_1931:
        /*0038*/ 	.byte	0x03, 0x50
        /*003a*/ 	.short	0x0000


	//----- nvinfo : EIATTR_MAXREG_COUNT
	.align		4
        /*003c*/ 	.byte	0x03, 0x1b
        /*003e*/ 	.short	0x00ff


	//----- nvinfo : EIATTR_NUM_BARRIERS
	.align		4
        /*0040*/ 	.byte	0x02, 0x4c
        /*0042*/ 	.byte	0x01
	.zero		1


	//----- nvinfo : EIATTR_MERCURY_ISA_VERSION
	.align		4
        /*0044*/ 	.byte	0x03, 0x5f
        /*0046*/ 	.short	0x0101


	//----- nvinfo : EIATTR_COOP_GROUP_MASK_REGIDS
	.align		4
        /*0048*/ 	.byte	0x04, 0x29
        /*004a*/ 	.short	(.L_1933 - .L_1932)


	//   ....[0]....
.L_1932:
        /*004c*/ 	.word	0xffffffff


	//   ....[1]....
        /*0050*/ 	.word	0xffffffff


	//   ....[2]....
        /*0054*/ 	.word	0xffffffff


	//   ....[3]....
        /*0058*/ 	.word	0xffffffff


	//   ....[4]....
        /*005c*/ 	.word	0xffffffff


	//   ....[5]....
        /*0060*/ 	.word	0x05000005


	//   ....[6]....
        /*0064*/ 	.word	0x05000005


	//   ....[7]....
        /*0068*/ 	.word	0xffffffff


	//   ....[8]....
        /*006c*/ 	.word	0x05000005


	//   ....[9]....
        /*0070*/ 	.word	0xffffffff


	//   ....[10]....
        /*0074*/ 	.word	0x05000005


	//   ....[11]....
        /*0078*/ 	.word	0xffffffff


	//   ....[12]....
        /*007c*/ 	.word	0x05000005


	//   ....[13]....
        /*0080*/ 	.word	0xffffffff


	//----- nvinfo : EIATTR_COOP_GROUP_INSTR_OFFSETS
	.align		4
.L_1933:
        /*0084*/ 	.byte	0x04, 0x28
        /*0086*/ 	.short	(.L_1935 - .L_1934)


	//   ....[0]....
.L_1934:
        /*0088*/ 	.word	0x000001f0


	//   ....[1]....
        /*008c*/ 	.word	0x00000200


	//   ....[2]....
        /*0090*/ 	.word	0x00000210


	//   ....[3]....
        /*0094*/ 	.word	0x00000220


	//   ....[4]....
        /*0098*/ 	.word	0x00000270


	//   ....[5]....
        /*009c*/ 	.word	0x00000500


	//   ....[6]....
        /*00a0*/ 	.word	0x000007b0


	//   ....[7]....
        /*00a4*/ 	.word	0x000007d0


	//   ....[8]....
        /*00a8*/ 	.word	0x00000a70


	//   ....[9]....
        /*00ac*/ 	.word	0x00000a90


	//   ....[10]....
        /*00b0*/ 	.word	0x00000d30


	//   ....[11]....
        /*00b4*/ 	.word	0x00000d50


	//   ....[12]....
        /*00b8*/ 	.word	0x00000ff0


	//   ....[13]....
        /*00bc*/ 	.word	0x00001010


	//----- nvinfo : EIATTR_VRC_CTA_INIT_COUNT
	.align		4
.L_1935:
        /*00c0*/ 	.byte	0x02, 0x4a
	.zero		1
	.zero		1


	//----- nvinfo : EIATTR_EXIT_INSTR_OFFSETS
	.align		4
        /*00c4*/ 	.byte	0x04, 0x1c
        /*00c6*/ 	.short	(.L_1937 - .L_1936)


	//   ....[0]....
.L_1936:
        /*00c8*/ 	.word	0x00000230


	//   ....[1]....
        /*00cc*/ 	.word	0x00001030


	//   ....[2]....
        /*00d0*/ 	.word	0x00001080


	//----- nvinfo : EIATTR_CRS_STACK_SIZE
	.align		4
.L_1937:
        /*00d4*/ 	.byte	0x04, 0x1e
        /*00d6*/ 	.short	(.L_1939 - .L_1938)
.L_1938:
        /*00d8*/ 	.word	0x00000000


	//----- nvinfo : EIATTR_CBANK_PARAM_SIZE
	.align		4
.L_1939:
        /*00dc*/ 	.byte	0x03, 0x19
        /*00de*/ 	.short	0x0014


	//----- nvinfo : EIATTR_PARAM_CBANK
	.align		4
        /*00e0*/ 	.byte	0x04, 0x0a
        /*00e2*/ 	.short	(.L_1941 - .L_1940)
	.align		4
.L_1940:
        /*00e4*/ 	.word	index@(.nv.constant0._Z7reduce6IfLj32ELb1EEvPT_S1_j)
        /*00e8*/ 	.short	0x0380
        /*00ea*/ 	.short	0x0014


	//----- nvinfo : EIATTR_SW_WAR
	.align		4
.L_1941:
        /*00ec*/ 	.byte	0x04, 0x36
        /*00ee*/ 	.short	(.L_1943 - .L_1942)
.L_1942:
        /*00f0*/ 	.word	0x00000008
.L_1943:


//--------------------- .nv.info._Z7reduce6IfLj64ELb1EEvPT_S1_j --------------------------
	.section	.nv.info._Z7reduce6IfLj64ELb1EEvPT_S1_j,"",@"SHT_CUDA_INFO"
	.sectionflags	@""
	.align	4


	//----- nvinfo : EIATTR_CUDA_API_VERSION
	.align		4
        /*0000*/ 	.byte	0x04, 0x37
        /*0002*/ 	.short	(.L_1945 - .L_1944)
.L_1944:
        /*0004*/ 	.word	0x00000082


	//----- nvinfo : EIATTR_KPARAM_INFO
	.align		4
.L_1945:
        /*0008*/ 	.byte	0x04, 0x17
        /*000a*/ 	.short	(.L_1947 - .L_1946)
.L_1946:
        /*000c*/ 	.word	0x00000000
        /*0010*/ 	.short	0x0002
        /*0012*/ 	.short	0x0010
        /*0014*/ 	.byte	0x00, 0xf0, 0x11, 0x00


	//----- nvinfo : EIATTR_KPARAM_INFO
	.align		4
.L_1947:
        /*0018*/ 	.byte	0x04, 0x17
        /*001a*/ 	.short	(.L_1949 - .L_1948)
.L_1948:
        /*001c*/ 	.word	0x00000000
        /*0020*/ 	.short	0x0001
        /*0022*/ 	.short	0x0008
        /*0024*/ 	.byte	0x00, 0xf5, 0x21, 0x00


	//----- nvinfo : EIATTR_KPARAM_INFO
	.align		4
.L_1949:
        /*0028*/ 	.byte	0x04, 0x17
        /*002a*/ 	.short	(.L_1951 - .L_1950)
.L_1950:
        /*002c*/ 	.word	0x00000000
        /*0030*/ 	.short	0x0000
        /*0032*/ 	.short	0x0000
        /*0034*/ 	.byte	0x00, 0xf5, 0x21, 0x00


	//----- nvinfo : EIATTR_SPARSE_MMA_MASK
	.align		4
.L_1951:
        /*0038*/ 	.byte	0x03, 0x50
        /*003a*/ 	.short	0x0000


	//----- nvinfo : EIATTR_MAXREG_COUNT
	.align		4
        /*003c*/ 	.byte	0x03, 0x1b
        /*003e*/ 	.short	0x00ff


	//----- nvinfo : EIATTR_NUM_BARRIERS
	.align		4
        /*0040*/ 	.byte	0x02, 0x4c
        /*0042*/ 	.byte	0x01
	.zero		1


	//----- nvinfo : EIATTR_MERCURY_ISA_VERSION
	.align		4
        /*0044*/ 	.byte	0x03, 0x5f
        /*0046*/ 	.short	0x0101


	//----- nvinfo : EIATTR_COOP_GROUP_MASK_REGIDS
	.align		4
        /*0048*/ 	.byte	0x04, 0x29
        /*004a*/ 	.short	(.L_1953 - .L_1952)


	//   ....[0]....
.L_1952:
        /*004c*/ 	.word	0xffffffff


	//   ....[1]....
        /*0050*/ 	.word	0xffffffff


	//   ....[2]....
        /*0054*/ 	.word	0xffffffff


	//   ....[3]....
        /*0058*/ 	.word	0xffffffff


	//   ....[4]....
        /*005c*/ 	.word	0xffffffff


	//   ....[5]....
        /*0060*/ 	.word	0x05000002


	//   ....[6]....
        /*0064*/ 	.word	0x05000002


	//   ....[7]....
        /*0068*/ 	.word	0xffffffff


	//   ....[8]....
        /*006c*/ 	.word	0x05000002


	//   ....[9]....
        /*0070*/ 	.word	0xffffffff


	//   ....[10]....
        /*0074*/ 	.word	0x05000002


	//   ....[11]....
        /*0078*/ 	.word	0xffffffff


	//   ....[12]....
        /*007c*/ 	.word	0x05000002


	//   ....[13]....
        /*0080*/ 	.word	0xffffffff


	//----- nvinfo : EIATTR_COOP_GROUP_INSTR_OFFSETS
	.align		4
.L_1953:
        /*0084*/ 	.byte	0x04, 0x28
        /*0086*/ 	.short	(.L_1955 - .L_1954)


	//   ....[0]....
.L_1954:
        /*0088*/ 	.word	0x000001e0


	//   ....[1]....
        /*008c*/ 	.word	0x000001f0


	//   ....[2]....
        /*0090*/ 	.word	0x00000200


	//   ....[3]....
        /*0094*/ 	.word	0x00000210


	//   ....[4]....
        /*0098*/ 	.word	0x00000280


	//   ....[5]....
        /*009c*/ 	.word	0x00000510


	//   ....[6]....
        /*00a0*/ 	.word	0x000007c0


	//   ....[7]....
        /*00a4*/ 	.word	0x000007e0


	//   ....[8]....
        /*00a8*/ 	.word	0x00000a80


	//   ....[9]....
        /*00ac*/ 	.word	0x00000aa0


	//   ....[10]....
        /*00b0*/ 	.word	0x00000d40


	//   ....[11]....
        /*00b4*/ 	.word	0x00000d60


	//   ....[12]....
        /*00b8*/ 	.word	0x00001000


	//   ....[13]....
        /*00bc*/ 	.word	0x00001020


	//----- nvinfo : EIATTR_VRC_CTA_INIT_COUNT
	.align		4
.L_1955:
        /*00c0*/ 	.byte	0x02, 0x4a
	.zero		1
	.zero		1


	//----- nvinfo : EIATTR_EXIT_INSTR_OFFSETS
	.align		4
        /*00c4*/ 	.byte	0x04, 0x1c
        /*00c6*/ 	.short	(.L_1957 - .L_1956)


	//   ....[0]....
.L_1956:
        /*00c8*/ 	.word	0x00000220


	//   ....[1]....
        /*00cc*/ 	.word	0x00001040


	//   ....[2]....
        /*00d0*/ 	.word	0x00001090


	//----- nvinfo : EIATTR_CRS_STACK_SIZE
	.align		4
.L_1957:
        /*00d4*/ 	.byte	0x04, 0x1e
        /*00d6*/ 	.short	(.L_1959 - .L_1958)
.L_1958:
        /*00d8*/ 	.word	0x00000000


	//----- nvinfo : EIATTR_CBANK_PARAM_SIZE
	.align		4
.L_1959:
        /*00dc*/ 	.byte	0x03, 0x19
        /*00de*/ 	.short	0x0014


	//----- nvinfo : EIATTR_PARAM_CBANK
	.align		4
        /*00e0*/ 	.byte	0x04, 0x0a
        /*00e2*/ 	.short	(.L_1961 - .L_1960)
	.align		4
.L_1960:
        /*00e4*/ 	.word	index@(.nv.constant0._Z7reduce6IfLj64ELb1EEvPT_S1_j)
        /*00e8*/ 	.short	0x0380
        /*00ea*/ 	.short	0x0014


	//----- nvinfo : EIATTR_SW_WAR
	.align		4
.L_1961:
        /*00ec*/ 	.byte	0x04, 0x36
        /*00ee*/ 	.short	(.L_1963 - .L_1962)
.L_1962:
        /*00f0*/ 	.word	0x00000008
.L_1963:


//--------------------- .nv.info._Z7reduce6IfLj128ELb1EEvPT_S1_j --------------------------
	.section	.nv.info._Z7reduce6IfLj128ELb1EEvPT_S1_j,"",@"SHT_CUDA_INFO"
	.sectionflags	@""
	.align	4


	//----- nvinfo : EIATTR_CUDA_API_VERSION
	.align		4
        /*0000*/ 	.byte	0x04, 0x37
        /*0002*/ 	.short	(.L_1965 - .L_1964)
.L_1964:
        /*0004*/ 	.word	0x00000082


	//----- nvinfo : EIATTR_KPARAM_INFO
	.align		4
.L_1965:
        /*0008*/ 	.byte	0x04, 0x17
        /*000a*/ 	.short	(.L_1967 - .L_1966)
.L_1966:
        /*000c*/ 	.word	0x00000000
        /*0010*/ 	.short	0x0002
        /*0012*/ 	.short	0x0010
        /*0014*/ 	.byte	0x00, 0xf0, 0x11, 0x00


	//----- nvinfo : EIATTR_KPARAM_INFO
	.align		4
.L_1967:
        /*0018*/ 	.byte	0x04, 0x17
        /*001a*/ 	.short	(.L_1969 - .L_1968)
.L_1968:
        /*001c*/ 	.word	0x00000000
        /*0020*/ 	.short	0x0001
        /*0022*/ 	.short	0x0008
        /*0024*/ 	.byte	0x00, 0xf5, 0x21, 0x00


	//----- nvinfo : EIATTR_KPARAM_INFO
	.align		4
.L_1969:
        /*0028*/ 	.byte	0x04, 0x17
        /*002a*/ 	.short	(.L_1971 - .L_1970)
.L_1970:
        /*002c*/ 	.word	0x00000000
        /*0030*/ 	.short	0x0000
        /*0032*/ 	.short	0x0000
        /*0034*/ 	.byte	0x00, 0xf5, 0x21, 0x00


	//----- nvinfo : EIATTR_SPARSE_MMA_MASK
	.align		4
.L_1971:
        /*0038*/ 	.byte	0x03, 0x50
        /*003a*/ 	.short	0x0000


	//----- nvinfo : EIATTR_MAXREG_COUNT
	.align		4
        /*003c*/ 	.byte	0x03, 0x1b
        /*003e*/ 	.short	0x00ff


	//----- nvinfo : EIATTR_NUM_BARRIERS
	.align		4
        /*0040*/ 	.byte	0x02, 0x4c
        /*0042*/ 	.byte	0x01
	.zero		1


	//----- nvinfo : EIATTR_MERCURY_ISA_VERSION
	.align		4
        /*0044*/ 	.byte	0x03, 0x5f
        /*0046*/ 	.short	0x0101


	//----- nvinfo : EIATTR_COOP_GROUP_MASK_REGIDS
	.align		4
        /*0048*/ 	.byte	0x04, 0x29
        /*004a*/ 	.short	(.L_1973 - .L_1972)


	//   ....[0]....
.L_1972:
        /*004c*/ 	.word	0xffffffff


	//   ....[1]....
        /*0050*/ 	.word	0xffffffff


	//   ....[2]....
        /*0054*/ 	.word	0xffffffff


	//   ....[3]....
        /*0058*/ 	.word	0xffffffff


	//   ....[4]....
        /*005c*/ 	.word	0xffffffff


	//   ....[5]....
        /*0060*/ 	.word	0x05000002


	//   ....[6]....
        /*0064*/ 	.word	0x05000002


	//   ....[7]....
        /*0068*/ 	.word	0xffffffff


	//   ....[8]....
        /*006c*/ 	.word	0x05000002


	//   ....[9]....
        /*0070*/ 	.word	0xffffffff


	//   ....[10]....
        /*0074*/ 	.word	0x05000002


	//   ....[11]....
        /*0078*/ 	.word	0xffffffff


	//   ....[12]....
        /*007c*/ 	.word	0x05000002


	//   ....[13]....
        /*0080*/ 	.word	0xffffffff


	//----- nvinfo : EIATTR_COOP_GROUP_INSTR_OFFSETS
	.align		4
.L_1973:
        /*0084*/ 	.byte	0x04, 0x28
        /*0086*/ 	.short	(.L_1975 - .L_1974)


	//   ....[0]....
.L_1974:
        /*0088*/ 	.word	0x000001f0


	//   ....[1]....
        /*008c*/ 	.word	0x00000200


	//   ....[2]....
        /*0090*/ 	.word	0x00000210


	//   ....[3]....
        /*0094*/ 	.word	0x00000250


	//   ....[4]....
        /*0098*/ 	.word	0x000002c0


	//   ....[5]....
        /*009c*/ 	.word	0x00000550


	//   ....[6]....
        /*00a0*/ 	.word	0x00000800


	//   ....[7]....
        /*00a4*/ 	.word	0x00000820


	//   ....[8]....
        /*00a8*/ 	.word	0x00000ac0


	//   ....[9]....
        /*00ac*/ 	.word	0x00000ae0


	//   ....[10]....
        /*00b0*/ 	.word	0x00000d80


	//   ....[11]....
        /*00b4*/ 	.word	0x00000da0


	//   ....[12]....
        /*00b8*/ 	.word	0x00001040


	//   ....[13]....
        /*00bc*/ 	.word	0x00001060


	//----- nvinfo : EIATTR_VRC_CTA_INIT_COUNT
	.align		4
.L_1975:
        /*00c0*/ 	.byte	0x02, 0x4a
	.zero		1
	.zero		1


	//----- nvinfo : EIATTR_EXIT_INSTR_OFFSETS
	.align		4
        /*00c4*/ 	.byte	0x04, 0x1c
        /*00c6*/ 	.short	(.L_1977 - .L_1976)


	//   ....[0]....
.L_1976:
        /*00c8*/ 	.word	0x00000260


	//   ....[1]....
        /*00cc*/ 	.word	0x00001080


	//   ....[2]....
        /*00d0*/ 	.word	0x000010d0


	//----- nvinfo : EIATTR_CRS_STACK_SIZE
	.align		4
.L_1977:
        /*00d4*/ 	.byte	0x04, 0x1e
        /*00d6*/ 	.short	(.L_1979 - .L_1978)
.L_1978:
        /*00d8*/ 	.word	0x00000000


	//----- nvinfo : EIATTR_CBANK_PARAM_SIZE
	.align		4
.L_1979:
        /*00dc*/ 	.byte	0x03, 0x19
        /*00de*/ 	.short	0x0014


	//----- nvinfo : EIATTR_PARAM_CBANK
	.align		4
        /*00e0*/ 	.byte	0x04, 0x0a
        /*00e2*/ 	.short	(.L_1981 - .L_1980)
	.align		4
.L_1980:
        /*00e4*/ 	.word	index@(.nv.constant0._Z7reduce6IfLj128ELb1EEvPT_S1_j)
        /*00e8*/ 	.short	0x0380
        /*00ea*/ 	.short	0x0014


	//----- nvinfo : EIATTR_SW_WAR
	.align		4
.L_1981:
        /*00ec*/ 	.byte	0x04, 0x36
        /*00ee*/ 	.short	(.L_1983 - .L_1982)
.L_1982:
        /*00f0*/ 	.word	0x00000008
.L_1983:


//--------------------- .nv.info._Z7reduce6IfLj256ELb1EEvPT_S1_j --------------------------
	.section	.nv.info._Z7reduce6IfLj256ELb1EEvPT_S1_j,"",@"SHT_CUDA_INFO"
	.sectionflags	@""
	.align	4


	//----- nvinfo : EIATTR_CUDA_API_VERSION
	.align		4
        /*0000*/ 	.byte	0x04, 0x37
        /*0002*/ 	.short	(.L_1985 - .L_1984)
.L_1984:
        /*0004*/ 	.word	0x00000082


	//----- nvinfo : EIATTR_KPARAM_INFO
	.align		4
.L_1985:
        /*0008*/ 	.byte	0x04, 0x17
        /*000a*/ 	.short	(.L_1987 - .L_1986)
.L_1986:
        /*000c*/ 	.word	0x00000000
        /*0010*/ 	.short	0x0002
        /*0012*/ 	.short	0x0010
        /*0014*/ 	.byte	0x00, 0xf0, 0x11, 0x00


	//----- nvinfo : EIATTR_KPARAM_INFO
	.align		4
.L_1987:
        /*0018*/ 	.byte	0x04, 0x17
        /*001a*/ 	.short	(.L_1989 - .L_1988)
.L_1988:
        /*001c*/ 	.word	0x00000000
        /*0020*/ 	.short	0x0001
        /*0022*/ 	.short	0x0008
        /*0024*/ 	.byte	0x00, 0xf5, 0x21, 0x00


	//----- nvinfo : EIATTR_KPARAM_INFO
	.align		4
.L_1989:
        /*0028*/ 	.byte	0x04, 0x17
        /*002a*/ 	.short	(.L_1991 - .L_1990)
.L_1990:
        /*002c*/ 	.word	0x00000000
        /*0030*/ 	.short	0x0000
        /*0032*/ 	.short	0x0000
        /*0034*/ 	.byte	0x00, 0xf5, 0x21, 0x00


	//----- nvinfo : EIATTR_SPARSE_MMA_MASK
	.align		4
.L_1991:
        /*0038*/ 	.byte	0x03, 0x50
        /*003a*/ 	.short	0x0000


	//----- nvinfo : EIATTR_MAXREG_COUNT
	.align		4
        /*003c*/ 	.byte	0x03, 0x1b
        /*003e*/ 	.short	0x00ff


	//----- nvinfo : EIATTR_NUM_BARRIERS
	.align		4
        /*0040*/ 	.byte	0x02, 0x4c
        /*0042*/ 	.byte	0x01
	.zero		1


	//----- nvinfo : EIATTR_MERCURY_ISA_VERSION
	.align		4
        /*0044*/ 	.byte	0x03, 0x5f
        /*0046*/ 	.short	0x0101


	//----- nvinfo : EIATTR_COOP_GROUP_MASK_REGIDS
	.align		4
        /*0048*/ 	.byte	0x04, 0x29
        /*004a*/ 	.short	(.L_1993 - .L_1992)


	//   ....[0]....
.L_1992:
        /*004c*/ 	.word	0xffffffff


	//   ....[1]....
        /*0050*/ 	.word	0xffffffff


	//   ....[2]....
        /*0054*/ 	.word	0xffffffff


	//   ....[3]....
        /*0058*/ 	.word	0xffffffff


	//   ....[4]....
        /*005c*/ 	.word	0xffffffff


	//   ....[5]....
        /*0060*/ 	.word	0x05000002


	//   ....[6]....
        /*0064*/ 	.word	0x05000002


	//   ....[7]....
        /*0068*/ 	.word	0xffffffff


	//   ....[8]....
        /*006c*/ 	.word	0x05000002


	//   ....[9]....
        /*0070*/ 	.word	0xffffffff


	//   ....[10]....
        /*0074*/ 	.word	0x05000002


	//   ....[11]....
        /*0078*/ 	.word	0xffffffff


	//   ....[12]....
        /*007c*/ 	.word	0x05000002


	//   ....[13]....
        /*0080*/ 	.word	0xffffffff


	//----- nvinfo : EIATTR_COOP_GROUP_INSTR_OFFSETS
	.align		4
.L_1993:
        /*0084*/ 	.byte	0x04, 0x28
        /*0086*/ 	.short	(.L_1995 - .L_1994)


	//   ....[0]....
.L_1994:
        /*0088*/ 	.word	0x000001f0


	//   ....[1]....
        /*008c*/ 	.word	0x00000200


	//   ....[2]....
        /*0090*/ 	.word	0x00000240


	//   ....[3]....
        /*0094*/ 	.word	0x00000290


	//   ....[4]....
        /*0098*/ 	.word	0x00000300


	//   ....[5]....
        /*009c*/ 	.word	0x00000590


	//   ....[6]....
        /*00a0*/ 	.word	0x00000840


	//   ....[7]....
        /*00a4*/ 	.word	0x00000860


	//   ....[8]....
        /*00a8*/ 	.word	0x00000b00


	//   ....[9]....
        /*00ac*/ 	.word	0x00000b20


	//   ....[10]....
        /*00b0*/ 	.word	0x00000dc0


	//   ....[11]....
        /*00b4*/ 	.word	0x00000de0


	//   ....[12]....
        /*00b8*/ 	.word	0x00001080


	//   ....[13]....
        /*00bc*/ 	.word	0x000010a0


	//----- nvinfo : EIATTR_VRC_CTA_INIT_COUNT
	.align		4
.L_1995:
        /*00c0*/ 	.byte	0x02, 0x4a
	.zero		1
	.zero		1


	//----- nvinfo : EIATTR_EXIT_INSTR_OFFSETS
	.align		4
        /*00c4*/ 	.byte	0x04, 0x1c
        /*00c6*/ 	.short	(.L_1997 - .L_1996)


	//   ....[0]....
.L_1996:
        /*00c8*/ 	.word	0x000002a0


	//   ....[1]....
        /*00cc*/ 	.word	0x000010c0


	//   ....[2]....
        /*00d0*/ 	.word	0x00001110


	//----- nvinfo : EIATTR_CRS_STACK_SIZE
	.align		4
.L_1997:
        /*00d4*/ 	.byte	0x04, 0x1e
        /*00d6*/ 	.short	(.L_1999 - .L_1998)
.L_1998:
        /*00d8*/ 	.word	0x00000000


	//----- nvinfo : EIATTR_CBANK_PARAM_SIZE
	.align		4
.L_1999:
        /*00dc*/ 	.byte	0x03, 0x19
        /*00de*/ 	.short	0x0014


	//----- nvinfo : EIATTR_PARAM_CBANK
	.align		4
        /*00e0*/ 	.byte	0x04, 0x0a
        /*00e2*/ 	.short	(.L_2001 - .L_2000)
	.align		4
.L_2000:
        /*00e4*/ 	.word	index@(.nv.constant0._Z7reduce6IfLj256ELb1EEvPT_S1_j)
        /*00e8*/ 	.short	0x0380
        /*00ea*/ 	.short	0x0014


	//----- nvinfo : EIATTR_SW_WAR
	.align		4
.L_2001:
        /*00ec*/ 	.byte	0x04, 0x36
        /*00ee*/ 	.short	(.L_2003 - .L_2002)
.L_2002:
        /*00f0*/ 	.word	0x00000008
.L_2003:


//--------------------- .nv.info._Z7reduce6IfLj512ELb1EEvPT_S1_j --------------------------
	.section	.nv.info._Z7reduce6IfLj512ELb1EEvPT_S1_j,"",@"SHT_CUDA_INFO"
	.sectionflags	@""
	.align	4


	//----- nvinfo : EIATTR_CUDA_API_VERSION
	.align		4
        /*0000*/ 	.byte	0x04, 0x37
        /*0002*/ 	.short	(.L_2005 - .L_2004)
.L_2004:
        /*0004*/ 	.word	0x00000082


	//----- nvinfo : EIATTR_KPARAM_INFO
	.align		4
.L_2005:
        /*0008*/ 	.byte	0x04, 0x17
        /*000a*/ 	.short	(.L_2007 - .L_2006)
.L_2006:
        /*000c*/ 	.word	0x00000000
        /*0010*/ 	.short	0x0002
        /*0012*/ 	.short	0x0010
        /*0014*/ 	.byte	0x00, 0xf0, 0x11, 0x00


	//----- nvinfo : EIATTR_KPARAM_INFO
	.align		4
.L_2007:
        /*0018*/ 	.byte	0x04, 0x17
        /*001a*/ 	.short	(.L_2009 - .L_2008)
.L_2008:
        /*001c*/ 	.word	0x00000000
        /*0020*/ 	.short	0x0001
        /*0022*/ 	.short	0x0008
        /*0024*/ 	.byte	0x00, 0xf5, 0x21, 0x00


	//----- nvinfo : EIATTR_KPARAM_INFO
	.align		4
.L_2009:
        /*0028*/ 	.byte	0x04, 0x17
        /*002a*/ 	.short	(.L_2011 - .L_2010)
.L_2010:
        /*002c*/ 	.word	0x00000000
        /*0030*/ 	.short	0x0000
        /*0032*/ 	.short	0x0000
        /*0034*/ 	.byte	0x00, 0xf5, 0x21, 0x00


	//----- nvinfo : EIATTR_SPARSE_MMA_MASK
	.align		4
.L_2011:
        /*0038*/ 	.byte	0x03, 0x50
        /*003a*/ 	.short	0x0000


	//----- nvinfo : EIATTR_MAXREG_COUNT
	.align		4
        /*003c*/ 	.byte	0x03, 0x1b
        /*003e*/ 	.short	0x00ff


	//----- nvinfo : EIATTR_NUM_BARRIERS
	.align		4
        /*0040*/ 	.byte	0x02, 0x4c
        /*0042*/ 	.byte	0x01
	.zero		1


	//----- nvinfo : EIATTR_MERCURY_ISA_VERSION
	.align		4
        /*0044*/ 	.byte	0x03, 0x5f
        /*0046*/ 	.short	0x0101


	//----- nvinfo : EIATTR_COOP_GROUP_MASK_REGIDS
	.align		4
        /*0048*/ 	.byte	0x04, 0x29
        /*004a*/ 	.short	(.L_2013 - .L_2012)


	//   ....[0]....
.L_2012:
        /*004c*/ 	.word	0xffffffff


	//   ....[1]....
        /*0050*/ 	.word	0xffffffff


	//   ....[2]....
        /*0054*/ 	.word	0xffffffff


	//   ....[3]....
        /*0058*/ 	.word	0xffffffff


	//   ....[4]....
        /*005c*/ 	.word	0xffffffff


	//   ....[5]....
        /*0060*/ 	.word	0x05000003


	//   ....[6]....
        /*0064*/ 	.word	0x05000003


	//   ....[7]....
        /*0068*/ 	.word	0xffffffff


	//   ....[8]....
        /*006c*/ 	.word	0x05000003


	//   ....[9]....
        /*0070*/ 	.word	0xffffffff


	//   ....[10]....
        /*0074*/ 	.word	0x05000003


	//   ....[11]....
        /*0078*/ 	.word	0xffffffff


	//   ....[12]....
        /*007c*/ 	.word	0x05000003


	//   ....[13]....
        /*0080*/ 	.word	0xffffffff


	//----- nvinfo : EIATTR_COOP_GROUP_INSTR_OFFSETS
	.align		4
.L_2013:
        /*0084*/ 	.byte	0x04, 0x28
        /*0086*/ 	.short	(.L_2015 - .L_2014)


	//   ....[0]....
.L_2014:
        /*0088*/ 	.word	0x00000200


	//   ....[1]....
        /*008c*/ 	.word	0x00000240


	//   ....[2]....
        /*0090*/ 	.word	0x00000290


	//   ....[3]....
        /*0094*/ 	.word	0x000002e0


	//   ....[4]....
        /*0098*/ 	.word	0x00000350


	//   ....[5]....
        /*009c*/ 	.word	0x000005e0


	//   ....[6]....
        /*00a0*/ 	.word	0x00000890


	//   ....[7]....
        /*00a4*/ 	.word	0x000008b0


	//   ....[8]....
        /*00a8*/ 	.word	0x00000b50


	//   ....[9]....
        /*00ac*/ 	.word	0x00000b70


	//   ....[10]....
        /*00b0*/ 	.word	0x00000e10


	//   ....[11]....
        /*00b4*/ 	.word	0x00000e30


	//   ....[12]....
        /*00b8*/ 	.word	0x000010d0


	//   ....[13]....
        /*00bc*/ 	.word	0x000010f0


	//----- nvinfo : EIATTR_VRC_CTA_INIT_COUNT
	.align		4
.L_2015:
        /*00c0*/ 	.byte	0x02, 0x4a
	.zero		1
	.zero		1


	//----- nvinfo : EIATTR_EXIT_INSTR_OFFSETS
	.align		4
        /*00c4*/ 	.byte	0x04, 0x1c
        /*00c6*/ 	.short	(.L_2017 - .L_2016)


	//   ....[0]....
.L_2016:
        /*00c8*/ 	.word	0x000002f0


	//   ....[1]....
        /*00cc*/ 	.word	0x00001110


	//   ....[2]....
        /*00d0*/ 	.word	0x00001160


	//----- nvinfo : EIATTR_CRS_STACK_SIZE
	.align		4
.L_2017:
        /*00d4*/ 	.byte	0x04, 0x1e
        /*00d6*/ 	.short	(.L_2019 - .L_2018)
.L_2018:
        /*00d8*/ 	.word	0x00000000


	//----- nvinfo : EIATTR_CBANK_PARAM_SIZE
	.align		4
.L_2019:
        /*00dc*/ 	.byte	0x03, 0x19
        /*00de*/ 	.short	0x0014


	//----- nvinfo : EIATTR_PARAM_CBANK
	.align		4
        /*00e0*/ 	.byte	0x04, 0x0a
        /*00e2*/ 	.short	(.L_2021 - .L_2020)
	.align		4
.L_2020:
        /*00e4*/ 	.word	index@(.nv.constant0._Z7reduce6IfLj512ELb1EEvPT_S1_j)
        /*00e8*/ 	.short	0x0380
        /*00ea*/ 	.short	0x0014


	//----- nvinfo : EIATTR_SW_WAR
	.align		4
.L_2021:
        /*00ec*/ 	.byte	0x04, 0x36
        /*00ee*/ 	.short	(.L_2023 - .L_2022)
.L_2022:
        /*00f0*/ 	.word	0x00000008
.L_2023:


//--------------------- .nv.info._Z7reduce5IfLj1EEvPT_S1_j --------------------------
	.section	.nv.info._Z7reduce5IfLj1EEvPT_S1_j,"",@"SHT_CUDA_INFO"
	.sectionflags	@""
	.align	4


	//----- nvinfo : EIATTR_CUDA_API_VERSION
	.align		4
        /*0000*/ 	.byte	0x04, 0x37
        /*0002*/ 	.short	(.L_2025 - .L_2024)
.L_2024:
        /*0004*/ 	.word	0x00000082


	//----- nvinfo : EIATTR_KPARAM_INFO
	.align		4
.L_2025:
        /*0008*/ 	.byte	0x04, 0x17
        /*000a*/ 	.short	(.L_2027 - .L_2026)
.L_2026:
        /*000c*/ 	.word	0x00000000
        /*0010*/ 	.short	0x0002
        /*0012*/ 	.short	0x0010
        /*0014*/ 	.byte	0x00, 0xf0, 0x11, 0x00


	//----- nvinfo : EIATTR_KPARAM_INFO
	.align		4
.L_2027:
        /*0018*/ 	.byte	0x04, 0x17
        /*001a*/ 	.short	(.L_2029 - .L_2028)
.L_2028:
        /*001c*/ 	.word	0x00000000
        /*0020*/ 	.short	0x0001
        /*0022*/ 	.short	0x0008
        /*0024*/ 	.byte	0x00, 0xf5, 0x21, 0x00


	//----- nvinfo : EIATTR_KPARAM_INFO
	.align		4
.L_2029:
        /*0028*/ 	.byte	0x04, 0x17
        /*002a*/ 	.short	(.L_2031 - .L_2030)
.L_2030:
        /*002c*/ 	.word	0x00000000
        /*0030*/ 	.short	0x0000
        /*0032*/ 	.short	0x0000
        /*0034*/ 	.byte	0x00, 0xf5, 0x21, 0x00


	//----- nvinfo : EIATTR_SPARSE_MMA_MASK
	.align		4
.L_2031:
        /*0038*/ 	.byte	0x03, 0x50
        /*003a*/ 	.short	0x0000


	//----- nvinfo : EIATTR_MAXREG_COUNT
	.align		4
        /*003c*/ 	.byte	0x03, 0x1b
        /*003e*/ 	.short	0x00ff


	//----- nvinfo : EIATTR_NUM_BARRIERS
	.align		4
        /*0040*/ 	.byte	0x02, 0x4c
        /*0042*/ 	.byte	0x01
	.zero		1


	//----- nvinfo : EIATTR_MERCURY_ISA_VERSION
	.align		4
        /*0044*/ 	.byte	0x03, 0x5f
        /*0046*/ 	.short	0x0101


	//----- nvinfo : EIATTR_COOP_GROUP_MASK_REGIDS
	.align		4
        /*0048*/ 	.byte	0x04, 0x29
        /*004a*/ 	.short	(.L_2033 - .L_2032)


	//   ....[0]....
.L_2032:
        /*004c*/ 	.word	0xffffffff


	//   ....[1]....
        /*0050*/ 	.word	0xffffffff


	//   ....[2]....
        /*0054*/ 	.word	0xffffffff


	//   ....[3]....
        /*0058*/ 	.word	0xffffffff


	//   ....[4]....
        /*005c*/ 	.word	0xffffffff


	//   ....[5]....
        /*0060*/ 	.word	0x05000002


	//   ....[6]....
        /*0064*/ 	.word	0x05000002


	//   ....[7]....
        /*0068*/ 	.word	0xffffffff


	//   ....[8]....
        /*006c*/ 	.word	0x05000002


	//   ....[9]....
        /*0070*/ 	.word	0xffffffff


	//   ....[10]....
        /*0074*/ 	.word	0x05000002


	//   ....[11]....
        /*0078*/ 	.word	0xffffffff


	//   ....[12]....
        /*007c*/ 	.word	0x05000002


	//   ....[13]....
        /*0080*/ 	.word	0xffffffff


	//----- nvinfo : EIATTR_COOP_GROUP_INSTR_OFFSETS
	.align		4
.L_2033:
        /*0084*/ 	.byte	0x04, 0x28
        /*0086*/ 	.short	(.L_2035 - .L_2034)


	//   ....[0]....
.L_2034:
        /*0088*/ 	.word	0x00000170


	//   ....[1]....
        /*008c*/ 	.word	0x00000180


	//   ....[2]....
        /*0090*/ 	.word	0x00000190


	//   ....[3]....
        /*0094*/ 	.word	0x000001a0


	//   ....[4]....
        /*0098*/ 	.word	0x000001f0


	//   ....[5]....
        /*009c*/ 	.word	0x00000480


	//   ....[6]....
        /*00a0*/ 	.word	0x00000730


	//   ....[7]....
        /*00a4*/ 	.word	0x00000750


	//   ....[8]....
        /*00a8*/ 	.word	0x000009f0


	//   ....[9]....
        /*00ac*/ 	.word	0x00000a10


	//   ....[10]....
        /*00b0*/ 	.word	0x00000cb0


	//   ....[11]....
        /*00b4*/ 	.word	0x00000cd0


	//   ....[12]....
        /*00b8*/ 	.word	0x00000f70


	//   ....[13]....
        /*00bc*/ 	.word	0x00000f90


	//----- nvinfo : EIATTR_VRC_CTA_INIT_COUNT
	.align		4
.L_2035:
        /*00c0*/ 	.byte	0x02, 0x4a
	.zero		1
	.zero		1


	//----- nvinfo : EIATTR_EXIT_INSTR_OFFSETS
	.align		4
        /*00c4*/ 	.byte	0x04, 0x1c
        /*00c6*/ 	.short	(.L_2037 - .L_2036)


	//   ....[0]....
.L_2036:
        /*00c8*/ 	.word	0x000001b0


	//   ....[1]....
        /*00cc*/ 	.word	0x00000fb0


	//   ....[2]....
        /*00d0*/ 	.word	0x00001000


	//----- nvinfo : EIATTR_CBANK_PARAM_SIZE
	.align		4
.L_2037:
        /*00d4*/ 	.byte	0x03, 0x19
        /*00d6*/ 	.short	0x0014


	//----- nvinfo : EIATTR_PARAM_CBANK
	.align		4
        /*00d8*/ 	.byte	0x04, 0x0a
        /*00da*/ 	.short	(.L_2039 - .L_2038)
	.align		4
.L_2038:
        /*00dc*/ 	.word	index@(.nv.constant0._Z7reduce5IfLj1EEvPT_S1_j)
        /*00e0*/ 	.short	0x0380
        /*00e2*/ 	.short	0x0014


	//----- nvinfo : EIATTR_SW_WAR
	.align		4
.L_2039:
        /*00e4*/ 	.byte	0x04, 0x36
        /*00e6*/ 	.short	(.L_2041 - .L_2040)
.L_2040:
        /*00e8*/ 	.word	0x00000008
.L_2041:


//--------------------- .nv.info._Z7reduce5IfLj2EEvPT_S1_j --------------------------
	.section	.nv.info._Z7reduce5IfLj2EEvPT_S1_j,"",@"SHT_CUDA_INFO"
	.sectionflags	@""
	.align	4


	//----- nvinfo : EIATTR_CUDA_API_VERSION
	.align		4
        /*0000*/ 	.byte	0x04, 0x37
        /*0002*/ 	.short	(.L_2043 - .L_2042)
.L_2042:
        /*0004*/ 	.word	0x00000082


	//----- nvinfo : EIATTR_KPARAM_INFO
	.align		4
.L_2043:
        /*0008*/ 	.byte	0x04, 0x17
        /*000a*/ 	.short	(.L_2045 - .L_2044)
.L_2044:
        /*000c*/ 	.word	0x00000000
        /*0010*/ 	.short	0x0002
        /*0012*/ 	.short	0x0010
        /*0014*/ 	.byte	0x00, 0xf0, 0x11, 0x00


	//----- nvinfo : EIATTR_KPARAM_INFO
	.align		4
.L_2045:
        /*0018*/ 	.byte	0x04, 0x17
        /*001a*/ 	.short	(.L_2047 - .L_2046)
.L_2046:
        /*001c*/ 	.word	0x00000000
        /*0020*/ 	.short	0x0001
        /*0022*/ 	.short	0x0008
        /*0024*/ 	.byte	0x00, 0xf5, 0x21, 0x00


	//----- nvinfo : EIATTR_KPARAM_INFO
	.align		4
.L_2047:
        /*0028*/ 	.byte	0x04, 0x17
        /*002a*/ 	.short	(.L_2049 - .L_2048)
.L_2048:
        /*002c*/ 	.word	0x00000000
        /*0030*/ 	.short	0x0000
        /*0032*/ 	.short	0x0000
        /*0034*/ 	.byte	0x00, 0xf5, 0x21, 0x00


	//----- nvinfo : EIATTR_SPARSE_MMA_MASK
	.align		4
.L_2049:
        /*0038*/ 	.byte	0x03, 0x50
        /*003a*/ 	.short	0x0000


	//----- nvinfo : EIATTR_MAXREG_COUNT
	.align		4
        /*003c*/ 	.byte	0x03, 0x1b
        /*003e*/ 	.short	0x00ff


	//----- nvinfo : EIATTR_NUM_BARRIERS
	.align		4
        /*0040*/ 	.byte	0x02, 0x4c
        /*0042*/ 	.byte	0x01
	.zero		1


	//----- nvinfo : EIATTR_MERCURY_ISA_VERSION
	.align		4
        /*0044*/ 	.byte	0x03, 0x5f
        /*0046*/ 	.short	0x0101


	//----- nvinfo : EIATTR_COOP_GROUP_MASK_REGIDS
	.align		4
        /*0048*/ 	.byte	0x04, 0x29
        /*004a*/ 	.short	(.L_2051 - .L_2050)


	//   ....[0]....
.L_2050:
        /*004c*/ 	.word	0xffffffff


	//   ....[1]....
        /*0050*/ 	.word	0xffffffff


	//   ....[2]....
        /*0054*/ 	.word	0xffffffff


	//   ....[3]....
        /*0058*/ 	.word	0xffffffff


	//   ....[4]....
        /*005c*/ 	.word	0xffffffff


	//   ....[5]....
        /*0060*/ 	.word	0x05000002


	//   ....[6]....
        /*0064*/ 	.word	0x05000002


	//   ....[7]....
        /*0068*/ 	.word	0xffffffff


	//   ....[8]....
        /*006c*/ 	.word	0x05000002


	//   ....[9]....
        /*0070*/ 	.word	0xffffffff


	//   ....[10]....
        /*0074*/ 	.word	0x05000002


	//   ....[11]....
        /*0078*/ 	.word	0xffffffff


	//   ....[12]....
        /*007c*/ 	.word	0x05000002


	//   ....[13]....
        /*0080*/ 	.word	0xffffffff


	//----- nvinfo : EIATTR_COOP_GROUP_INSTR_OFFSETS
	.align		4
.L_2051:
        /*0084*/ 	.byte	0x04, 0x28
        /*0086*/ 	.short	(.L_2053 - .L_2052)


	//   ....[0]....
.L_2052:
        /*0088*/ 	.word	0x00000170


	//   ....[1]....
        /*008c*/ 	.word	0x00000180


	//   ....[2]....
        /*0090*/ 	.word	0x00000190


	//   ....[3]....
        /*0094*/ 	.word	0x000001a0


	//   ....[4]....
        /*0098*/ 	.word	0x000001f0


	//   ....[5]....
        /*009c*/ 	.word	0x00000480


	//   ....[6]....
        /*00a0*/ 	.word	0x00000730


	//   ....[7]....
        /*00a4*/ 	.word	0x00000750


	//   ....[8]....
        /*00a8*/ 	.word	0x000009f0


	//   ....[9]....
        /*00ac*/ 	.word	0x00000a10


	//   ....[10]....
        /*00b0*/ 	.word	0x00000cb0


	//   ....[11]....
        /*00b4*/ 	.word	0x00000cd0


	//   ....[12]....
        /*00b8*/ 	.word	0x00000f70


	//   ....[13]....
        /*00bc*/ 	.word	0x00000f90


	//----- nvinfo : EIATTR_VRC_CTA_INIT_COUNT
	.align		4
.L_2053:
        /*00c0*/ 	.byte	0x02, 0x4a
	.zero		1
	.zero		1


	//----- nvinfo : EIATTR_EXIT_INSTR_OFFSETS
	.align		4
        /*00c4*/ 	.byte	0x04, 0x1c
        /*00c6*/ 	.short	(.L_2055 - .L_2054)


	//   ....[0]....
.L_2054:
        /*00c8*/ 	.word	0x000001b0


	//   ....[1]....
        /*00cc*/ 	.word	0x00000fb0


	//   ....[2]....
        /*00d0*/ 	.word	0x00001000


	//----- nvinfo : EIATTR_CBANK_PARAM_SIZE
	.align		4
.L_2055:
        /*00d4*/ 	.byte	0x03, 0x19
        /*00d6*/ 	.short	0x0014


	//----- nvinfo : EIATTR_PARAM_CBANK
	.align		4
        /*00d8*/ 	.byte	0x04, 0x0a
        /*00da*/ 	.short	(.L_2057 - .L_2056)
	.align		4
.L_2056:
        /*00dc*/ 	.word	index@(.nv.constant0._Z7reduce5IfLj2EEvPT_S1_j)
        /*00e0*/ 	.short	0x0380
        /*00e2*/ 	.short	0x0014


	//----- nvinfo : EIATTR_SW_WAR
	.align		4
.L_2057:
        /*00e4*/ 	.byte	0x04, 0x36
        /*00e6*/ 	.short	(.L_2059 - .L_2058)
.L_2058:
        /*00e8*/ 	.word	0x00000008
.L_2059:


//--------------------- .nv.info._Z7reduce5IfLj4EEvPT_S1_j --------------------------
	.section	.nv.info._Z7reduce5IfLj4EEvPT_S1_j,"",@"SHT_CUDA_INFO"
	.sectionflags	@""
	.align	4


	//----- nvinfo : EIATTR_CUDA_API_VERSION
	.align		4
        /*0000*/ 	.byte	0x04, 0x37
        /*0002*/ 	.short	(.L_2061 - .L_2060)
.L_2060:
        /*0004*/ 	.word	0x00000082


	//----- nvinfo : EIATTR_KPARAM_INFO
	.align		4
.L_2061:
        /*0008*/ 	.byte	0x04, 0x17
        /*000a*/ 	.short	(.L_2063 - .L_2062)
.L_2062:
        /*000c*/ 	.word	0x00000000
        /*0010*/ 	.short	0x0002
        /*0012*/ 	.short	0x0010
        /*0014*/ 	.byte	0x00, 0xf0, 0x11, 0x00


	//----- nvinfo : EIATTR_KPARAM_INFO
	.align		4
.L_2063:
        /*0018*/ 	.byte	0x04, 0x17
        /*001a*/ 	.short	(.L_2065 - .L_2064)
.L_2064:
        /*001c*/ 	.word	0x00000000
        /*0020*/ 	.short	0x0001
        /*0022*/ 	.short	0x0008
        /*0024*/ 	.byte	0x00, 0xf5, 0x21, 0x00


	//----- nvinfo : EIATTR_KPARAM_INFO
	.align		4
.L_2065:
        /*0028*/ 	.byte	0x04, 0x17
        /*002a*/ 	.short	(.L_2067 - .L_2066)
.L_2066:
        /*002c*/ 	.word	0x00000000
        /*0030*/ 	.short	0x0000
        /*0032*/ 	.short	0x0000
        /*0034*/ 	.byte	0x00, 0xf5, 0x21, 0x00


	//----- nvinfo : EIATTR_SPARSE_MMA_MASK
	.align		4
.L_2067:
        /*0038*/ 	.byte	0x03, 0x50
        /*003a*/ 	.short	0x0000


	//----- nvinfo : EIATTR_MAXREG_COUNT
	.align		4
        /*003c*/ 	.byte	0x03, 0x1b
        /*003e*/ 	.short	0x00ff


	//----- nvinfo : EIATTR_NUM_BARRIERS
	.align		4
        /*0040*/ 	.byte	0x02, 0x4c
        /*0042*/ 	.byte	0x01
	.zero		1


	//----- nvinfo : EIATTR_MERCURY_ISA_VERSION
	.align		4
        /*0044*/ 	.byte	0x03, 0x5f
        /*0046*/ 	.short	0x0101


	//----- nvinfo : EIATTR_COOP_GROUP_MASK_REGIDS
	.align		4
        /*0048*/ 	.byte	0x04, 0x29
        /*004a*/ 	.short	(.L_2069 - .L_2068)


	//   ....[0]....
.L_2068:
        /*004c*/ 	.word	0xffffffff


	//   ....[1]....
        /*0050*/ 	.word	0xffffffff


	//   ....[2]....
        /*0054*/ 	.word	0xffffffff


	//   ....[3]....
        /*0058*/ 	.word	0xffffffff


	//   ....[4]....
        /*005c*/ 	.word	0xffffffff


	//   ....[5]....
        /*0060*/ 	.word	0x05000002


	//   ....[6]....
        /*0064*/ 	.word	0x05000002


	//   ....[7]....
        /*0068*/ 	.word	0xffffffff


	//   ....[8]....
        /*006c*/ 	.word	0x05000002


	//   ....[9]....
        /*0070*/ 	.word	0xffffffff


	//   ....[10]....
        /*0074*/ 	.word	0x05000002


	//   ....[11]....
        /*0078*/ 	.word	0xffffffff


	//   ....[12]....
        /*007c*/ 	.word	0x05000002


	//   ....[13]....
        /*0080*/ 	.word	0xffffffff


	//----- nvinfo : EIATTR_COOP_GROUP_INSTR_OFFSETS
	.align		4
.L_2069:
        /*0084*/ 	.byte	0x04, 0x28
        /*0086*/ 	.short	(.L_2071 - .L_2070)


	//   ....[0]....
.L_2070:
        /*0088*/ 	.word	0x00000170


	//   ....[1]....
        /*008c*/ 	.word	0x00000180


	//   ....[2]....
        /*0090*/ 	.word	0x00000190


	//   ....[3]....
        /*0094*/ 	.word	0x000001a0


	//   ....[4]....
        /*0098*/ 	.word	0x000001f0


	//   ....[5]....
        /*009c*/ 	.word	0x00000480


	//   ....[6]....
        /*00a0*/ 	.word	0x00000730


	//   ....[7]....
        /*00a4*/ 	.word	0x00000750


	//   ....[8]....
        /*00a8*/ 	.word	0x000009f0


	//   ....[9]....
        /*00ac*/ 	.word	0x00000a10


	//   ....[10]....
        /*00b0*/ 	.word	0x00000cb0


	//   ....[11]....
        /*00b4*/ 	.word	0x00000cd0


	//   ....[12]....
        /*00b8*/ 	.word	0x00000f70


	//   ....[13]....
        /*00bc*/ 	.word	0x00000f90


	//----- nvinfo : EIATTR_VRC_CTA_INIT_COUNT
	.align		4
.L_2071:
        /*00c0*/ 	.byte	0x02, 0x4a
	.zero		1
	.zero		1


	//----- nvinfo : EIATTR_EXIT_INSTR_OFFSETS
	.align		4
        /*00c4*/ 	.byte	0x04, 0x1c
        /*00c6*/ 	.short	(.L_2073 - .L_2072)


	//   ....[0]....
.L_2072:
        /*00c8*/ 	.word	0x000001b0


	//   ....[1]....
        /*00cc*/ 	.word	0x00000fb0


	//   ....[2]....
        /*00d0*/ 	.word	0x00001000


	//----- nvinfo : EIATTR_CBANK_PARAM_SIZE
	.align		4
.L_2073:
        /*00d4*/ 	.byte	0x03, 0x19
        /*00d6*/ 	.short	0x0014


	//----- nvinfo : EIATTR_PARAM_CBANK
	.align		4
        /*00d8*/ 	.byte	0x04, 0x0a
        /*00da*/ 	.short	(.L_2075 - .L_2074)
	.align		4
.L_2074:
        /*00dc*/ 	.word	index@(.nv.constant0._Z7reduce5IfLj4EEvPT_S1_j)
        /*00e0*/ 	.short	0x0380
        /*00e2*/ 	.short	0x0014


	//----- nvinfo : EIATTR_SW_WAR
	.align		4
.L_2075:
        /*00e4*/ 	.byte	0x04, 0x36
        /*00e6*/ 	.short	(.L_2077 - .L_2076)
.L_2076:
        /*00e8*/ 	.word	0x00000008
.L_2077:


//--------------------- .nv.info._Z7reduce5IfLj8EEvPT_S1_j --------------------------
	.section	.nv.info._Z7reduce5IfLj8EEvPT_S1_j,"",@"SHT_CUDA_INFO"
	.sectionflags	@""
	.align	4


	//----- nvinfo : EIATTR_CUDA_API_VERSION
	.align		4
        /*0000*/ 	.byte	0x04, 0x37
        /*0002*/ 	.short	(.L_2079 - .L_2078)
.L_2078:
        /*0004*/ 	.word	0x00000082


	//----- nvinfo : EIATTR_KPARAM_INFO
	.align		4
.L_2079:
        /*0008*/ 	.byte	0x04, 0x17
        /*000a*/ 	.short	(.L_2081 - .L_2080)
.L_2080:
        /*000c*/ 	.word	0x00000000
        /*0010*/ 	.short	0x0002
        /*0012*/ 	.short	0x0010
        /*0014*/ 	.byte	0x00, 0xf0, 0x11, 0x00


	//----- nvinfo : EIATTR_KPARAM_INFO
	.align		4
.L_2081:
        /*0018*/ 	.byte	0x04, 0x17
        /*001a*/ 	.short	(.L_2083 - .L_2082)
.L_2082:
        /*001c*/ 	.word	0x00000000
        /*0020*/ 	.short	0x0001
        /*0022*/ 	.short	0x0008
        /*0024*/ 	.byte	0x00, 0xf5, 0x21, 0x00


	//----- nvinfo : EIATTR_KPARAM_INFO
	.align		4
.L_2083:
        /*0028*/ 	.byte	0x04, 0x17
        /*002a*/ 	.short	(.L_2085 - .L_2084)
.L_2084:
        /*002c*/ 	.word	0x00000000
        /*0030*/ 	.short	0x0000
        /*0032*/ 	.short	0x0000
        /*0034*/ 	.byte	0x00, 0xf5, 0x21, 0x00


	//----- nvinfo : EIATTR_SPARSE_MMA_MASK
	.align		4
.L_2085:
        /*0038*/ 	.byte	0x03, 0x50
        /*003a*/ 	.short	0x0000


	//----- nvinfo : EIATTR_MAXREG_COUNT
	.align		4
        /*003c*/ 	.byte	0x03, 0x1b
        /*003e*/ 	.short	0x00ff


	//----- nvinfo : EIATTR_NUM_BARRIERS
	.align		4
        /*0040*/ 	.byte	0x02, 0x4c
        /*0042*/ 	.byte	0x01
	.zero		1


	//----- nvinfo : EIATTR_MERCURY_ISA_VERSION
	.align		4
        /*0044*/ 	.byte	0x03, 0x5f
        /*0046*/ 	.short	0x0101


	//----- nvinfo : EIATTR_COOP_GROUP_MASK_REGIDS
	.align		4
        /*0048*/ 	.byte	0x04, 0x29
        /*004a*/ 	.short	(.L_2087 - .L_2086)


	//   ....[0]....
.L_2086:
        /*004c*/ 	.word	0xffffffff


	//   ....[1]....
        /*0050*/ 	.word	0xffffffff


	//   ....[2]....
        /*0054*/ 	.word	0xffffffff


	//   ....[3]....
        /*0058*/ 	.word	0xffffffff


	//   ....[4]....
        /*005c*/ 	.word	0xffffffff


	//   ....[5]....
        /*0060*/ 	.word	0x05000002


	//   ....[6]....
        /*0064*/ 	.word	0x05000002


	//   ....[7]....
        /*0068*/ 	.word	0xffffffff


	//   ....[8]....
        /*006c*/ 	.word	0x05000002


	//   ....[9]....
        /*0070*/ 	.word	0xffffffff


	//   ....[10]....
        /*0074*/ 	.word	0x05000002


	//   ....[11]....
        /*0078*/ 	.word	0xffffffff


	//   ....[12]....
        /*007c*/ 	.word	0x05000002


	//   ....[13]....
        /*0080*/ 	.word	0xffffffff


	//----- nvinfo : EIATTR_COOP_GROUP_INSTR_OFFSETS
	.align		4
.L_2087:
        /*0084*/ 	.byte	0x04, 0x28
        /*0086*/ 	.short	(.L_2089 - .L_2088)


	//   ....[0]....
.L_2088:
        /*0088*/ 	.word	0x00000170


	//   ....[1]....
        /*008c*/ 	.word	0x00000180


	//   ....[2]....
        /*0090*/ 	.word	0x00000190


	//   ....[3]....
        /*0094*/ 	.word	0x000001a0


	//   ....[4]....
        /*0098*/ 	.word	0x000001f0


	//   ....[5]....
        /*009c*/ 	.word	0x00000480


	//   ....[6]....
        /*00a0*/ 	.word	0x00000730


	//   ....[7]....
        /*00a4*/ 	.word	0x00000750


	//   ....[8]....
        /*00a8*/ 	.word	0x000009f0


	//   ....[9]....
        /*00ac*/ 	.word	0x00000a10


	//   ....[10]....
        /*00b0*/ 	.word	0x00000cb0


	//   ....[11]....
        /*00b4*/ 	.word	0x00000cd0


	//   ....[12]....
        /*00b8*/ 	.word	0x00000f70


	//   ....[13]....
        /*00bc*/ 	.word	0x00000f90


	//----- nvinfo : EIATTR_VRC_CTA_INIT_COUNT
	.align		4
.L_2089:
        /*00c0*/ 	.byte	0x02, 0x4a
	.zero		1
	.zero		1


	//----- nvinfo : EIATTR_EXIT_INSTR_OFFSETS
	.align		4
        /*00c4*/ 	.byte	0x04, 0x1c
        /*00c6*/ 	.short	(.L_2091 - .L_2090)


	//   ....[0]....
.L_2090:
        /*00c8*/ 	.word	0x000001b0


	//   ....[1]....
        /*00cc*/ 	.word	0x00000fb0


	//   ....[2]....
        /*00d0*/ 	.word	0x00001000


	//----- nvinfo : EIATTR_CBANK_PARAM_SIZE
	.align		4
.L_2091:
        /*00d4*/ 	.byte	0x03, 0x19
        /*00d6*/ 	.short	0x0014


	//----- nvinfo : EIATTR_PARAM_CBANK
	.align		4
        /*00d8*/ 	.byte	0x04, 0x0a
        /*00da*/ 	.short	(.L_2093 - .L_2092)
	.align		4
.L_2092:
        /*00dc*/ 	.word	index@(.nv.constant0._Z7reduce5IfLj8EEvPT_S1_j)
        /*00e0*/ 	.short	0x0380
        /*00e2*/ 	.short	0x0014


	//----- nvinfo : EIATTR_SW_WAR
	.align		4
.L_2093:
        /*00e4*/ 	.byte	0x04, 0x36
        /*00e6*/ 	.short	(.L_2095 - .L_2094)
.L_2094:
        /*00e8*/ 	.word	0x00000008
.L_2095:


//--------------------- .nv.info._Z7reduce5IfLj16EEvPT_S1_j --------------------------
	.section	.nv.info._Z7reduce5IfLj16EEvPT_S1_j,"",@"SHT_CUDA_INFO"
	.sectionflags	@""
	.align	4


	//----- nvinfo : EIATTR_CUDA_API_VERSION
	.align		4
        /*0000*/ 	.byte	0x04, 0x37
        /*0002*/ 	.short	(.L_2097 - .L_2096)
.L_2096:
        /*0004*/ 	.word	0x00000082


	//----- nvinfo : EIATTR_KPARAM_INFO
	.align		4
.L_2097:
        /*0008*/ 	.byte	0x04, 0x17
        /*000a*/ 	.short	(.L_2099 - .L_2098)
.L_2098:
        /*000c*/ 	.word	0x00000000
        /*0010*/ 	.short	0x0002
        /*0012*/ 	.short	0x0010
        /*0014*/ 	.byte	0x00, 0xf0, 0x11, 0x00


	//----- nvinfo : EIATTR_KPARAM_INFO
	.align		4
.L_2099:
        /*0018*/ 	.byte	0x04, 0x17
        /*001a*/ 	.short	(.L_2101 - .L_2100)
.L_2100:
        /*001c*/ 	.word	0x00000000
        /*0020*/ 	.short	0x0001
        /*0022*/ 	.short	0x0008
        /*0024*/ 	.byte	0x00, 0xf5, 0x21, 0x00


	//----- nvinfo : EIATTR_KPARAM_INFO
	.align		4
.L_2101:
        /*0028*/ 	.byte	0x04, 0x17
        /*002a*/ 	.short	(.L_2103 - .L_2102)
.L_2102:
        /*002c*/ 	.word	0x00000000
        /*0030*/ 	.short	0x0000
        /*0032*/ 	.short	0x0000
        /*0034*/ 	.byte	0x00, 0xf5, 0x21, 0x00


	//----- nvinfo : EIATTR_SPARSE_MMA_MASK
	.align		4
.L_2103:
        /*0038*/ 	.byte	0x03, 0x50
        /*003a*/ 	.short	0x0000


	//----- nvinfo : EIATTR_MAXREG_COUNT
	.align		4
        /*003c*/ 	.byte	0x03, 0x1b
        /*003e*/ 	.short	0x00ff


	//----- nvinfo : EIATTR_NUM_BARRIERS
	.align		4
        /*0040*/ 	.byte	0x02, 0x4c
        /*0042*/ 	.byte	0x01
	.zero		1


	//----- nvinfo : EIATTR_MERCURY_ISA_VERSION
	.align		4
        /*0044*/ 	.byte	0x03, 0x5f
        /*0046*/ 	.short	0x0101


	//----- nvinfo : EIATTR_COOP_GROUP_MASK_REGIDS
	.align		4
        /*0048*/ 	.byte	0x04, 0x29
        /*004a*/ 	.short	(.L_2105 - .L_2104)


	//   ....[0]....
.L_2104:
        /*004c*/ 	.word	0xffffffff


	//   ....[1]....
        /*0050*/ 	.word	0xffffffff


	//   ....[2]....
        /*0054*/ 	.word	0xffffffff


	//   ....[3]....
        /*0058*/ 	.word	0xffffffff


	//   ....[4]....
        /*005c*/ 	.word	0xffffffff


	//   ....[5]....
        /*0060*/ 	.word	0x05000002


	//   ....[6]....
        /*0064*/ 	.word	0x05000002


	//   ....[7]....
        /*0068*/ 	.word	0xffffffff


	//   ....[8]....
        /*006c*/ 	.word	0x05000002


	//   ....[9]....
        /*0070*/ 	.word	0xffffffff


	//   ....[10]....
        /*0074*/ 	.word	0x05000002


	//   ....[11]....
        /*0078*/ 	.word	0xffffffff


	//   ....[12]....
        /*007c*/ 	.word	0x05000002


	//   ....[13]....
        /*0080*/ 	.word	0xffffffff


	//----- nvinfo : EIATTR_COOP_GROUP_INSTR_OFFSETS
	.align		4
.L_2105:
        /*0084*/ 	.byte	0x04, 0x28
        /*0086*/ 	.short	(.L_2107 - .L_2106)


	//   ....[0]....
.L_2106:
        /*0088*/ 	.word	0x00000170


	//   ....[1]....
        /*008c*/ 	.word	0x00000180


	//   ....[2]....
        /*0090*/ 	.word	0x00000190


	//   ....[3]....
        /*0094*/ 	.word	0x000001a0


	//   ....[4]....
        /*0098*/ 	.word	0x000001f0


	//   ....[5]....
        /*009c*/ 	.word	0x00000480


	//   ....[6]....
        /*00a0*/ 	.word	0x00000730


	//   ....[7]....
        /*00a4*/ 	.word	0x00000750


	//   ....[8]....
        /*00a8*/ 	.word	0x000009f0


	//   ....[9]....
        /*00ac*/ 	.word	0x00000a10


	//   ....[10]....
        /*00b0*/ 	.word	0x00000cb0


	//   ....[11]....
        /*00b4*/ 	.word	0x00000cd0


	//   ....[12]....
        /*00b8*/ 	.word	0x00000f70


	//   ....[13]....
        /*00bc*/ 	.word	0x00000f90


	//----- nvinfo : EIATTR_VRC_CTA_INIT_COUNT
	.align		4
.L_2107:
        /*00c0*/ 	.byte	0x02, 0x4a
	.zero		1
	.zero		1


	//----- nvinfo : EIATTR_EXIT_INSTR_OFFSETS
	.align		4
        /*00c4*/ 	.byte	0x04, 0x1c
        /*00c6*/ 	.short	(.L_2109 - .L_2108)


	//   ....[0]....
.L_2108:
        /*00c8*/ 	.word	0x000001b0


	//   ....[1]....
        /*00cc*/ 	.word	0x00000fb0


	//   ....[2]....
        /*00d0*/ 	.word	0x00001000


	//----- nvinfo : EIATTR_CBANK_PARAM_SIZE
	.align		4
.L_2109:
        /*00d4*/ 	.byte	0x03, 0x19
        /*00d6*/ 	.short	0x0014


	//----- nvinfo : EIATTR_PARAM_CBANK
	.align		4
        /*00d8*/ 	.byte	0x04, 0x0a
        /*00da*/ 	.short	(.L_2111 - .L_2110)
	.align		4
.L_2110:
        /*00dc*/ 	.word	index@(.nv.constant0._Z7reduce5IfLj16EEvPT_S1_j)
        /*00e0*/ 	.short	0x0380
        /*00e2*/ 	.short	0x0014


	//----- nvinfo : EIATTR_SW_WAR
	.align		4
.L_2111:
        /*00e4*/ 	.byte	0x04, 0x36
        /*00e6*/ 	.short	(.L_2113 - .L_2112)
.L_2112:
        /*00e8*/ 	.word	0x00000008
.L_2113:


//--------------------- .nv.info._Z7reduce5IfLj32EEvPT_S1_j --------------------------
	.section	.nv.info._Z7reduce5IfLj32EEvPT_S1_j,"",@"SHT_CUDA_INFO"
	.sectionflags	@""
	.align	4


	//----- nvinfo : EIATTR_CUDA_API_VERSION
	.align		4
        /*0000*/ 	.byte	0x04, 0x37
        /*0002*/ 	.short	(.L_2115 - .L_2114)
.L_2114:
        /*0004*/ 	.word	0x00000082


	//----- nvinfo : EIATTR_KPARAM_INFO
	.align		4
.L_2115:
        /*0008*/ 	.byte	0x04, 0x17
        /*000a*/ 	.short	(.L_2117 - .L_2116)
.L_2116:
        /*000c*/ 	.word	0x00000000
        /*0010*/ 	.short	0x0002
        /*0012*/ 	.short	0x0010
        /*0014*/ 	.byte	0x00, 0xf0, 0x11, 0x00


	//----- nvinfo : EIATTR_KPARAM_INFO
	.align		4
.L_2117:
        /*0018*/ 	.byte	0x04, 0x17
        /*001a*/ 	.short	(.L_2119 - .L_2118)
.L_2118:
        /*001c*/ 	.word	0x00000000
        /*0020*/ 	.short	0x0001
        /*0022*/ 	.short	0x0008
        /*0024*/ 	.byte	0x00, 0xf5, 0x21, 0x00


	//----- nvinfo : EIATTR_KPARAM_INFO
	.align		4
.L_2119:
        /*0028*/ 	.byte	0x04, 0x17
        /*002a*/ 	.short	(.L_2121 - .L_2120)
.L_2120:
        /*002c*/ 	.word	0x00000000
        /*0030*/ 	.short	0x0000
        /*0032*/ 	.short	0x0000
        /*0034*/ 	.byte	0x00, 0xf5, 0x21, 0x00


	//----- nvinfo : EIATTR_SPARSE_MMA_MASK
	.align		4
.L_2121:
        /*0038*/ 	.byte	0x03, 0x50
        /*003a*/ 	.short	0x0000


	//----- nvinfo : EIATTR_MAXREG_COUNT
	.align		4
        /*003c*/ 	.byte	0x03, 0x1b
        /*003e*/ 	.short	0x00ff


	//----- nvinfo : EIATTR_NUM_BARRIERS
	.align		4
        /*0040*/ 	.byte	0x02, 0x4c
        /*0042*/ 	.byte	0x01
	.zero		1


	//----- nvinfo : EIATTR_MERCURY_ISA_VERSION
	.align		4
        /*0044*/ 	.byte	0x03, 0x5f
        /*0046*/ 	.short	0x0101


	//----- nvinfo : EIATTR_COOP_GROUP_MASK_REGIDS
	.align		4
        /*0048*/ 	.byte	0x04, 0x29
        /*004a*/ 	.short	(.L_2123 - .L_2122)


	//   ....[0]....
.L_2122:
        /*004c*/ 	.word	0xffffffff


	//   ....[1]....
        /*0050*/ 	.word	0xffffffff


	//   ....[2]....
        /*0054*/ 	.word	0xffffffff


	//   ....[3]....
        /*0058*/ 	.word	0xffffffff


	//   ....[4]....
        /*005c*/ 	.word	0xffffffff


	//   ....[5]....
        /*0060*/ 	.word	0x05000002


	//   ....[6]....
        /*0064*/ 	.word	0x05000002


	//   ....[7]....
        /*0068*/ 	.word	0xffffffff


	//   ....[8]....
        /*006c*/ 	.word	0x05000002


	//   ....[9]....
        /*0070*/ 	.word	0xffffffff


	//   ....[10]....
        /*0074*/ 	.word	0x05000002


	//   ....[11]....
        /*0078*/ 	.word	0xffffffff


	//   ....[12]....
        /*007c*/ 	.word	0x05000002


	//   ....[13]....
        /*0080*/ 	.word	0xffffffff


	//----- nvinfo : EIATTR_COOP_GROUP_INSTR_OFFSETS
	.align		4
.L_2123:
        /*0084*/ 	.byte	0x04, 0x28
        /*0086*/ 	.short	(.L_2125 - .L_2124)


	//   ....[0]....
.L_2124:
        /*0088*/ 	.word	0x00000170


	//   ....[1]....
        /*008c*/ 	.word	0x00000180


	//   ....[2]....
        /*0090*/ 	.word	0x00000190


	//   ....[3]....
        /*0094*/ 	.word	0x000001a0


	//   ....[4]....
        /*0098*/ 	.word	0x000001f0


	//   ....[5]....
        /*009c*/ 	.word	0x00000480


	//   ....[6]....
        /*00a0*/ 	.word	0x00000730


	//   ....[7]....
        /*00a4*/ 	.word	0x00000750


	//   ....[8]....
        /*00a8*/ 	.word	0x000009f0


	//   ....[9]....
        /*00ac*/ 	.word	0x00000a10


	//   ....[10]....
        /*00b0*/ 	.word	0x00000cb0


	//   ....[11]....
        /*00b4*/ 	.word	0x00000cd0


	//   ....[12]....
        /*00b8*/ 	.word	0x00000f70


	//   ....[13]....
        /*00bc*/ 	.word	0x00000f90


	//----- nvinfo : EIATTR_VRC_CTA_INIT_COUNT
	.align		4
.L_2125:
        /*00c0*/ 	.byte	0x02, 0x4a
	.zero		1
	.zero		1


	//----- nvinfo : EIATTR_EXIT_INSTR_OFFSETS
	.align		4
        /*00c4*/ 	.byte	0x04, 0x1c
        /*00c6*/ 	.short	(.L_2127 - .L_2126)


	//   ....[0]....
.L_2126:
        /*00c8*/ 	.word	0x000001b0


	//   ....[1]....
        /*00cc*/ 	.word	0x00000fb0


	//   ....[2]....
        /*00d0*/ 	.word	0x00001000


	//----- nvinfo : EIATTR_CBANK_PARAM_SIZE
	.align		4
.L_2127:
        /*00d4*/ 	.byte	0x03, 0x19
        /*00d6*/ 	.short	0x0014


	//----- nvinfo : EIATTR_PARAM_CBANK
	.align		4
        /*00d8*/ 	.byte	0x04, 0x0a
        /*00da*/ 	.short	(.L_2129 - .L_2128)
	.align		4
.L_2128:
        /*00dc*/ 	.word	index@(.nv.constant0._Z7reduce5IfLj32EEvPT_S1_j)
        /*00e0*/ 	.short	0x0380
        /*00e2*/ 	.short	0x0014


	//----- nvinfo : EIATTR_SW_WAR
	.align		4
.L_2129:
        /*00e4*/ 	.byte	0x04, 0x36
        /*00e6*/ 	.short	(.L_2131 - .L_2130)
.L_2130:
        /*00e8*/ 	.word	0x00000008
.L_2131:


//--------------------- .nv.info._Z7reduce5IfLj64EEvPT_S1_j --------------------------
	.section	.nv.info._Z7reduce5IfLj64EEvPT_S1_j,"",@"SHT_CUDA_INFO"
	.sectionflags	@""
	.align	4


	//----- nvinfo : EIATTR_CUDA_API_VERSION
	.align		4
        /*0000*/ 	.byte	0x04, 0x37
        /*0002*/ 	.short	(.L_2133 - .L_2132)
.L_2132:
        /*0004*/ 	.word	0x00000082


	//----- nvinfo : EIATTR_KPARAM_INFO
	.align		4
.L_2133:
        /*0008*/ 	.byte	0x04, 0x17
        /*000a*/ 	.short	(.L_2135 - .L_2134)
.L_2134:
        /*000c*/ 	.word	0x00000000
        /*0010*/ 	.short	0x0002
        /*0012*/ 	.short	0x0010
        /*0014*/ 	.byte	0x00, 0xf0, 0x11, 0x00


	//----- nvinfo : EIATTR_KPARAM_INFO
	.align		4
.L_2135:
        /*0018*/ 	.byte	0x04, 0x17
        /*001a*/ 	.short	(.L_2137 - .L_2136)
.L_2136:
        /*001c*/ 	.word	0x00000000
        /*0020*/ 	.short	0x0001
        /*0022*/ 	.short	0x0008
        /*0024*/ 	.byte	0x00, 0xf5, 0x21, 0x00


	//----- nvinfo : EIATTR_KPARAM_INFO
	.align		4
.L_2137:
        /*0028*/ 	.byte	0x04, 0x17
        /*002a*/ 	.short	(.L_2139 - .L_2138)
.L_2138:
        /*002c*/ 	.word	0x00000000
        /*0030*/ 	.short	0x0000
        /*0032*/ 	.short	0x0000
        /*0034*/ 	.byte	0x00, 0xf5, 0x21, 0x00


	//----- nvinfo : EIATTR_SPARSE_MMA_MASK
	.align		4
.L_2139:
        /*0038*/ 	.byte	0x03, 0x50
        /*003a*/ 	.short	0x0000


	//----- nvinfo : EIATTR_MAXREG_COUNT
	.align		4
        /*003c*/ 	.byte	0x03, 0x1b
        /*003e*/ 	.short	0x00ff


	//----- nvinfo : EIATTR_NUM_BARRIERS
	.align		4
        /*0040*/ 	.byte	0x02, 0x4c
        /*0042*/ 	.byte	0x01
	.zero		1


	//----- nvinfo : EIATTR_MERCURY_ISA_VERSION
	.align		4
        /*0044*/ 	.byte	0x03, 0x5f
        /*0046*/ 	.short	0x0101


	//----- nvinfo : EIATTR_COOP_GROUP_MASK_REGIDS
	.align		4
        /*0048*/ 	.byte	0x04, 0x29
        /*004a*/ 	.short	(.L_2141 - .L_2140)


	//   ....[0]....
.L_2140:
        /*004c*/ 	.word	0xffffffff


	//   ....[1]....
        /*0050*/ 	.word	0xffffffff


	//   ....[2]....
        /*0054*/ 	.word	0xffffffff


	//   ....[3]....
        /*0058*/ 	.word	0xffffffff


	//   ....[4]....
        /*005c*/ 	.word	0xffffffff


	//   ....[5]....
        /*0060*/ 	.word	0x05000002


	//   ....[6]....
        /*0064*/ 	.word	0x05000002


	//   ....[7]....
        /*0068*/ 	.word	0xffffffff


	//   ....[8]....
        /*006c*/ 	.word	0x05000002


	//   ....[9]....
        /*0070*/ 	.word	0xffffffff


	//   ....[10]....
        /*0074*/ 	.word	0x05000002


	//   ....[11]....
        /*0078*/ 	.word	0xffffffff


	//   ....[12]....
        /*007c*/ 	.word	0x05000002


	//   ....[13]....
        /*0080*/ 	.word	0xffffffff


	//----- nvinfo : EIATTR_COOP_GROUP_INSTR_OFFSETS
	.align		4
.L_2141:
        /*0084*/ 	.byte	0x04, 0x28
        /*0086*/ 	.short	(.L_2143 - .L_2142)


	//   ....[0]....
.L_2142:
        /*0088*/ 	.word	0x00000170


	//   ....[1]....
        /*008c*/ 	.word	0x00000180


	//   ....[2]....
        /*0090*/ 	.word	0x00000190


	//   ....[3]....
        /*0094*/ 	.word	0x000001a0


	//   ....[4]....
        /*0098*/ 	.word	0x00000210


	//   ....[5]....
        /*009c*/ 	.word	0x000004a0


	//   ....[6]....
        /*00a0*/ 	.word	0x00000750


	//   ....[7]....
        /*00a4*/ 	.word	0x00000770


	//   ....[8]....
        /*00a8*/ 	.word	0x00000a10


	//   ....[9]....
        /*00ac*/ 	.word	0x00000a30


	//   ....[10]....
        /*00b0*/ 	.word	0x00000cd0


	//   ....[11]....
        /*00b4*/ 	.word	0x00000cf0


	//   ....[12]....
        /*00b8*/ 	.word	0x00000f90


	//   ....[13]....
        /*00bc*/ 	.word	0x00000fb0


	//----- nvinfo : EIATTR_VRC_CTA_INIT_COUNT
	.align		4
.L_2143:
        /*00c0*/ 	.byte	0x02, 0x4a
	.zero		1
	.zero		1


	//----- nvinfo : EIATTR_EXIT_INSTR_OFFSETS
	.align		4
        /*00c4*/ 	.byte	0x04, 0x1c
        /*00c6*/ 	.short	(.L_2145 - .L_2144)


	//   ....[0]....
.L_2144:
        /*00c8*/ 	.word	0x000001b0


	//   ....[1]....
        /*00cc*/ 	.word	0x00000fd0


	//   ....[2]....
        /*00d0*/ 	.word	0x00001020


	//----- nvinfo : EIATTR_CBANK_PARAM_SIZE
	.align		4
.L_2145:
        /*00d4*/ 	.byte	0x03, 0x19
        /*00d6*/ 	.short	0x0014


	//----- nvinfo : EIATTR_PARAM_CBANK
	.align		4
        /*00d8*/ 	.byte	0x04, 0x0a
        /*00da*/ 	.short	(.L_2147 - .L_2146)
	.align		4
.L_2146:
        /*00dc*/ 	.word	index@(.nv.constant0._Z7reduce5IfLj64EEvPT_S1_j)
        /*00e0*/ 	.short	0x0380
        /*00e2*/ 	.short	0x0014


	//----- nvinfo : EIATTR_SW_WAR
	.align		4
.L_2147:
        /*00e4*/ 	.byte	0x04, 0x36
        /*00e6*/ 	.short	(.L_2149 - .L_2148)
.L_2148:
        /*00e8*/ 	.word	0x00000008
.L_2149:


//--------------------- .nv.info._Z7reduce5IfLj128EEvPT_S1_j --------------------------
	.section	.nv.info._Z7reduce5IfLj128EEvPT_S1_j,"",@"SHT_CUDA_INFO"
	.sectionflags	@""
	.align	4


	//----- nvinfo : EIATTR_CUDA_API_VERSION
	.align		4
        /*0000*/ 	.byte	0x04, 0x37
        /*0002*/ 	.short	(.L_2151 - .L_2150)
.L_2150:
        /*0004*/ 	.word	0x00000082


	//----- nvinfo : EIATTR_KPARAM_INFO
	.align		4
.L_2151:
        /*0008*/ 	.byte	0x04, 0x17
        /*000a*/ 	.short	(.L_2153 - .L_2152)
.L_2152:
        /*000c*/ 	.word	0x00000000
        /*0010*/ 	.short	0x0002
        /*0012*/ 	.short	0x0010
        /*0014*/ 	.byte	0x00, 0xf0, 0x11, 0x00


	//----- nvinfo : EIATTR_KPARAM_INFO
	.align		4
.L_2153:
        /*0018*/ 	.byte	0x04, 0x17
        /*001a*/ 	.short	(.L_2155 - .L_2154)
.L_2154:
        /*001c*/ 	.word	0x00000000
        /*0020*/ 	.short	0x0001
        /*0022*/ 	.short	0x0008
        /*0024*/ 	.byte	0x00, 0xf5, 0x21, 0x00


	//----- nvinfo : EIATTR_KPARAM_INFO
	.align		4
.L_2155:
        /*0028*/ 	.byte	0x04, 0x17
        /*002a*/ 	.short	(.L_2157 - .L_2156)
.L_2156:
        /*002c*/ 	.word	0x00000000
        /*0030*/ 	.short	0x0000
        /*0032*/ 	.short	0x0000
        /*0034*/ 	.byte	0x00, 0xf5, 0x21, 0x00


	//----- nvinfo : EIATTR_SPARSE_MMA_MASK
	.align		4
.L_2157:
        /*0038*/ 	.byte	0x03, 0x50
        /*003a*/ 	.short	0x0000


	//----- nvinfo : EIATTR_MAXREG_COUNT
	.align		4
        /*003c*/ 	.byte	0x03, 0x1b
        /*003e*/ 	.short	0x00ff


	//----- nvinfo : EIATTR_NUM_BARRIERS
	.align		4
        /*0040*/ 	.byte	0x02, 0x4c
        /*0042*/ 	.byte	0x01
	.zero		1


	//----- nvinfo : EIATTR_MERCURY_ISA_VERSION
	.align		4
        /*0044*/ 	.byte	0x03, 0x5f
        /*0046*/ 	.short	0x0101


	//----- nvinfo : EIATTR_COOP_GROUP_MASK_REGIDS
	.align		4
        /*0048*/ 	.byte	0x04, 0x29
        /*004a*/ 	.short	(.L_2159 - .L_2158)


	//   ....[0]....
.L_2158:
        /*004c*/ 	.word	0xffffffff


	//   ....[1]....
        /*0050*/ 	.word	0xffffffff


	//   ....[2]....
        /*0054*/ 	.word	0xffffffff


	//   ....[3]....
        /*0058*/ 	.word	0xffffffff


	//   ....[4]....
        /*005c*/ 	.word	0xffffffff


	//   ....[5]....
        /*0060*/ 	.word	0x05000002


	//   ....[6]....
        /*0064*/ 	.word	0x05000002


	//   ....[7]....
        /*0068*/ 	.word	0xffffffff


	//   ....[8]....
        /*006c*/ 	.word	0x05000002


	//   ....[9]....
        /*0070*/ 	.word	0xffffffff


	//   ....[10]....
        /*0074*/ 	.word	0x05000002


	//   ....[11]....
        /*0078*/ 	.word	0xffffffff


	//   ....[12]....
        /*007c*/ 	.word	0x05000002


	//   ....[13]....
        /*0080*/ 	.word	0xffffffff


	//----- nvinfo : EIATTR_COOP_GROUP_INSTR_OFFSETS
	.align		4
.L_2159:
        /*0084*/ 	.byte	0x04, 0x28
        /*0086*/ 	.short	(.L_2161 - .L_2160)


	//   ....[0]....
.L_2160:
        /*0088*/ 	.word	0x00000170


	//   ....[1]....
        /*008c*/ 	.word	0x00000180


	//   ....[2]....
        /*0090*/ 	.word	0x00000190


	//   ....[3]....
        /*0094*/ 	.word	0x000001e0


	//   ....[4]....
        /*0098*/ 	.word	0x00000250


	//   ....[5]....
        /*009c*/ 	.word	0x000004e0


	//   ....[6]....
        /*00a0*/ 	.word	0x00000790


	//   ....[7]....
        /*00a4*/ 	.word	0x000007b0


	//   ....[8]....
        /*00a8*/ 	.word	0x00000a50


	//   ....[9]....
        /*00ac*/ 	.word	0x00000a70


	//   ....[10]....
        /*00b0*/ 	.word	0x00000d10


	//   ....[11]....
        /*00b4*/ 	.word	0x00000d30


	//   ....[12]....
        /*00b8*/ 	.word	0x00000fd0


	//   ....[13]....
        /*00bc*/ 	.word	0x00000ff0


	//----- nvinfo : EIATTR_VRC_CTA_INIT_COUNT
	.align		4
.L_2161:
        /*00c0*/ 	.byte	0x02, 0x4a
	.zero		1
	.zero		1


	//----- nvinfo : EIATTR_EXIT_INSTR_OFFSETS
	.align		4
        /*00c4*/ 	.byte	0x04, 0x1c
        /*00c6*/ 	.short	(.L_2163 - .L_2162)


	//   ....[0]....
.L_2162:
        /*00c8*/ 	.word	0x000001f0


	//   ....[1]....
        /*00cc*/ 	.word	0x00001010


	//   ....[2]....
        /*00d0*/ 	.word	0x00001060


	//----- nvinfo : EIATTR_CBANK_PARAM_SIZE
	.align		4
.L_2163:
        /*00d4*/ 	.byte	0x03, 0x19
        /*00d6*/ 	.short	0x0014


	//----- nvinfo : EIATTR_PARAM_CBANK
	.align		4
        /*00d8*/ 	.byte	0x04, 0x0a
        /*00da*/ 	.short	(.L_2165 - .L_2164)
	.align		4
.L_2164:
        /*00dc*/ 	.word	index@(.nv.constant0._Z7reduce5IfLj128EEvPT_S1_j)
        /*00e0*/ 	.short	0x0380
        /*00e2*/ 	.short	0x0014


	//----- nvinfo : EIATTR_SW_WAR
	.align		4
.L_2165:
        /*00e4*/ 	.byte	0x04, 0x36
        /*00e6*/ 	.short	(.L_2167 - .L_2166)
.L_2166:
        /*00e8*/ 	.word	0x00000008
.L_2167:


//--------------------- .nv.info._Z7reduce5IfLj256EEvPT_S1_j --------------------------
	.section	.nv.info._Z7reduce5IfLj256EEvPT_S1_j,"",@"SHT_CUDA_INFO"
	.sectionflags	@""
	.align	4


	//----- nvinfo : EIATTR_CUDA_API_VERSION
	.align		4
        /*0000*/ 	.byte	0x04, 0x37
        /*0002*/ 	.short	(.L_2169 - .L_2168)
.L_2168:
        /*0004*/ 	.word	0x00000082


	//----- nvinfo : EIATTR_KPARAM_INFO
	.align		4
.L_2169:
        /*0008*/ 	.byte	0x04, 0x17
        /*000a*/ 	.short	(.L_2171 - .L_2170)
.L_2170:
        /*000c*/ 	.word	0x00000000
        /*0010*/ 	.short	0x0002
        /*0012*/ 	.short	0x0010
        /*0014*/ 	.byte	0x00, 0xf0, 0x11, 0x00


	//----- nvinfo : EIATTR_KPARAM_INFO
	.align		4
.L_2171:
        /*0018*/ 	.byte	0x04, 0x17
        /*001a*/ 	.short	(.L_2173 - .L_2172)
.L_2172:
        /*001c*/ 	.word	0x00000000
        /*0020*/ 	.short	0x0001
        /*0022*/ 	.short	0x0008
        /*0024*/ 	.byte	0x00, 0xf5, 0x21, 0x00


	//----- nvinfo : EIATTR_KPARAM_INFO
	.align		4
.L_2173:
        /*0028*/ 	.byte	0x04, 0x17
        /*002a*/ 	.short	(.L_2175 - .L_2174)
.L_2174:
        /*002c*/ 	.word	0x00000000
        /*0030*/ 	.short	0x0000
        /*0032*/ 	.short	0x0000
        /*0034*/ 	.byte	0x00, 0xf5, 0x21, 0x00


	//----- nvinfo : EIATTR_SPARSE_MMA_MASK
	.align		4
.L_2175:
        /*0038*/ 	.byte	0x03, 0x50
        /*003a*/ 	.short	0x0000


	//----- nvinfo : EIATTR_MAXREG_COUNT
	.align		4
        /*003c*/ 	.byte	0x03, 0x1b
        /*003e*/ 	.short	0x00ff


	//----- nvinfo : EIATTR_NUM_BARRIERS
	.align		4
        /*0040*/ 	.byte	0x02, 0x4c
        /*0042*/ 	.byte	0x01
	.zero		1


	//----- nvinfo : EIATTR_MERCURY_ISA_VERSION
	.align		4
        /*0044*/ 	.byte	0x03, 0x5f
        /*0046*/ 	.short	0x0101


	//----- nvinfo : EIATTR_COOP_GROUP_MASK_REGIDS
	.align		4
        /*0048*/ 	.byte	0x04, 0x29
        /*004a*/ 	.short	(.L_2177 - .L_2176)


	//   ....[0]....
.L_2176:
        /*004c*/ 	.word	0xffffffff


	//   ....[1]....
        /*0050*/ 	.word	0xffffffff


	//   ....[2]....
        /*0054*/ 	.word	0xffffffff


	//   ....[3]....
        /*0058*/ 	.word	0xffffffff


	//   ....[4]....
        /*005c*/ 	.word	0xffffffff


	//   ....[5]....
        /*0060*/ 	.word	0x05000002


	//   ....[6]....
        /*0064*/ 	.word	0x05000002


	//   ....[7]....
        /*0068*/ 	.word	0xffffffff


	//   ....[8]....
        /*006c*/ 	.word	0x05000002


	//   ....[9]....
        /*0070*/ 	.word	0xffffffff


	//   ....[10]....
        /*0074*/ 	.word	0x05000002


	//   ....[11]....
        /*0078*/ 	.word	0xffffffff


	//   ....[12]....
        /*007c*/ 	.word	0x05000002


	//   ....[13]....
        /*0080*/ 	.word	0xffffffff


	//----- nvinfo : EIATTR_COOP_GROUP_INSTR_OFFSETS
	.align		4
.L_2177:
        /*0084*/ 	.byte	0x04, 0x28
        /*0086*/ 	.short	(.L_2179 - .L_2178)


	//   ....[0]....
.L_2178:
        /*0088*/ 	.word	0x00000170


	//   ....[1]....
        /*008c*/ 	.word	0x00000180


	//   ....[2]....
        /*0090*/ 	.word	0x000001d0


	//   ....[3]....
        /*0094*/ 	.word	0x00000220


	//   ....[4]....
        /*0098*/ 	.word	0x00000290


	//   ....[5]....
        /*009c*/ 	.word	0x00000520


	//   ....[6]....
        /*00a0*/ 	.word	0x000007d0


	//   ....[7]....
        /*00a4*/ 	.word	0x000007f0


	//   ....[8]....
        /*00a8*/ 	.word	0x00000a90


	//   ....[9]....
        /*00ac*/ 	.word	0x00000ab0


	//   ....[10]....
        /*00b0*/ 	.word	0x00000d50


	//   ....[11]....
        /*00b4*/ 	.word	0x00000d70


	//   ....[12]....
        /*00b8*/ 	.word	0x00001010


	//   ....[13]....
        /*00bc*/ 	.word	0x00001030


	//----- nvinfo : EIATTR_VRC_CTA_INIT_COUNT
	.align		4
.L_2179:
        /*00c0*/ 	.byte	0x02, 0x4a
	.zero		1
	.zero		1


	//----- nvinfo : EIATTR_EXIT_INSTR_OFFSETS
	.align		4
        /*00c4*/ 	.byte	0x04, 0x1c
        /*00c6*/ 	.short	(.L_2181 - .L_2180)


	//   ....[0]....
.L_2180:
        /*00c8*/ 	.word	0x00000230


	//   ....[1]....
        /*00cc*/ 	.word	0x00001050


	//   ....[2]....
        /*00d0*/ 	.word	0x000010a0


	//----- nvinfo : EIATTR_CBANK_PARAM_SIZE
	.align		4
.L_2181:
        /*00d4*/ 	.byte	0x03, 0x19
        /*00d6*/ 	.short	0x0014


	//----- nvinfo : EIATTR_PARAM_CBANK
	.align		4
        /*00d8*/ 	.byte	0x04, 0x0a
        /*00da*/ 	.short	(.L_2183 - .L_2182)
	.align		4
.L_2182:
        /*00dc*/ 	.word	index@(.nv.constant0._Z7reduce5IfLj256EEvPT_S1_j)
        /*00e0*/ 	.short	0x0380
        /*00e2*/ 	.short	0x0014


	//----- nvinfo : EIATTR_SW_WAR
	.align		4
.L_2183:
        /*00e4*/ 	.byte	0x04, 0x36
        /*00e6*/ 	.short	(.L_2185 - .L_2184)
.L_2184:
        /*00e8*/ 	.word	0x00000008
.L_2185:


//--------------------- .nv.info._Z7reduce5IfLj512EEvPT_S1_j --------------------------
	.section	.nv.info._Z7reduce5IfLj512EEvPT_S1_j,"",@"SHT_CUDA_INFO"
	.sectionflags	@""
	.align	4


	//----- nvinfo : EIATTR_CUDA_API_VERSION
	.align		4
        /*0000*/ 	.byte	0x04, 0x37
        /*0002*/ 	.short	(.L_2187 - .L_2186)
.L_2186:
        /*0004*/ 	.word	0x00000082


	//----- nvinfo : EIATTR_KPARAM_INFO
	.align		4
.L_2187:
        /*0008*/ 	.byte	0x04, 0x17
        /*000a*/ 	.short	(.L_2189 - .L_2188)
.L_2188:
        /*000c*/ 	.word	0x00000000
        /*0010*/ 	.short	0x0002
        /*0012*/ 	.short	0x0010
        /*0014*/ 	.byte	0x00, 0xf0, 0x11, 0x00


	//----- nvinfo : EIATTR_KPARAM_INFO
	.align		4
.L_2189:
        /*0018*/ 	.byte	0x04, 0x17
        /*001a*/ 	.short	(.L_2191 - .L_2190)
.L_2190:
        /*001c*/ 	.word	0x00000000
        /*0020*/ 	.short	0x0001
        /*0022*/ 	.short	0x0008
        /*0024*/ 	.byte	0x00, 0xf5, 0x21, 0x00


	//----- nvinfo : EIATTR_KPARAM_INFO
	.align		4
.L_2191:
        /*0028*/ 	.byte	0x04, 0x17
        /*002a*/ 	.short	(.L_2193 - .L_2192)
.L_2192:
        /*002c*/ 	.word	0x00000000
        /*0030*/ 	.short	0x0000
        /*0032*/ 	.short	0x0000
        /*0034*/ 	.byte	0x00, 0xf5, 0x21, 0x00


	//----- nvinfo : EIATTR_SPARSE_MMA_MASK
	.align		4
.L_2193:
        /*0038*/ 	.byte	0x03, 0x50
        /*003a*/ 	.short	0x0000


	//----- nvinfo : EIATTR_MAXREG_COUNT
	.align		4
        /*003c*/ 	.byte	0x03, 0x1b
        /*003e*/ 	.short	0x00ff


	//----- nvinfo : EIATTR_NUM_BARRIERS
	.align		4
        /*0040*/ 	.byte	0x02, 0x4c
        /*0042*/ 	.byte	0x01
	.zero		1


	//----- nvinfo : EIATTR_MERCURY_ISA_VERSION
	.align		4
        /*0044*/ 	.byte	0x03, 0x5f
        /*0046*/ 	.short	0x0101


	//----- nvinfo : EIATTR_COOP_GROUP_MASK_REGIDS
	.align		4
        /*0048*/ 	.byte	0x04, 0x29
        /*004a*/ 	.short	(.L_2195 - .L_2194)


	//   ....[0]....
.L_2194:
        /*004c*/ 	.word	0xffffffff


	//   ....[1]....
        /*0050*/ 	.word	0xffffffff


	//   ....[2]....
        /*0054*/ 	.word	0xffffffff


	//   ....[3]....
        /*0058*/ 	.word	0xffffffff


	//   ....[4]....
        /*005c*/ 	.word	0xffffffff


	//   ....[5]....
        /*0060*/ 	.word	0x05000003


	//   ....[6]....
        /*0064*/ 	.word	0x05000003


	//   ....[7]....
        /*0068*/ 	.word	0xffffffff


	//   ....[8]....
        /*006c*/ 	.word	0x05000003


	//   ....[9]....
        /*0070*/ 	.word	0xffffffff


	//   ....[10]....
        /*0074*/ 	.word	0x05000003


	//   ....[11]....
        /*0078*/ 	.word	0xffffffff


	//   ....[12]....
        /*007c*/ 	.word	0x05000003


	//   ....[13]....
        /*0080*/ 	.word	0xffffffff


	//----- nvinfo : EIATTR_COOP_GROUP_INSTR_OFFSETS
	.align		4
.L_2195:
        /*0084*/ 	.byte	0x04, 0x28
        /*0086*/ 	.short	(.L_2197 - .L_2196)


	//   ....[0]....
.L_2196:
        /*0088*/ 	.word	0x00000180


	//   ....[1]....
        /*008c*/ 	.word	0x000001d0


	//   ....[2]....
        /*0090*/ 	.word	0x00000220


	//   ....[3]....
        /*0094*/ 	.word	0x00000270


	//   ....[4]....
        /*0098*/ 	.word	0x000002e0


	//   ....[5]....
        /*009c*/ 	.word	0x00000570


	//   ....[6]....
        /*00a0*/ 	.word	0x00000820


	//   ....[7]....
        /*00a4*/ 	.word	0x00000840


	//   ....[8]....
        /*00a8*/ 	.word	0x00000ae0


	//   ....[9]....
        /*00ac*/ 	.word	0x00000b00


	//   ....[10]....
        /*00b0*/ 	.word	0x00000da0


	//   ....[11]....
        /*00b4*/ 	.word	0x00000dc0


	//   ....[12]....
        /*00b8*/ 	.word	0x00001060


	//   ....[13]....
        /*00bc*/ 	.word	0x00001080


	//----- nvinfo : EIATTR_VRC_CTA_INIT_COUNT
	.align		4
.L_2197:
        /*00c0*/ 	.byte	0x02, 0x4a
	.zero		1
	.zero		1


	//----- nvinfo : EIATTR_EXIT_INSTR_OFFSETS
	.align		4
        /*00c4*/ 	.byte	0x04, 0x1c
        /*00c6*/ 	.short	(.L_2199 - .L_2198)


	//   ....[0]....
.L_2198:
        /*00c8*/ 	.word	0x00000280


	//   ....[1]....
        /*00cc*/ 	.word	0x000010a0


	//   ....[2]....
        /*00d0*/ 	.word	0x000010f0


	//----- nvinfo : EIATTR_CBANK_PARAM_SIZE
	.align		4
.L_2199:
        /*00d4*/ 	.byte	0x03, 0x19
        /*00d6*/ 	.short	0x0014


	//----- nvinfo : EIATTR_PARAM_CBANK
	.align		4
        /*00d8*/ 	.byte	0x04, 0x0a
        /*00da*/ 	.short	(.L_2201 - .L_2200)
	.align		4
.L_2200:
        /*00dc*/ 	.word	index@(.nv.constant0._Z7reduce5IfLj512EEvPT_S1_j)
        /*00e0*/ 	.short	0x0380
        /*00e2*/ 	.short	0x0014


	//----- nvinfo : EIATTR_SW_WAR
	.align		4
.L_2201:
        /*00e4*/ 	.byte	0x04, 0x36
        /*00e6*/ 	.short	(.L_2203 - .L_2202)
.L_2202:
        /*00e8*/ 	.word	0x00000008
.L_2203:


//--------------------- .nv.info._Z7reduce4IfLj1EEvPT_S1_j --------------------------
	.section	.nv.info._Z7reduce4IfLj1EEvPT_S1_j,"",@"SHT_CUDA_INFO"
	.sectionflags	@""
	.align	4


	//----- nvinfo : EIATTR_CUDA_API_VERSION
	.align		4
        /*0000*/ 	.byte	0x04, 0x37
        /*0002*/ 	.short	(.L_2205 - .L_2204)
.L_2204:
        /*0004*/ 	.word	0x00000082


	//----- nvinfo : EIATTR_KPARAM_INFO
	.align		4
.L_2205:
        /*0008*/ 	.byte	0x04, 0x17
        /*000a*/ 	.short	(.L_2207 - .L_2206)
.L_2206:
        /*000c*/ 	.word	0x00000000
        /*0010*/ 	.short	0x0002
        /*0012*/ 	.short	0x0010
        /*0014*/ 	.byte	0x00, 0xf0, 0x11, 0x00


	//----- nvinfo : EIATTR_KPARAM_INFO
	.align		4
.L_2207:
        /*0018*/ 	.byte	0x04, 0x17
        /*001a*/ 	.short	(.L_2209 - .L_2208)
.L_2208:
        /*001c*/ 	.word	0x00000000
        /*0020*/ 	.short	0x0001
        /*0022*/ 	.short	0x0008
        /*0024*/ 	.byte	0x00, 0xf5, 0x21, 0x00


	//----- nvinfo : EIATTR_KPARAM_INFO
	.align		4
.L_2209:
        /*0028*/ 	.byte	0x04, 0x17
        /*002a*/ 	.short	(.L_2211 - .L_2210)
.L_2210:
        /*002c*/ 	.word	0x00000000
        /*0030*/ 	.short	0x0000
        /*0032*/ 	.short	0x0000
        /*0034*/ 	.byte	0x00, 0xf5, 0x21, 0x00


	//----- nvinfo : EIATTR_SPARSE_MMA_MASK
	.align		4
.L_2211:
        /*0038*/ 	.byte	0x03, 0x50
        /*003a*/ 	.short	0x0000


	//----- nvinfo : EIATTR_MAXREG_COUNT
	.align		4
        /*003c*/ 	.byte	0x03, 0x1b
        /*003e*/ 	.short	0x00ff


	//----- nvinfo : EIATTR_NUM_BARRIERS
	.align		4
        /*0040*/ 	.byte	0x02, 0x4c
        /*0042*/ 	.byte	0x01
	.zero		1


	//----- nvinfo : EIATTR_MERCURY_ISA_VERSION
	.align		4
        /*0044*/ 	.byte	0x03, 0x5f
        /*0046*/ 	.short	0x0101


	//----- nvinfo : EIATTR_COOP_GROUP_MASK_REGIDS
	.align		4
        /*0048*/ 	.byte	0x04, 0x29
        /*004a*/ 	.short	(.L_2213 - .L_2212)


	//   ....[0]....
.L_2212:
        /*004c*/ 	.word	0xffffffff


	//   ....[1]....
        /*0050*/ 	.word	0xffffffff


	//   ....[2]....
        /*0054*/ 	.word	0xffffffff


	//   ....[3]....
        /*0058*/ 	.word	0x05000004


	//   ....[4]....
        /*005c*/ 	.word	0x05000004


	//   ....[5]....
        /*0060*/ 	.word	0xffffffff


	//   ....[6]....
        /*0064*/ 	.word	0x05000004


	//   ....[7]....
        /*0068*/ 	.word	0xffffffff


	//   ....[8]....
        /*006c*/ 	.word	0x05000004


	//   ....[9]....
        /*0070*/ 	.word	0xffffffff


	//   ....[10]....
        /*0074*/ 	.word	0x05000004


	//   ....[11]....
        /*0078*/ 	.word	0xffffffff


	//----- nvinfo : EIATTR_COOP_GROUP_INSTR_OFFSETS
	.align		4
.L_2213:
        /*007c*/ 	.byte	0x04, 0x28
        /*007e*/ 	.short	(.L_2215 - .L_2214)


	//   ....[0]....
.L_2214:
        /*0080*/ 	.word	0x000001b0


	//   ....[1]....
        /*0084*/ 	.word	0x00000230


	//   ....[2]....
        /*0088*/ 	.word	0x000002b0


	//   ....[3]....
        /*008c*/ 	.word	0x00000540


	//   ....[4]....
        /*0090*/ 	.word	0x000007f0


	//   ....[5]....
        /*0094*/ 	.word	0x00000810


	//   ....[6]....
        /*0098*/ 	.word	0x00000ab0


	//   ....[7]....
        /*009c*/ 	.word	0x00000ad0


	//   ....[8]....
        /*00a0*/ 	.word	0x00000d70


	//   ....[9]....
        /*00a4*/ 	.word	0x00000d90


	//   ....[10]....
        /*00a8*/ 	.word	0x00001030


	//   ....[11]....
        /*00ac*/ 	.word	0x00001050


	//----- nvinfo : EIATTR_VRC_CTA_INIT_COUNT
	.align		4
.L_2215:
        /*00b0*/ 	.byte	0x02, 0x4a
	.zero		1
	.zero		1


	//----- nvinfo : EIATTR_EXIT_INSTR_OFFSETS
	.align		4
        /*00b4*/ 	.byte	0x04, 0x1c
        /*00b6*/ 	.short	(.L_2217 - .L_2216)


	//   ....[0]....
.L_2216:
        /*00b8*/ 	.word	0x00000270


	//   ....[1]....
        /*00bc*/ 	.word	0x00001070


	//   ....[2]....
        /*00c0*/ 	.word	0x000010c0


	//----- nvinfo : EIATTR_CBANK_PARAM_SIZE
	.align		4
.L_2217:
        /*00c4*/ 	.byte	0x03, 0x19
        /*00c6*/ 	.short	0x0014


	//----- nvinfo : EIATTR_PARAM_CBANK
	.align		4
        /*00c8*/ 	.byte	0x04, 0x0a
        /*00ca*/ 	.short	(.L_2219 - .L_2218)
	.align		4
.L_2218:
        /*00cc*/ 	.word	index@(.nv.constant0._Z7reduce4IfLj1EEvPT_S1_j)
        /*00d0*/ 	.short	0x0380
        /*00d2*/ 	.short	0x0014


	//----- nvinfo : EIATTR_SW_WAR
	.align		4
.L_2219:
        /*00d4*/ 	.byte	0x04, 0x36
        /*00d6*/ 	.short	(.L_2221 - .L_2220)
.L_2220:
        /*00d8*/ 	.word	0x00000008
.L_2221:


//--------------------- .nv.info._Z7reduce4IfLj2EEvPT_S1_j --------------------------
	.section	.nv.info._Z7reduce4IfLj2EEvPT_S1_j,"",@"SHT_CUDA_INFO"
	.sectionflags	@""
	.align	4


	//----- nvinfo : EIATTR_CUDA_API_VERSION
	.align		4
        /*0000*/ 	.byte	0x04, 0x37
        /*0002*/ 	.short	(.L_2223 - .L_2222)
.L_2222:
        /*0004*/ 	.word	0x00000082


	//----- nvinfo : EIATTR_KPARAM_INFO
	.align		4
.L_2223:
        /*0008*/ 	.byte	0x04, 0x17
        /*000a*/ 	.short	(.L_2225 - .L_2224)
.L_2224:
        /*000c*/ 	.word	0x00000000
        /*0010*/ 	.short	0x0002
        /*0012*/ 	.short	0x0010
        /*0014*/ 	.byte	0x00, 0xf0, 0x11, 0x00


	//----- nvinfo : EIATTR_KPARAM_INFO
	.align		4
.L_2225:
        /*0018*/ 	.byte	0x04, 0x17
        /*001a*/ 	.short	(.L_2227 - .L_2226)
.L_2226:
        /*001c*/ 	.word	0x00000000
        /*0020*/ 	.short	0x0001
        /*0022*/ 	.short	0x0008
        /*0024*/ 	.byte	0x00, 0xf5, 0x21, 0x00


	//----- nvinfo : EIATTR_KPARAM_INFO
	.align		4
.L_2227:
        /*0028*/ 	.byte	0x04, 0x17
        /*002a*/ 	.short	(.L_2229 - .L_2228)
.L_2228:
        /*002c*/ 	.word	0x00000000
        /*0030*/ 	.short	0x0000
        /*0032*/ 	.short	0x0000
        /*0034*/ 	.byte	0x00, 0xf5, 0x21, 0x00


	//----- nvinfo : EIATTR_SPARSE_MMA_MASK
	.align		4
.L_2229:
        /*0038*/ 	.byte	0x03, 0x50
        /*003a*/ 	.short	0x0000


	//----- nvinfo : EIATTR_MAXREG_COUNT
	.align		4
        /*003c*/ 	.byte	0x03, 0x1b
        /*003e*/ 	.short	0x00ff


	//----- nvinfo : EIATTR_NUM_BARRIERS
	.align		4
        /*0040*/ 	.byte	0x02, 0x4c
        /*0042*/ 	.byte	0x01
	.zero		1


	//----- nvinfo : EIATTR_MERCURY_ISA_VERSION
	.align		4
        /*0044*/ 	.byte	0x03, 0x5f
        /*0046*/ 	.short	0x0101


	//----- nvinfo : EIATTR_COOP_GROUP_MASK_REGIDS
	.align		4
        /*0048*/ 	.byte	0x04, 0x29
        /*004a*/ 	.short	(.L_2231 - .L_2230)


	//   ....[0]....
.L_2230:
        /*004c*/ 	.word	0xffffffff


	//   ....[1]....
        /*0050*/ 	.word	0xffffffff


	//   ....[2]....
        /*0054*/ 	.word	0xffffffff


	//   ....[3]....
        /*0058*/ 	.word	0x05000004


	//   ....[4]....
        /*005c*/ 	.word	0x05000004


	//   ....[5]....
        /*0060*/ 	.word	0xffffffff


	//   ....[6]....
        /*0064*/ 	.word	0x05000004


	//   ....[7]....
        /*0068*/ 	.word	0xffffffff


	//   ....[8]....
        /*006c*/ 	.word	0x05000004


	//   ....[9]....
        /*0070*/ 	.word	0xffffffff


	//   ....[10]....
        /*0074*/ 	.word	0x05000004


	//   ....[11]....
        /*0078*/ 	.word	0xffffffff


	//----- nvinfo : EIATTR_COOP_GROUP_INSTR_OFFSETS
	.align		4
.L_2231:
        /*007c*/ 	.byte	0x04, 0x28
        /*007e*/ 	.short	(.L_2233 - .L_2232)


	//   ....[0]....
.L_2232:
        /*0080*/ 	.word	0x000001b0


	//   ....[1]....
        /*0084*/ 	.word	0x00000230


	//   ....[2]....
        /*0088*/ 	.word	0x000002b0


	//   ....[3]....
        /*008c*/ 	.word	0x00000540


	//   ....[4]....
        /*0090*/ 	.word	0x000007f0


	//   ....[5]....
        /*0094*/ 	.word	0x00000810


	//   ....[6]....
        /*0098*/ 	.word	0x00000ab0


	//   ....[7]....
        /*009c*/ 	.word	0x00000ad0


	//   ....[8]....
        /*00a0*/ 	.word	0x00000d70


	//   ....[9]....
        /*00a4*/ 	.word	0x00000d90


	//   ....[10]....
        /*00a8*/ 	.word	0x00001030


	//   ....[11]....
        /*00ac*/ 	.word	0x00001050


	//----- nvinfo : EIATTR_VRC_CTA_INIT_COUNT
	.align		4
.L_2233:
        /*00b0*/ 	.byte	0x02, 0x4a
	.zero		1
	.zero		1


	//----- nvinfo : EIATTR_EXIT_INSTR_OFFSETS
	.align		4
        /*00b4*/ 	.byte	0x04, 0x1c
        /*00b6*/ 	.short	(.L_2235 - .L_2234)


	//   ....[0]....
.L_2234:
        /*00b8*/ 	.word	0x00000270


	//   ....[1]....
        /*00bc*/ 	.word	0x00001070


	//   ....[2]....
        /*00c0*/ 	.word	0x000010c0


	//----- nvinfo : EIATTR_CBANK_PARAM_SIZE
	.align		4
.L_2235:
        /*00c4*/ 	.byte	0x03, 0x19
        /*00c6*/ 	.short	0x0014


	//----- nvinfo : EIATTR_PARAM_CBANK
	.align		4
        /*00c8*/ 	.byte	0x04, 0x0a
        /*00ca*/ 	.short	(.L_2237 - .L_2236)
	.align		4
.L_2236:
        /*00cc*/ 	.word	index@(.nv.constant0._Z7reduce4IfLj2EEvPT_S1_j)
        /*00d0*/ 	.short	0x0380
        /*00d2*/ 	.short	0x0014


	//----- nvinfo : EIATTR_SW_WAR
	.align		4
.L_2237:
        /*00d4*/ 	.byte	0x04, 0x36
        /*00d6*/ 	.short	(.L_2239 - .L_2238)
.L_2238:
        /*00d8*/ 	.word	0x00000008
.L_2239:


//--------------------- .nv.info._Z7reduce4IfLj4EEvPT_S1_j --------------------------
	.section	.nv.info._Z7reduce4IfLj4EEvPT_S1_j,"",@"SHT_CUDA_INFO"
	.sectionflags	@""
	.align	4


	//----- nvinfo : EIATTR_CUDA_API_VERSION
	.align		4
        /*0000*/ 	.byte	0x04, 0x37
        /*0002*/ 	.short	(.L_2241 - .L_2240)
.L_2240:
        /*0004*/ 	.word	0x00000082


	//----- nvinfo : EIATTR_KPARAM_INFO
	.align		4
.L_2241:
        /*0008*/ 	.byte	0x04, 0x17
        /*000a*/ 	.short	(.L_2243 - .L_2242)
.L_2242:
        /*000c*/ 	.word	0x00000000
        /*0010*/ 	.short	0x0002
        /*0012*/ 	.short	0x0010
        /*0014*/ 	.byte	0x00, 0xf0, 0x11, 0x00


	//----- nvinfo : EIATTR_KPARAM_INFO
	.align		4
.L_2243:
        /*0018*/ 	.byte	0x04, 0x17
        /*001a*/ 	.short	(.L_2245 - .L_2244)
.L_2244:
        /*001c*/ 	.word	0x00000000
        /*0020*/ 	.short	0x0001
        /*0022*/ 	.short	0x0008
        /*0024*/ 	.byte	0x00, 0xf5, 0x21, 0x00


	//----- nvinfo : EIATTR_KPARAM_INFO
	.align		4
.L_2245:
        /*0028*/ 	.byte	0x04, 0x17
        /*002a*/ 	.short	(.L_2247 - .L_2246)
.L_2246:
        /*002c*/ 	.word	0x00000000
        /*0030*/ 	.short	0x0000
        /*0032*/ 	.short	0x0000
        /*0034*/ 	.byte	0x00, 0xf5, 0x21, 0x00


	//----- nvinfo : EIATTR_SPARSE_MMA_MASK
	.align		4
.L_2247:
        /*0038*/ 	.byte	0x03, 0x50
        /*003a*/ 	.short	0x0000


	//----- nvinfo : EIATTR_MAXREG_COUNT
	.align		4
        /*003c*/ 	.byte	0x03, 0x1b
        /*003e*/ 	.short	0x00ff


	//----- nvinfo : EIATTR_NUM_BARRIERS
	.align		4
        /*0040*/ 	.byte	0x02, 0x4c
        /*0042*/ 	.byte	0x01
	.zero		1


	//----- nvinfo : EIATTR_MERCURY_ISA_VERSION
	.align		4
        /*0044*/ 	.byte	0x03, 0x5f
        /*0046*/ 	.short	0x0101


	//----- nvinfo : EIATTR_COOP_GROUP_MASK_REGIDS
	.align		4
        /*0048*/ 	.byte	0x04, 0x29
        /*004a*/ 	.short	(.L_2249 - .L_2248)


	//   ....[0]....
.L_2248:
        /*004c*/ 	.word	0xffffffff


	//   ....[1]....
        /*0050*/ 	.word	0xffffffff


	//   ....[2]....
        /*0054*/ 	.word	0xffffffff


	//   ....[3]....
        /*0058*/ 	.word	0x05000004


	//   ....[4]....
        /*005c*/ 	.word	0x05000004


	//   ....[5]....
        /*0060*/ 	.word	0xffffffff


	//   ....[6]....
        /*0064*/ 	.word	0x05000004


	//   ....[7]....
        /*0068*/ 	.word	0xffffffff


	//   ....[8]....
        /*006c*/ 	.word	0x05000004


	//   ....[9]....
        /*0070*/ 	.word	0xffffffff


	//   ....[10]....
        /*0074*/ 	.word	0x05000004


	//   ....[11]....
        /*0078*/ 	.word	0xffffffff


	//----- nvinfo : EIATTR_COOP_GROUP_INSTR_OFFSETS
	.align		4
.L_2249:
        /*007c*/ 	.byte	0x04, 0x28
        /*007e*/ 	.short	(.L_2251 - .L_2250)


	//   ....[0]....
.L_2250:
        /*0080*/ 	.word	0x000001b0


	//   ....[1]....
        /*0084*/ 	.word	0x00000230


	//   ....[2]....
        /*0088*/ 	.word	0x000002b0


	//   ....[3]....
        /*008c*/ 	.word	0x00000540


	//   ....[4]....
        /*0090*/ 	.word	0x000007f0


	//   ....[5]....
        /*0094*/ 	.word	0x00000810


	//   ....[6]....
        /*0098*/ 	.word	0x00000ab0


	//   ....[7]....
        /*009c*/ 	.word	0x00000ad0


	//   ....[8]....
        /*00a0*/ 	.word	0x00000d70


	//   ....[9]....
        /*00a4*/ 	.word	0x00000d90


	//   ....[10]....
        /*00a8*/ 	.word	0x00001030


	//   ....[11]....
        /*00ac*/ 	.word	0x00001050


	//----- nvinfo : EIATTR_VRC_CTA_INIT_COUNT
	.align		4
.L_2251:
        /*00b0*/ 	.byte	0x02, 0x4a
	.zero		1
	.zero		1


	//----- nvinfo : EIATTR_EXIT_INSTR_OFFSETS
	.align		4
        /*00b4*/ 	.byte	0x04, 0x1c
        /*00b6*/ 	.short	(.L_2253 - .L_2252)


	//   ....[0]....
.L_2252:
        /*00b8*/ 	.word	0x00000270


	//   ....[1]....
        /*00bc*/ 	.word	0x00001070


	//   ....[2]....
        /*00c0*/ 	.word	0x000010c0


	//----- nvinfo : EIATTR_CBANK_PARAM_SIZE
	.align		4
.L_2253:
        /*00c4*/ 	.byte	0x03, 0x19
        /*00c6*/ 	.short	0x0014


	//----- nvinfo : EIATTR_PARAM_CBANK
	.align		4
        /*00c8*/ 	.byte	0x04, 0x0a
        /*00ca*/ 	.short	(.L_2255 - .L_2254)
	.align		4
.L_2254:
        /*00cc*/ 	.word	index@(.nv.constant0._Z7reduce4IfLj4EEvPT_S1_j)
        /*00d0*/ 	.short	0x0380
        /*00d2*/ 	.short	0x0014


	//----- nvinfo : EIATTR_SW_WAR
	.align		4
.L_2255:
        /*00d4*/ 	.byte	0x04, 0x36
        /*00d6*/ 	.short	(.L_2257 - .L_2256)
.L_2256:
        /*00d8*/ 	.word	0x00000008
.L_2257:


//--------------------- .nv.info._Z7reduce4IfLj8EEvPT_S1_j --------------------------
	.section	.nv.info._Z7reduce4IfLj8EEvPT_S1_j,"",@"SHT_CUDA_INFO"
	.sectionflags	@""
	.align	4


	//----- nvinfo : EIATTR_CUDA_API_VERSION
	.align		4
        /*0000*/ 	.byte	0x04, 0x37
        /*0002*/ 	.short	(.L_2259 - .L_2258)
.L_2258:
        /*0004*/ 	.word	0x00000082


	//----- nvinfo : EIATTR_KPARAM_INFO
	.align		4
.L_2259:
        /*0008*/ 	.byte	0x04, 0x17
        /*000a*/ 	.short	(.L_2261 - .L_2260)
.L_2260:
        /*000c*/ 	.word	0x00000000
        /*0010*/ 	.short	0x0002
        /*0012*/ 	.short	0x0010
        /*0014*/ 	.byte	0x00, 0xf0, 0x11, 0x00


	//----- nvinfo : EIATTR_KPARAM_INFO
	.align		4
.L_2261:
        /*0018*/ 	.byte	0x04, 0x17
        /*001a*/ 	.short	(.L_2263 - .L_2262)
.L_2262:
        /*001c*/ 	.word	0x00000000
        /*0020*/ 	.short	0x0001
        /*0022*/ 	.short	0x0008
        /*0024*/ 	.byte	0x00, 0xf5, 0x21, 0x00


	//----- nvinfo : EIATTR_KPARAM_INFO
	.align		4
.L_2263:
        /*0028*/ 	.byte	0x04, 0x17
        /*002a*/ 	.short	(.L_2265 - .L_2264)
.L_2264:
        /*002c*/ 	.word	0x00000000
        /*0030*/ 	.short	0x0000
        /*0032*/ 	.short	0x0000
        /*0034*/ 	.byte	0x00, 0xf5, 0x21, 0x00


	//----- nvinfo : EIATTR_SPARSE_MMA_MASK
	.align		4
.L_2265:
        /*0038*/ 	.byte	0x03, 0x50
        /*003a*/ 	.short	0x0000


	//----- nvinfo : EIATTR_MAXREG_COUNT
	.align		4
        /*003c*/ 	.byte	0x03, 0x1b
        /*003e*/ 	.short	0x00ff


	//----- nvinfo : EIATTR_NUM_BARRIERS
	.align		4
        /*0040*/ 	.byte	0x02, 0x4c
        /*0042*/ 	.byte	0x01
	.zero		1


	//----- nvinfo : EIATTR_MERCURY_ISA_VERSION
	.align		4
        /*0044*/ 	.byte	0x03, 0x5f
        /*0046*/ 	.short	0x0101


	//----- nvinfo : EIATTR_COOP_GROUP_MASK_REGIDS
	.align		4
        /*0048*/ 	.byte	0x04, 0x29
        /*004a*/ 	.short	(.L_2267 - .L_2266)


	//   ....[0]....
.L_2266:
        /*004c*/ 	.word	0xffffffff


	//   ....[1]....
        /*0050*/ 	.word	0xffffffff


	//   ....[2]....
        /*0054*/ 	.word	0xffffffff


	//   ....[3]....
        /*0058*/ 	.word	0x05000004


	//   ....[4]....
        /*005c*/ 	.word	0x05000004


	//   ....[5]....
        /*0060*/ 	.word	0xffffffff


	//   ....[6]....
        /*0064*/ 	.word	0x05000004


	//   ....[7]....
        /*0068*/ 	.word	0xffffffff


	//   ....[8]....
        /*006c*/ 	.word	0x05000004


	//   ....[9]....
        /*0070*/ 	.word	0xffffffff


	//   ....[10]....
        /*0074*/ 	.word	0x05000004


	//   ....[11]....
        /*0078*/ 	.word	0xffffffff


	//----- nvinfo : EIATTR_COOP_GROUP_INSTR_OFFSETS
	.align		4
.L_2267:
        /*007c*/ 	.byte	0x04, 0x28
        /*007e*/ 	.short	(.L_2269 - .L_2268)


	//   ....[0]....
.L_2268:
        /*0080*/ 	.word	0x000001b0


	//   ....[1]....
        /*0084*/ 	.word	0x00000230


	//   ....[2]....
        /*0088*/ 	.word	0x000002b0


	//   ....[3]....
        /*008c*/ 	.word	0x00000540


	//   ....[4]....
        /*0090*/ 	.word	0x000007f0


	//   ....[5]....
        /*0094*/ 	.word	0x00000810


	//   ....[6]....
        /*0098*/ 	.word	0x00000ab0


	//   ....[7]....
        /*009c*/ 	.word	0x00000ad0


	//   ....[8]....
        /*00a0*/ 	.word	0x00000d70


	//   ....[9]....
        /*00a4*/ 	.word	0x00000d90


	//   ....[10]....
        /*00a8*/ 	.word	0x00001030


	//   ....[11]....
        /*00ac*/ 	.word	0x00001050


	//----- nvinfo : EIATTR_VRC_CTA_INIT_COUNT
	.align		4
.L_2269:
        /*00b0*/ 	.byte	0x02, 0x4a
	.zero		1
	.zero		1


	//----- nvinfo : EIATTR_EXIT_INSTR_OFFSETS
	.align		4
        /*00b4*/ 	.byte	0x04, 0x1c
        /*00b6*/ 	.short	(.L_2271 - .L_2270)


	//   ....[0]....
.L_2270:
        /*00b8*/ 	.word	0x00000270


	//   ....[1]....
        /*00bc*/ 	.word	0x00001070


	//   ....[2]....
        /*00c0*/ 	.word	0x000010c0


	//----- nvinfo : EIATTR_CBANK_PARAM_SIZE
	.align		4
.L_2271:
        /*00c4*/ 	.byte	0x03, 0x19
        /*00c6*/ 	.short	0x0014


	//----- nvinfo : EIATTR_PARAM_CBANK
	.align		4
        /*00c8*/ 	.byte	0x04, 0x0a
        /*00ca*/ 	.short	(.L_2273 - .L_2272)
	.align		4
.L_2272:
        /*00cc*/ 	.word	index@(.nv.constant0._Z7reduce4IfLj8EEvPT_S1_j)
        /*00d0*/ 	.short	0x0380
        /*00d2*/ 	.short	0x0014


	//----- nvinfo : EIATTR_SW_WAR
	.align		4
.L_2273:
        /*00d4*/ 	.byte	0x04, 0x36
        /*00d6*/ 	.short	(.L_2275 - .L_2274)
.L_2274:
        /*00d8*/ 	.word	0x00000008
.L_2275:


//--------------------- .nv.info._Z7reduce4IfLj16EEvPT_S1_j --------------------------
	.section	.nv.info._Z7reduce4IfLj16EEvPT_S1_j,"",@"SHT_CUDA_INFO"
	.sectionflags	@""
	.align	4


	//----- nvinfo : EIATTR_CUDA_API_VERSION
	.align		4
        /*0000*/ 	.byte	0x04, 0x37
        /*0002*/ 	.short	(.L_2277 - .L_2276)
.L_2276:
        /*0004*/ 	.word	0x00000082


	//----- nvinfo : EIATTR_KPARAM_INFO
	.align		4
.L_2277:
        /*0008*/ 	.byte	0x04, 0x17
        /*000a*/ 	.short	(.L_2279 - .L_2278)
.L_2278:
        /*000c*/ 	.word	0x00000000
        /*0010*/ 	.short	0x0002
        /*0012*/ 	.short	0x0010
        /*0014*/ 	.byte	0x00, 0xf0, 0x11, 0x00


	//----- nvinfo : EIATTR_KPARAM_INFO
	.align		4
.L_2279:
        /*0018*/ 	.byte	0x04, 0x17
        /*001a*/ 	.short	(.L_2281 - .L_2280)
.L_2280:
        /*001c*/ 	.word	0x00000000
        /*0020*/ 	.short	0x0001
        /*0022*/ 	.short	0x0008
        /*0024*/ 	.byte	0x00, 0xf5, 0x21, 0x00


	//----- nvinfo : EIATTR_KPARAM_INFO
	.align		4
.L_2281:
        /*0028*/ 	.byte	0x04, 0x17
        /*002a*/ 	.short	(.L_2283 - .L_2282)
.L_2282:
        /*002c*/ 	.word	0x00000000
        /*0030*/ 	.short	0x0000
        /*0032*/ 	.short	0x0000
        /*0034*/ 	.byte	0x00, 0xf5, 0x21, 0x00


	//----- nvinfo : EIATTR_SPARSE_MMA_MASK
	.align		4
.L_2283:
        /*0038*/ 	.byte	0x03, 0x50
        /*003a*/ 	.short	0x0000


	//----- nvinfo : EIATTR_MAXREG_COUNT
	.align		4
        /*003c*/ 	.byte	0x03, 0x1b
        /*003e*/ 	.short	0x00ff


	//----- nvinfo : EIATTR_NUM_BARRIERS
	.align		4
        /*0040*/ 	.byte	0x02, 0x4c
        /*0042*/ 	.byte	0x01
	.zero		1


	//----- nvinfo : EIATTR_MERCURY_ISA_VERSION
	.align		4
        /*0044*/ 	.byte	0x03, 0x5f
        /*0046*/ 	.short	0x0101


	//----- nvinfo : EIATTR_COOP_GROUP_MASK_REGIDS
	.align		4
        /*0048*/ 	.byte	0x04, 0x29
        /*004a*/ 	.short	(.L_2285 - .L_2284)


	//   ....[0]....
.L_2284:
        /*004c*/ 	.word	0xffffffff


	//   ....[1]....
        /*0050*/ 	.word	0xffffffff


	//   ....[2]....
        /*0054*/ 	.word	0xffffffff


	//   ....[3]....
        /*0058*/ 	.word	0x05000004


	//   ....[4]....
        /*005c*/ 	.word	0x05000004


	//   ....[5]....
        /*0060*/ 	.word	0xffffffff


	//   ....[6]....
        /*0064*/ 	.word	0x05000004


	//   ....[7]....
        /*0068*/ 	.word	0xffffffff


	//   ....[8]....
        /*006c*/ 	.word	0x05000004


	//   ....[9]....
        /*0070*/ 	.word	0xffffffff


	//   ....[10]....
        /*0074*/ 	.word	0x05000004


	//   ....[11]....
        /*0078*/ 	.word	0xffffffff


	//----- nvinfo : EIATTR_COOP_GROUP_INSTR_OFFSETS
	.align		4
.L_2285:
        /*007c*/ 	.byte	0x04, 0x28
        /*007e*/ 	.short	(.L_2287 - .L_2286)


	//   ....[0]....
.L_2286:
        /*0080*/ 	.word	0x000001b0


	//   ....[1]....
        /*0084*/ 	.word	0x00000230


	//   ....[2]....
        /*0088*/ 	.word	0x000002b0


	//   ....[3]....
        /*008c*/ 	.word	0x00000540


	//   ....[4]....
        /*0090*/ 	.word	0x000007f0


	//   ....[5]....
        /*0094*/ 	.word	0x00000810


	//   ....[6]....
        /*0098*/ 	.word	0x00000ab0


	//   ....[7]....
        /*009c*/ 	.word	0x00000ad0


	//   ....[8]....
        /*00a0*/ 	.word	0x00000d70


	//   ....[9]....
        /*00a4*/ 	.word	0x00000d90


	//   ....[10]....
        /*00a8*/ 	.word	0x00001030


	//   ....[11]....
        /*00ac*/ 	.word	0x00001050


	//----- nvinfo : EIATTR_VRC_CTA_INIT_COUNT
	.align		4
.L_2287:
        /*00b0*/ 	.byte	0x02, 0x4a
	.zero		1
	.zero		1


	//----- nvinfo : EIATTR_EXIT_INSTR_OFFSETS
	.align		4
        /*00b4*/ 	.byte	0x04, 0x1c
        /*00b6*/ 	.short	(.L_2289 - .L_2288)


	//   ....[0]....
.L_2288:
        /*00b8*/ 	.word	0x00000270


	//   ....[1]....
        /*00bc*/ 	.word	0x00001070


	//   ....[2]....
        /*00c0*/ 	.word	0x000010c0


	//----- nvinfo : EIATTR_CBANK_PARAM_SIZE
	.align		4
.L_2289:
        /*00c4*/ 	.byte	0x03, 0x19
        /*00c6*/ 	.short	0x0014


	//----- nvinfo : EIATTR_PARAM_CBANK
	.align		4
        /*00c8*/ 	.byte	0x04, 0x0a
        /*00ca*/ 	.short	(.L_2291 - .L_2290)
	.align		4
.L_2290:
        /*00cc*/ 	.word	index@(.nv.constant0._Z7reduce4IfLj16EEvPT_S1_j)
        /*00d0*/ 	.short	0x0380
        /*00d2*/ 	.short	0x0014


	//----- nvinfo : EIATTR_SW_WAR
	.align		4
.L_2291:
        /*00d4*/ 	.byte	0x04, 0x36
        /*00d6*/ 	.short	(.L_2293 - .L_2292)
.L_2292:
        /*00d8*/ 	.word	0x00000008
.L_2293:


//--------------------- .nv.info._Z7reduce4IfLj32EEvPT_S1_j --------------------------
	.section	.nv.info._Z7reduce4IfLj32EEvPT_S1_j,"",@"SHT_CUDA_INFO"
	.sectionflags	@""
	.align	4


	//----- nvinfo : EIATTR_CUDA_API_VERSION
	.align		4
        /*0000*/ 	.byte	0x04, 0x37
        /*0002*/ 	.short	(.L_2295 - .L_2294)
.L_2294:
        /*0004*/ 	.word	0x00000082


	//----- nvinfo : EIATTR_KPARAM_INFO
	.align		4
.L_2295:
        /*0008*/ 	.byte	0x04, 0x17
        /*000a*/ 	.short	(.L_2297 - .L_2296)
.L_2296:
        /*000c*/ 	.word	0x00000000
        /*0010*/ 	.short	0x0002
        /*0012*/ 	.short	0x0010
        /*0014*/ 	.byte	0x00, 0xf0, 0x11, 0x00


	//----- nvinfo : EIATTR_KPARAM_INFO
	.align		4
.L_2297:
        /*0018*/ 	.byte	0x04, 0x17
        /*001a*/ 	.short	(.L_2299 - .L_2298)
.L_2298:
        /*001c*/ 	.word	0x00000000
        /*0020*/ 	.short	0x0001
        /*0022*/ 	.short	0x0008
        /*0024*/ 	.byte	0x00, 0xf5, 0x21, 0x00


	//----- nvinfo : EIATTR_KPARAM_INFO
	.align		4
.L_2299:
        /*0028*/ 	.byte	0x04, 0x17
        /*002a*/ 	.short	(.L_2301 - .L_2300)
.L_2300:
        /*002c*/ 	.word	0x00000000
        /*0030*/ 	.short	0x0000
        /*0032*/ 	.short	0x0000
        /*0034*/ 	.byte	0x00, 0xf5, 0x21, 0x00


	//----- nvinfo : EIATTR_SPARSE_MMA_MASK
	.align		4
.L_2301:
        /*0038*/ 	.byte	0x03, 0x50
        /*003a*/ 	.short	0x0000


	//----- nvinfo : EIATTR_MAXREG_COUNT
	.align		4
        /*003c*/ 	.byte	0x03, 0x1b
        /*003e*/ 	.short	0x00ff


	//----- nvinfo : EIATTR_NUM_BARRIERS
	.align		4
        /*0040*/ 	.byte	0x02, 0x4c
        /*0042*/ 	.byte	0x01
	.zero		1


	//----- nvinfo : EIATTR_MERCURY_ISA_VERSION
	.align		4
        /*0044*/ 	.byte	0x03, 0x5f
        /*0046*/ 	.short	0x0101


	//----- nvinfo : EIATTR_COOP_GROUP_MASK_REGIDS
	.align		4
        /*0048*/ 	.byte	0x04, 0x29
        /*004a*/ 	.short	(.L_2303 - .L_2302)


	//   ....[0]....
.L_2302:
        /*004c*/ 	.word	0xffffffff


	//   ....[1]....
        /*0050*/ 	.word	0xffffffff


	//   ....[2]....
        /*0054*/ 	.word	0xffffffff


	//   ....[3]....
        /*0058*/ 	.word	0x05000004


	//   ....[4]....
        /*005c*/ 	.word	0x05000004


	//   ....[5]....
        /*0060*/ 	.word	0xffffffff


	//   ....[6]....
        /*0064*/ 	.word	0x05000004


	//   ....[7]....
        /*0068*/ 	.word	0xffffffff


	//   ....[8]....
        /*006c*/ 	.word	0x05000004


	//   ....[9]....
        /*0070*/ 	.word	0xffffffff


	//   ....[10]....
        /*0074*/ 	.word	0x05000004


	//   ....[11]....
        /*0078*/ 	.word	0xffffffff


	//----- nvinfo : EIATTR_COOP_GROUP_INSTR_OFFSETS
	.align		4
.L_2303:
        /*007c*/ 	.byte	0x04, 0x28
        /*007e*/ 	.short	(.L_2305 - .L_2304)


	//   ....[0]....
.L_2304:
        /*0080*/ 	.word	0x000001b0


	//   ....[1]....
        /*0084*/ 	.word	0x00000230


	//   ....[2]....
        /*0088*/ 	.word	0x000002b0


	//   ....[3]....
        /*008c*/ 	.word	0x00000540


	//   ....[4]....
        /*0090*/ 	.word	0x000007f0


	//   ....[5]....
        /*0094*/ 	.word	0x00000810


	//   ....[6]....
        /*0098*/ 	.word	0x00000ab0


	//   ....[7]....
        /*009c*/ 	.word	0x00000ad0


	//   ....[8]....
        /*00a0*/ 	.word	0x00000d70


	//   ....[9]....
        /*00a4*/ 	.word	0x00000d90


	//   ....[10]....
        /*00a8*/ 	.word	0x00001030


	//   ....[11]....
        /*00ac*/ 	.word	0x00001050


	//----- nvinfo : EIATTR_VRC_CTA_INIT_COUNT
	.align		4
.L_2305:
        /*00b0*/ 	.byte	0x02, 0x4a
	.zero		1
	.zero		1


	//----- nvinfo : EIATTR_EXIT_INSTR_OFFSETS
	.align		4
        /*00b4*/ 	.byte	0x04, 0x1c
        /*00b6*/ 	.short	(.L_2307 - .L_2306)


	//   ....[0]....
.L_2306:
        /*00b8*/ 	.word	0x00000270


	//   ....[1]....
        /*00bc*/ 	.word	0x00001070


	//   ....[2]....
        /*00c0*/ 	.word	0x000010c0


	//----- nvinfo : EIATTR_CBANK_PARAM_SIZE
	.align		4
.L_2307:
        /*00c4*/ 	.byte	0x03, 0x19
        /*00c6*/ 	.short	0x0014


	//----- nvinfo : EIATTR_PARAM_CBANK
	.align		4
        /*00c8*/ 	.byte	0x04, 0x0a
        /*00ca*/ 	.short	(.L_2309 - .L_2308)
	.align		4
.L_2308:
        /*00cc*/ 	.word	index@(.nv.constant0._Z7reduce4IfLj32EEvPT_S1_j)
        /*00d0*/ 	.short	0x0380
        /*00d2*/ 	.short	0x0014


	//----- nvinfo : EIATTR_SW_WAR
	.align		4
.L_2309:
        /*00d4*/ 	.byte	0x04, 0x36
        /*00d6*/ 	.short	(.L_2311 - .L_2310)
.L_2310:
        /*00d8*/ 	.word	0x00000008
.L_2311:


//--------------------- .nv.info._Z7reduce4IfLj64EEvPT_S1_j --------------------------
	.section	.nv.info._Z7reduce4IfLj64EEvPT_S1_j,"",@"SHT_CUDA_INFO"
	.sectionflags	@""
	.align	4


	//----- nvinfo : EIATTR_CUDA_API_VERSION
	.align		4
        /*0000*/ 	.byte	0x04, 0x37
        /*0002*/ 	.short	(.L_2313 - .L_2312)
.L_2312:
        /*0004*/ 	.word	0x00000082


	//----- nvinfo : EIATTR_KPARAM_INFO
	.align		4
.L_2313:
        /*0008*/ 	.byte	0x04, 0x17
        /*000a*/ 	.short	(.L_2315 - .L_2314)
.L_2314:
        /*000c*/ 	.word	0x00000000
        /*0010*/ 	.short	0x0002
        /*0012*/ 	.short	0x0010
        /*0014*/ 	.byte	0x00, 0xf0, 0x11, 0x00


	//----- nvinfo : EIATTR_KPARAM_INFO
	.align		4
.L_2315:
        /*0018*/ 	.byte	0x04, 0x17
        /*001a*/ 	.short	(.L_2317 - .L_2316)
.L_2316:
        /*001c*/ 	.word	0x00000000
        /*0020*/ 	.short	0x0001
        /*0022*/ 	.short	0x0008
        /*0024*/ 	.byte	0x00, 0xf5, 0x21, 0x00


	//----- nvinfo : EIATTR_KPARAM_INFO
	.align		4
.L_2317:
        /*0028*/ 	.byte	0x04, 0x17
        /*002a*/ 	.short	(.L_2319 - .L_2318)
.L_2318:
        /*002c*/ 	.word	0x00000000
        /*0030*/ 	.short	0x0000
        /*0032*/ 	.short	0x0000
        /*0034*/ 	.byte	0x00, 0xf5, 0x21, 0x00


	//----- nvinfo : EIATTR_SPARSE_MMA_MASK
	.align		4
.L_2319:
        /*0038*/ 	.byte	0x03, 0x50
        /*003a*/ 	.short	0x0000


	//----- nvinfo : EIATTR_MAXREG_COUNT
	.align		4
        /*003c*/ 	.byte	0x03, 0x1b
        /*003e*/ 	.short	0x00ff


	//----- nvinfo : EIATTR_NUM_BARRIERS
	.align		4
        /*0040*/ 	.byte	0x02, 0x4c
        /*0042*/ 	.byte	0x01
	.zero		1


	//----- nvinfo : EIATTR_MERCURY_ISA_VERSION
	.align		4
        /*0044*/ 	.byte	0x03, 0x5f
        /*0046*/ 	.short	0x0101


	//----- nvinfo : EIATTR_COOP_GROUP_MASK_REGIDS
	.align		4
        /*0048*/ 	.byte	0x04, 0x29
        /*004a*/ 	.short	(.L_2321 - .L_2320)


	//   ....[0]....
.L_2320:
        /*004c*/ 	.word	0xffffffff


	//   ....[1]....
        /*0050*/ 	.word	0xffffffff


	//   ....[2]....
        /*0054*/ 	.word	0xffffffff


	//   ....[3]....
        /*0058*/ 	.word	0x05000003


	//   ....[4]....
        /*005c*/ 	.word	0x05000003


	//   ....[5]....
        /*0060*/ 	.word	0xffffffff


	//   ....[6]....
        /*0064*/ 	.word	0x05000003


	//   ....[7]....
        /*0068*/ 	.word	0xffffffff


	//   ....[8]....
        /*006c*/ 	.word	0x05000003


	//   ....[9]....
        /*0070*/ 	.word	0xffffffff


	//   ....[10]....
        /*0074*/ 	.word	0x05000003


	//   ....[11]....
        /*0078*/ 	.word	0xffffffff


	//----- nvinfo : EIATTR_COOP_GROUP_INSTR_OFFSETS
	.align		4
.L_2321:
        /*007c*/ 	.byte	0x04, 0x28
        /*007e*/ 	.short	(.L_2323 - .L_2322)


	//   ....[0]....
.L_2322:
        /*0080*/ 	.word	0x000001b0


	//   ....[1]....
        /*0084*/ 	.word	0x00000230


	//   ....[2]....
        /*0088*/ 	.word	0x000002d0


	//   ....[3]....
        /*008c*/ 	.word	0x00000560


	//   ....[4]....
        /*0090*/ 	.word	0x00000810


	//   ....[5]....
        /*0094*/ 	.word	0x00000830


	//   ....[6]....
        /*0098*/ 	.word	0x00000ad0


	//   ....[7]....
        /*009c*/ 	.word	0x00000af0


	//   ....[8]....
        /*00a0*/ 	.word	0x00000d90


	//   ....[9]....
        /*00a4*/ 	.word	0x00000db0


	//   ....[10]....
        /*00a8*/ 	.word	0x00001050


	//   ....[11]....
        /*00ac*/ 	.word	0x00001070


	//----- nvinfo : EIATTR_VRC_CTA_INIT_COUNT
	.align		4
.L_2323:
        /*00b0*/ 	.byte	0x02, 0x4a
	.zero		1
	.zero		1


	//----- nvinfo : EIATTR_EXIT_INSTR_OFFSETS
	.align		4
        /*00b4*/ 	.byte	0x04, 0x1c
        /*00b6*/ 	.short	(.L_2325 - .L_2324)


	//   ....[0]....
.L_2324:
        /*00b8*/ 	.word	0x00000270


	//   ....[1]....
        /*00bc*/ 	.word	0x00001090


	//   ....[2]....
        /*00c0*/ 	.word	0x000010e0


	//----- nvinfo : EIATTR_CBANK_PARAM_SIZE
	.align		4
.L_2325:
        /*00c4*/ 	.byte	0x03, 0x19
        /*00c6*/ 	.short	0x0014


	//----- nvinfo : EIATTR_PARAM_CBANK
	.align		4
        /*00c8*/ 	.byte	0x04, 0x0a
        /*00ca*/ 	.short	(.L_2327 - .L_2326)
	.align		4
.L_2326:
        /*00cc*/ 	.word	index@(.nv.constant0._Z7reduce4IfLj64EEvPT_S1_j)
        /*00d0*/ 	.short	0x0380
        /*00d2*/ 	.short	0x0014


	//----- nvinfo : EIATTR_SW_WAR
	.align		4
.L_2327:
        /*00d4*/ 	.byte	0x04, 0x36
        /*00d6*/ 	.short	(.L_2329 - .L_2328)
.L_2328:
        /*00d8*/ 	.word	0x00000008
.L_2329:


//--------------------- .nv.info._Z7reduce4IfLj128EEvPT_S1_j --------------------------
	.section	.nv.info._Z7reduce4IfLj128EEvPT_S1_j,"",@"SHT_CUDA_INFO"
	.sectionflags	@""
	.align	4


	//----- nvinfo : EIATTR_CUDA_API_VERSION
	.align		4
        /*0000*/ 	.byte	0x04, 0x37
        /*0002*/ 	.short	(.L_2331 - .L_2330)
.L_2330:
        /*0004*/ 	.word	0x00000082


	//----- nvinfo : EIATTR_KPARAM_INFO
	.align		4
.L_2331:
        /*0008*/ 	.byte	0x04, 0x17
        /*000a*/ 	.short	(.L_2333 - .L_2332)
.L_2332:
        /*000c*/ 	.word	0x00000000
        /*0010*/ 	.short	0x0002
        /*0012*/ 	.short	0x0010
        /*0014*/ 	.byte	0x00, 0xf0, 0x11, 0x00


	//----- nvinfo : EIATTR_KPARAM_INFO
	.align		4
.L_2333:
        /*0018*/ 	.byte	0x04, 0x17
        /*001a*/ 	.short	(.L_2335 - .L_2334)
.L_2334:
        /*001c*/ 	.word	0x00000000
        /*0020*/ 	.short	0x0001
        /*0022*/ 	.short	0x0008
        /*0024*/ 	.byte	0x00, 0xf5, 0x21, 0x00


	//----- nvinfo : EIATTR_KPARAM_INFO
	.align		4
.L_2335:
        /*0028*/ 	.byte	0x04, 0x17
        /*002a*/ 	.short	(.L_2337 - .L_2336)
.L_2336:
        /*002c*/ 	.word	0x00000000
        /*0030*/ 	.short	0x0000
        /*0032*/ 	.short	0x0000
        /*0034*/ 	.byte	0x00, 0xf5, 0x21, 0x00


	//----- nvinfo : EIATTR_SPARSE_MMA_MASK
	.align		4
.L_2337:
        /*0038*/ 	.byte	0x03, 0x50
        /*003a*/ 	.short	0x0000


	//----- nvinfo : EIATTR_MAXREG_COUNT
	.align		4
        /*003c*/ 	.byte	0x03, 0x1b
        /*003e*/ 	.short	0x00ff


	//----- nvinfo : EIATTR_NUM_BARRIERS
	.align		4
        /*0040*/ 	.byte	0x02, 0x4c
        /*0042*/ 	.byte	0x01
	.zero		1


	//----- nvinfo : EIATTR_MERCURY_ISA_VERSION
	.align		4
        /*0044*/ 	.byte	0x03, 0x5f
        /*0046*/ 	.short	0x0101


	//----- nvinfo : EIATTR_COOP_GROUP_MASK_REGIDS
	.align		4
        /*0048*/ 	.byte	0x04, 0x29
        /*004a*/ 	.short	(.L_2339 - .L_2338)


	//   ....[0]....
.L_2338:
        /*004c*/ 	.word	0xffffffff


	//   ....[1]....
        /*0050*/ 	.word	0xffffffff


	//   ....[2]....
        /*0054*/ 	.word	0xffffffff


	//   ....[3]....
        /*0058*/ 	.word	0x05000003


	//   ....[4]....
        /*005c*/ 	.word	0x05000003


	//   ....[5]....
        /*0060*/ 	.word	0xffffffff


	//   ....[6]....
        /*0064*/ 	.word	0x05000003


	//   ....[7]....
        /*0068*/ 	.word	0xffffffff


	//   ....[8]....
        /*006c*/ 	.word	0x05000003


	//   ....[9]....
        /*0070*/ 	.word	0xffffffff


	//   ....[10]....
        /*0074*/ 	.word	0x05000003


	//   ....[11]....
        /*0078*/ 	.word	0xffffffff


	//----- nvinfo : EIATTR_COOP_GROUP_INSTR_OFFSETS
	.align		4
.L_2339:
        /*007c*/ 	.byte	0x04, 0x28
        /*007e*/ 	.short	(.L_2341 - .L_2340)


	//   ....[0]....
.L_2340:
        /*0080*/ 	.word	0x000001b0


	//   ....[1]....
        /*0084*/ 	.word	0x00000230


	//   ....[2]....
        /*0088*/ 	.word	0x000002d0


	//   ....[3]....
        /*008c*/ 	.word	0x00000560


	//   ....[4]....
        /*0090*/ 	.word	0x00000810


	//   ....[5]....
        /*0094*/ 	.word	0x00000830


	//   ....[6]....
        /*0098*/ 	.word	0x00000ad0


	//   ....[7]....
        /*009c*/ 	.word	0x00000af0


	//   ....[8]....
        /*00a0*/ 	.word	0x00000d90


	//   ....[9]....
        /*00a4*/ 	.word	0x00000db0


	//   ....[10]....
        /*00a8*/ 	.word	0x00001050


	//   ....[11]....
        /*00ac*/ 	.word	0x00001070


	//----- nvinfo : EIATTR_VRC_CTA_INIT_COUNT
	.align		4
.L_2341:
        /*00b0*/ 	.byte	0x02, 0x4a
	.zero		1
	.zero		1


	//----- nvinfo : EIATTR_EXIT_INSTR_OFFSETS
	.align		4
        /*00b4*/ 	.byte	0x04, 0x1c
        /*00b6*/ 	.short	(.L_2343 - .L_2342)


	//   ....[0]....
.L_2342:
        /*00b8*/ 	.word	0x00000270


	//   ....[1]....
        /*00bc*/ 	.word	0x00001090


	//   ....[2]....
        /*00c0*/ 	.word	0x000010e0


	//----- nvinfo : EIATTR_CBANK_PARAM_SIZE
	.align		4
.L_2343:
        /*00c4*/ 	.byte	0x03, 0x19
        /*00c6*/ 	.short	0x0014


	//----- nvinfo : EIATTR_PARAM_CBANK
	.align		4
        /*00c8*/ 	.byte	0x04, 0x0a
        /*00ca*/ 	.short	(.L_2345 - .L_2344)
	.align		4
.L_2344:
        /*00cc*/ 	.word	index@(.nv.constant0._Z7reduce4IfLj128EEvPT_S1_j)
        /*00d0*/ 	.short	0x0380
        /*00d2*/ 	.short	0x0014


	//----- nvinfo : EIATTR_SW_WAR
	.align		4
.L_2345:
        /*00d4*/ 	.byte	0x04, 0x36
        /*00d6*/ 	.short	(.L_2347 - .L_2346)
.L_2346:
        /*00d8*/ 	.word	0x00000008
.L_2347:


//--------------------- .nv.info._Z7reduce4IfLj256EEvPT_S1_j --------------------------
	.section	.nv.info._Z7reduce4IfLj256EEvPT_S1_j,"",@"SHT_CUDA_INFO"
	.sectionflags	@""
	.align	4


	//----- nvinfo : EIATTR_CUDA_API_VERSION
	.align		4
        /*0000*/ 	.byte	0x04, 0x37
        /*0002*/ 	.short	(.L_2349 - .L_2348)
.L_2348:
        /*0004*/ 	.word	0x00000082


	//----- nvinfo : EIATTR_KPARAM_INFO
	.align		4
.L_2349:
        /*0008*/ 	.byte	0x04, 0x17
        /*000a*/ 	.short	(.L_2351 - .L_2350)
.L_2350:
        /*000c*/ 	.word	0x00000000
        /*0010*/ 	.short	0x0002
        /*0012*/ 	.short	0x0010
        /*0014*/ 	.byte	0x00, 0xf0, 0x11, 0x00


	//----- nvinfo : EIATTR_KPARAM_INFO
	.align		4
.L_2351:
        /*0018*/ 	.byte	0x04, 0x17
        /*001a*/ 	.short	(.L_2353 - .L_2352)
.L_2352:
        /*001c*/ 	.word	0x00000000
        /*0020*/ 	.short	0x0001
        /*0022*/ 	.short	0x0008
        /*0024*/ 	.byte	0x00, 0xf5, 0x21, 0x00


	//----- nvinfo : EIATTR_KPARAM_INFO
	.align		4
.L_2353:
        /*0028*/ 	.byte	0x04, 0x17
        /*002a*/ 	.short	(.L_2355 - .L_2354)
.L_2354:
        /*002c*/ 	.word	0x00000000
        /*0030*/ 	.short	0x0000
        /*0032*/ 	.short	0x0000
        /*0034*/ 	.byte	0x00, 0xf5, 0x21, 0x00


	//----- nvinfo : EIATTR_SPARSE_MMA_MASK
	.align		4
.L_2355:
        /*0038*/ 	.byte	0x03, 0x50
        /*003a*/ 	.short	0x0000


	//----- nvinfo : EIATTR_MAXREG_COUNT
	.align		4
        /*003c*/ 	.byte	0x03, 0x1b
        /*003e*/ 	.short	0x00ff


	//----- nvinfo : EIATTR_NUM_BARRIERS
	.align		4
        /*0040*/ 	.byte	0x02, 0x4c
        /*0042*/ 	.byte	0x01
	.zero		1


	//----- nvinfo : EIATTR_MERCURY_ISA_VERSION
	.align		4
        /*0044*/ 	.byte	0x03, 0x5f
        /*0046*/ 	.short	0x0101


	//----- nvinfo : EIATTR_COOP_GROUP_MASK_REGIDS
	.align		4
        /*0048*/ 	.byte	0x04, 0x29
        /*004a*/ 	.short	(.L_2357 - .L_2356)


	//   ....[0]....
.L_2356:
        /*004c*/ 	.word	0xffffffff


	//   ....[1]....
        /*0050*/ 	.word	0xffffffff


	//   ....[2]....
        /*0054*/ 	.word	0xffffffff


	//   ....[3]....
        /*0058*/ 	.word	0x05000003


	//   ....[4]....
        /*005c*/ 	.word	0x05000003


	//   ....[5]....
        /*0060*/ 	.word	0xffffffff


	//   ....[6]....
        /*0064*/ 	.word	0x05000003


	//   ....[7]....
        /*0068*/ 	.word	0xffffffff


	//   ....[8]....
        /*006c*/ 	.word	0x05000003


	//   ....[9]....
        /*0070*/ 	.word	0xffffffff


	//   ....[10]....
        /*0074*/ 	.word	0x05000003


	//   ....[11]....
        /*0078*/ 	.word	0xffffffff


	//----- nvinfo : EIATTR_COOP_GROUP_INSTR_OFFSETS
	.align		4
.L_2357:
        /*007c*/ 	.byte	0x04, 0x28
        /*007e*/ 	.short	(.L_2359 - .L_2358)


	//   ....[0]....
.L_2358:
        /*0080*/ 	.word	0x000001b0


	//   ....[1]....
        /*0084*/ 	.word	0x00000230


	//   ....[2]....
        /*0088*/ 	.word	0x000002d0


	//   ....[3]....
        /*008c*/ 	.word	0x00000560


	//   ....[4]....
        /*0090*/ 	.word	0x00000810


	//   ....[5]....
        /*0094*/ 	.word	0x00000830


	//   ....[6]....
        /*0098*/ 	.word	0x00000ad0


	//   ....[7]....
        /*009c*/ 	.word	0x00000af0


	//   ....[8]....
        /*00a0*/ 	.word	0x00000d90


	//   ....[9]....
        /*00a4*/ 	.word	0x00000db0


	//   ....[10]....
        /*00a8*/ 	.word	0x00001050


	//   ....[11]....
        /*00ac*/ 	.word	0x00001070


	//----- nvinfo : EIATTR_VRC_CTA_INIT_COUNT
	.align		4
.L_2359:
        /*00b0*/ 	.byte	0x02, 0x4a
	.zero		1
	.zero		1


	//----- nvinfo : EIATTR_EXIT_INSTR_OFFSETS
	.align		4
        /*00b4*/ 	.byte	0x04, 0x1c
        /*00b6*/ 	.short	(.L_2361 - .L_2360)


	//   ....[0]....
.L_2360:
        /*00b8*/ 	.word	0x00000270


	//   ....[1]....
        /*00bc*/ 	.word	0x00001090


	//   ....[2]....
        /*00c0*/ 	.word	0x000010e0


	//----- nvinfo : EIATTR_CBANK_PARAM_SIZE
	.align		4
.L_2361:
        /*00c4*/ 	.byte	0x03, 0x19
        /*00c6*/ 	.short	0x0014


	//----- nvinfo : EIATTR_PARAM_CBANK
	.align		4
        /*00c8*/ 	.byte	0x04, 0x0a
        /*00ca*/ 	.short	(.L_2363 - .L_2362)
	.align		4
.L_2362:
        /*00cc*/ 	.word	index@(.nv.constant0._Z7reduce4IfLj256EEvPT_S1_j)
        /*00d0*/ 	.short	0x0380
        /*00d2*/ 	.short	0x0014


	//----- nvinfo : EIATTR_SW_WAR
	.align		4
.L_2363:
        /*00d4*/ 	.byte	0x04, 0x36
        /*00d6*/ 	.short	(.L_2365 - .L_2364)
.L_2364:
        /*00d8*/ 	.word	0x00000008
.L_2365:


//--------------------- .nv.info._Z7reduce4IfLj512EEvPT_S1_j --------------------------
	.section	.nv.info._Z7reduce4IfLj512EEvPT_S1_j,"",@"SHT_CUDA_INFO"
	.sectionflags	@""
	.align	4


	//----- nvinfo : EIATTR_CUDA_API_VERSION
	.align		4
        /*0000*/ 	.byte	0x04, 0x37
        /*0002*/ 	.short	(.L_2367 - .L_2366)
.L_2366:
        /*0004*/ 	.word	0x00000082


	//----- nvinfo : EIATTR_KPARAM_INFO
	.align		4
.L_2367:
        /*0008*/ 	.byte	0x04, 0x17
        /*000a*/ 	.short	(.L_2369 - .L_2368)
.L_2368:
        /*000c*/ 	.word	0x00000000
        /*0010*/ 	.short	0x0002
        /*0012*/ 	.short	0x0010
        /*0014*/ 	.byte	0x00, 0xf0, 0x11, 0x00


	//----- nvinfo : EIATTR_KPARAM_INFO
	.align		4
.L_2369:
        /*0018*/ 	.byte	0x04, 0x17
        /*001a*/ 	.short	(.L_2371 - .L_2370)
.L_2370:
        /*001c*/ 	.word	0x00000000
        /*0020*/ 	.short	0x0001
        /*0022*/ 	.short	0x0008
        /*0024*/ 	.byte	0x00, 0xf5, 0x21, 0x00


	//----- nvinfo : EIATTR_KPARAM_INFO
	.align		4
.L_2371:
        /*0028*/ 	.byte	0x04, 0x17
        /*002a*/ 	.short	(.L_2373 - .L_2372)
.L_2372:
        /*002c*/ 	.word	0x00000000
        /*0030*/ 	.short	0x0000
        /*0032*/ 	.short	0x0000
        /*0034*/ 	.byte	0x00, 0xf5, 0x21, 0x00


	//----- nvinfo : EIATTR_SPARSE_MMA_MASK
	.align		4
.L_2373:
        /*0038*/ 	.byte	0x03, 0x50
        /*003a*/ 	.short	0x0000


	//----- nvinfo : EIATTR_MAXREG_COUNT
	.align		4
        /*003c*/ 	.byte	0x03, 0x1b
        /*003e*/ 	.short	0x00ff


	//----- nvinfo : EIATTR_NUM_BARRIERS
	.align		4
        /*0040*/ 	.byte	0x02, 0x4c
        /*0042*/ 	.byte	0x01
	.zero		1


	//----- nvinfo : EIATTR_MERCURY_ISA_VERSION
	.align		4
        /*0044*/ 	.byte	0x03, 0x5f
        /*0046*/ 	.short	0x0101


	//----- nvinfo : EIATTR_COOP_GROUP_MASK_REGIDS
	.align		4
        /*0048*/ 	.byte	0x04, 0x29
        /*004a*/ 	.short	(.L_2375 - .L_2374)


	//   ....[0]....
.L_2374:
        /*004c*/ 	.word	0xffffffff


	//   ....[1]....
        /*0050*/ 	.word	0xffffffff


	//   ....[2]....
        /*0054*/ 	.word	0xffffffff


	//   ....[3]....
        /*0058*/ 	.word	0x05000003


	//   ....[4]....
        /*005c*/ 	.word	0x05000003


	//   ....[5]....
        /*0060*/ 	.word	0xffffffff


	//   ....[6]....
        /*0064*/ 	.word	0x05000003


	//   ....[7]....
        /*0068*/ 	.word	0xffffffff


	//   ....[8]....
        /*006c*/ 	.word	0x05000003


	//   ....[9]....
        /*0070*/ 	.word	0xffffffff


	//   ....[10]....
        /*0074*/ 	.word	0x05000003


	//   ....[11]....
        /*0078*/ 	.word	0xffffffff


	//----- nvinfo : EIATTR_COOP_GROUP_INSTR_OFFSETS
	.align		4
.L_2375:
        /*007c*/ 	.byte	0x04, 0x28
        /*007e*/ 	.short	(.L_2377 - .L_2376)


	//   ....[0]....
.L_2376:
        /*0080*/ 	.word	0x000001b0


	//   ....[1]....
        /*0084*/ 	.word	0x00000230


	//   ....[2]....
        /*0088*/ 	.word	0x000002d0


	//   ....[3]....
        /*008c*/ 	.word	0x00000560


	//   ....[4]....
        /*0090*/ 	.word	0x00000810


	//   ....[5]....
        /*0094*/ 	.word	0x00000830


	//   ....[6]....
        /*0098*/ 	.word	0x00000ad0


	//   ....[7]....
        /*009c*/ 	.word	0x00000af0


	//   ....[8]....
        /*00a0*/ 	.word	0x00000d90


	//   ....[9]....
        /*00a4*/ 	.word	0x00000db0


	//   ....[10]....
        /*00a8*/ 	.word	0x00001050


	//   ....[11]....
        /*00ac*/ 	.word	0x00001070


	//----- nvinfo : EIATTR_VRC_CTA_INIT_COUNT
	.align		4
.L_2377:
        /*00b0*/ 	.byte	0x02, 0x4a
	.zero		1
	.zero		1


	//----- nvinfo : EIATTR_EXIT_INSTR_OFFSETS
	.align		4
        /*00b4*/ 	.byte	0x04, 0x1c
        /*00b6*/ 	.short	(.L_2379 - .L_2378)


	//   ....[0]....
.L_2378:
        /*00b8*/ 	.word	0x00000270


	//   ....[1]....
        /*00bc*/ 	.word	0x00001090


	//   ....[2]....
        /*00c0*/ 	.word	0x000010e0


	//----- nvinfo : EIATTR_CBANK_PARAM_SIZE
	.align		4
.L_2379:
        /*00c4*/ 	.byte	0x03, 0x19
        /*00c6*/ 	.short	0x0014


	//----- nvinfo : EIATTR_PARAM_CBANK
	.align		4
        /*00c8*/ 	.byte	0x04, 0x0a
        /*00ca*/ 	.short	(.L_2381 - .L_2380)
	.align		4
.L_2380:
        /*00cc*/ 	.word	index@(.nv.constant0._Z7reduce4IfLj512EEvPT_S1_j)
        /*00d0*/ 	.short	0x0380
        /*00d2*/ 	.short	0x0014


	//----- nvinfo : EIATTR_SW_WAR
	.align		4
.L_2381:
        /*00d4*/ 	.byte	0x04, 0x36
        /*00d6*/ 	.short	(.L_2383 - .L_2382)
.L_2382:
        /*00d8*/ 	.word	0x00000008
.L_2383:


//--------------------- .nv.info._Z7reduce3IfEvPT_S1_j --------------------------
	.section	.nv.info._Z7reduce3IfEvPT_S1_j,"",@"SHT_CUDA_INFO"
	.sectionflags	@""
	.align	4


	//----- nvinfo : EIATTR_CUDA_API_VERSION
	.align		4
        /*0000*/ 	.byte	0x04, 0x37
        /*0002*/ 	.short	(.L_2385 - .L_2384)
.L_2384:
        /*0004*/ 	.word	0x00000082


	//----- nvinfo : EIATTR_KPARAM_INFO
	.align		4
.L_2385:
        /*0008*/ 	.byte	0x04, 0x17
        /*000a*/ 	.short	(.L_2387 - .L_2386)
.L_2386:
        /*000c*/ 	.word	0x00000000
        /*0010*/ 	.short	0x0002
        /*0012*/ 	.short	0x0010
        /*0014*/ 	.byte	0x00, 0xf0, 0x11, 0x00


	//----- nvinfo : EIATTR_KPARAM_INFO
	.align		4
.L_2387:
        /*0018*/ 	.byte	0x04, 0x17
        /*001a*/ 	.short	(.L_2389 - .L_2388)
.L_2388:
        /*001c*/ 	.word	0x00000000
        /*0020*/ 	.short	0x0001
        /*0022*/ 	.short	0x0008
        /*0024*/ 	.byte	0x00, 0xf5, 0x21, 0x00


	//----- nvinfo : EIATTR_KPARAM_INFO
	.align		4
.L_2389:
        /*0028*/ 	.byte	0x04, 0x17
        /*002a*/ 	.short	(.L_2391 - .L_2390)
.L_2390:
        /*002c*/ 	.word	0x00000000
        /*0030*/ 	.short	0x0000
        /*0032*/ 	.short	0x0000
        /*0034*/ 	.byte	0x00, 0xf5, 0x21, 0x00


	//----- nvinfo : EIATTR_SPARSE_MMA_MASK
	.align		4
.L_2391:
        /*0038*/ 	.byte	0x03, 0x50
        /*003a*/ 	.short	0x0000


	//----- nvinfo : EIATTR_MAXREG_COUNT
	.align		4
        /*003c*/ 	.byte	0x03, 0x1b
        /*003e*/ 	.short	0x00ff


	//----- nvinfo : EIATTR_NUM_BARRIERS
	.align		4
        /*0040*/ 	.byte	0x02, 0x4c
        /*0042*/ 	.byte	0x01
	.zero		1


	//----- nvinfo : EIATTR_MERCURY_ISA_VERSION
	.align		4
        /*0044*/ 	.byte	0x03, 0x5f
        /*0046*/ 	.short	0x0101


	//----- nvinfo : EIATTR_COOP_GROUP_MASK_REGIDS
	.align		4
        /*0048*/ 	.byte	0x04, 0x29
        /*004a*/ 	.short	(.L_2393 - .L_2392)


	//   ....[0]....
.L_2392:
        /*004c*/ 	.word	0xffffffff


	//   ....[1]....
        /*0050*/ 	.word	0xffffffff


	//----- nvinfo : EIATTR_COOP_GROUP_INSTR_OFFSETS
	.align		4
.L_2393:
        /*0054*/ 	.byte	0x04, 0x28
        /*0056*/ 	.short	(.L_2395 - .L_2394)


	//   ....[0]....
.L_2394:
        /*0058*/ 	.word	0x000001b0


	//   ....[1]....
        /*005c*/ 	.word	0x00000230


	//----- nvinfo : EIATTR_VRC_CTA_INIT_COUNT
	.align		4
.L_2395:
        /*0060*/ 	.byte	0x02, 0x4a
	.zero		1
	.zero		1


	//----- nvinfo : EIATTR_EXIT_INSTR_OFFSETS
	.align		4
        /*0064*/ 	.byte	0x04, 0x1c
        /*0066*/ 	.short	(.L_2397 - .L_2396)


	//   ....[0]....
.L_2396:
        /*0068*/ 	.word	0x00000270


	//   ....[1]....
        /*006c*/ 	.word	0x000002b0


	//----- nvinfo : EIATTR_CBANK_PARAM_SIZE
	.align		4
.L_2397:
        /*0070*/ 	.byte	0x03, 0x19
        /*0072*/ 	.short	0x0014


	//----- nvinfo : EIATTR_PARAM_CBANK
	.align		4
        /*0074*/ 	.byte	0x04, 0x0a
        /*0076*/ 	.short	(.L_2399 - .L_2398)
	.align		4
.L_2398:
        /*0078*/ 	.word	index@(.nv.constant0._Z7reduce3IfEvPT_S1_j)
        /*007c*/ 	.short	0x0380
        /*007e*/ 	.short	0x0014


	//----- nvinfo : EIATTR_SW_WAR
	.align		4
.L_2399:
        /*0080*/ 	.byte	0x04, 0x36
        /*0082*/ 	.short	(.L_2401 - .L_2400)
.L_2400:
        /*0084*/ 	.word	0x00000008
.L_2401:


//--------------------- .nv.info._Z7reduce2IfEvPT_S1_j --------------------------
	.section	.nv.info._Z7reduce2IfEvPT_S1_j,"",@"SHT_CUDA_INFO"
	.sectionflags	@""
	.align	4


	//----- nvinfo : EIATTR_CUDA_API_VERSION
	.align		4
        /*0000*/ 	.byte	0x04, 0x37
        /*0002*/ 	.short	(.L_2403 - .L_2402)
.L_2402:
        /*0004*/ 	.word	0x00000082


	//----- nvinfo : EIATTR_KPARAM_INFO
	.align		4
.L_2403:
        /*0008*/ 	.byte	0x04, 0x17
        /*000a*/ 	.short	(.L_2405 - .L_2404)
.L_2404:
        /*000c*/ 	.word	0x00000000
        /*0010*/ 	.short	0x0002
        /*0012*/ 	.short	0x0010
        /*0014*/ 	.byte	0x00, 0xf0, 0x11, 0x00


	//----- nvinfo : EIATTR_KPARAM_INFO
	.align		4
.L_2405:
        /*0018*/ 	.byte	0x04, 0x17
        /*001a*/ 	.short	(.L_2407 - .L_2406)
.L_2406:
        /*001c*/ 	.word	0x00000000
        /*0020*/ 	.short	0x0001
        /*0022*/ 	.short	0x0008
        /*0024*/ 	.byte	0x00, 0xf5, 0x21, 0x00


	//----- nvinfo : EIATTR_KPARAM_INFO
	.align		4
.L_2407:
        /*0028*/ 	.byte	0x04, 0x17
        /*002a*/ 	.short	(.L_2409 - .L_2408)
.L_2408:
        /*002c*/ 	.word	0x00000000
        /*0030*/ 	.short	0x0000
        /*0032*/ 	.short	0x0000
        /*0034*/ 	.byte	0x00, 0xf5, 0x21, 0x00


	//----- nvinfo : EIATTR_SPARSE_MMA_MASK
	.align		4
.L_2409:
        /*0038*/ 	.byte	0x03, 0x50
        /*003a*/ 	.short	0x0000


	//----- nvinfo : EIATTR_MAXREG_COUNT
	.align		4
        /*003c*/ 	.byte	0x03, 0x1b
        /*003e*/ 	.short	0x00ff


	//----- nvinfo : EIATTR_NUM_BARRIERS
	.align		4
        /*0040*/ 	.byte	0x02, 0x4c
        /*0042*/ 	.byte	0x01
	.zero		1


	//----- nvinfo : EIATTR_MERCURY_ISA_VERSION
	.align		4
        /*0044*/ 	.byte	0x03, 0x5f
        /*0046*/ 	.short	0x0101


	//----- nvinfo : EIATTR_COOP_GROUP_MASK_REGIDS
	.align		4
        /*0048*/ 	.byte	0x04, 0x29
        /*004a*/ 	.short	(.L_2411 - .L_2410)


	//   ....[0]....
.L_2410:
        /*004c*/ 	.word	0xffffffff


	//   ....[1]....
        /*0050*/ 	.word	0xffffffff


	//----- nvinfo : EIATTR_COOP_GROUP_INSTR_OFFSETS
	.align		4
.L_2411:
        /*0054*/ 	.byte	0x04, 0x28
        /*0056*/ 	.short	(.L_2413 - .L_2412)


	//   ....[0]....
.L_2412:
        /*0058*/ 	.word	0x00000140


	//   ....[1]....
        /*005c*/ 	.word	0x000001d0


	//----- nvinfo : EIATTR_VRC_CTA_INIT_COUNT
	.align		4
.L_2413:
        /*0060*/ 	.byte	0x02, 0x4a
	.zero		1
	.zero		1


	//----- nvinfo : EIATTR_EXIT_INSTR_OFFSETS
	.align		4
        /*0064*/ 	.byte	0x04, 0x1c
        /*0066*/ 	.short	(.L_2415 - .L_2414)


	//   ....[0]....
.L_2414:
        /*0068*/ 	.word	0x00000210


	//   ....[1]....
        /*006c*/ 	.word	0x00000290


	//----- nvinfo : EIATTR_CBANK_PARAM_SIZE
	.align		4
.L_2415:
        /*0070*/ 	.byte	0x03, 0x19
        /*0072*/ 	.short	0x0014


	//----- nvinfo : EIATTR_PARAM_CBANK
	.align		4
        /*0074*/ 	.byte	0x04, 0x0a
        /*0076*/ 	.short	(.L_2417 - .L_2416)
	.align		4
.L_2416:
        /*0078*/ 	.word	index@(.nv.constant0._Z7reduce2IfEvPT_S1_j)
        /*007c*/ 	.short	0x0380
        /*007e*/ 	.short	0x0014


	//----- nvinfo : EIATTR_SW_WAR
	.align		4
.L_2417:
        /*0080*/ 	.byte	0x04, 0x36
        /*0082*/ 	.short	(.L_2419 - .L_2418)
.L_2418:
        /*0084*/ 	.word	0x00000008
.L_2419:


//--------------------- .nv.info._Z7reduce1IfEvPT_S1_j --------------------------
	.section	.nv.info._Z7reduce1IfEvPT_S1_j,"",@"SHT_CUDA_INFO"
	.sectionflags	@""
	.align	4


	//----- nvinfo : EIATTR_CUDA_API_VERSION
	.align		4
        /*0000*/ 	.byte	0x04, 0x37
        /*0002*/ 	.short	(.L_2421 - .L_2420)
.L_2420:
        /*0004*/ 	.word	0x00000082


	//----- nvinfo : EIATTR_KPARAM_INFO
	.align		4
.L_2421:
        /*0008*/ 	.byte	0x04, 0x17
        /*000a*/ 	.short	(.L_2423 - .L_2422)
.L_2422:
        /*000c*/ 	.word	0x00000000
        /*0010*/ 	.short	0x0002
        /*0012*/ 	.short	0x0010
        /*0014*/ 	.byte	0x00, 0xf0, 0x11, 0x00


	//----- nvinfo : EIATTR_KPARAM_INFO
	.align		4
.L_2423:
        /*0018*/ 	.byte	0x04, 0x17
        /*001a*/ 	.short	(.L_2425 - .L_2424)
.L_2424:
        /*001c*/ 	.word	0x00000000
        /*0020*/ 	.short	0x0001
        /*0022*/ 	.short	0x0008
        /*0024*/ 	.byte	0x00, 0xf5, 0x21, 0x00


	//----- nvinfo : EIATTR_KPARAM_INFO
	.align		4
.L_2425:
        /*0028*/ 	.byte	0x04, 0x17
        /*002a*/ 	.short	(.L_2427 - .L_2426)
.L_2426:
        /*002c*/ 	.word	0x00000000
        /*0030*/ 	.short	0x0000
        /*0032*/ 	.short	0x0000
        /*0034*/ 	.byte	0x00, 0xf5, 0x21, 0x00


	//----- nvinfo : EIATTR_SPARSE_MMA_MASK
	.align		4
.L_2427:
        /*0038*/ 	.byte	0x03, 0x50
        /*003a*/ 	.short	0x0000


	//----- nvinfo : EIATTR_MAXREG_COUNT
	.align		4
        /*003c*/ 	.byte	0x03, 0x1b
        /*003e*/ 	.short	0x00ff


	//----- nvinfo : EIATTR_NUM_BARRIERS
	.align		4
        /*0040*/ 	.byte	0x02, 0x4c
        /*0042*/ 	.byte	0x01
	.zero		1


	//----- nvinfo : EIATTR_MERCURY_ISA_VERSION
	.align		4
        /*0044*/ 	.byte	0x03, 0x5f
        /*0046*/ 	.short	0x0101


	//----- nvinfo : EIATTR_COOP_GROUP_MASK_REGIDS
	.align		4
        /*0048*/ 	.byte	0x04, 0x29
        /*004a*/ 	.short	(.L_2429 - .L_2428)


	//   ....[0]....
.L_2428:
        /*004c*/ 	.word	0xffffffff


	//   ....[1]....
        /*0050*/ 	.word	0xffffffff


	//----- nvinfo : EIATTR_COOP_GROUP_INSTR_OFFSETS
	.align		4
.L_2429:
        /*0054*/ 	.byte	0x04, 0x28
        /*0056*/ 	.short	(.L_2431 - .L_2430)


	//   ....[0]....
.L_2430:
        /*0058*/ 	.word	0x00000130


	//   ....[1]....
        /*005c*/ 	.word	0x00000220


	//----- nvinfo : EIATTR_VRC_CTA_INIT_COUNT
	.align		4
.L_2431:
        /*0060*/ 	.byte	0x02, 0x4a
	.zero		1
	.zero		1


	//----- nvinfo : EIATTR_EXIT_INSTR_OFFSETS
	.align		4
        /*0064*/ 	.byte	0x04, 0x1c
        /*0066*/ 	.short	(.L_2433 - .L_2432)


	//   ....[0]....
.L_2432:
        /*0068*/ 	.word	0x00000240


	//   ....[1]....
        /*006c*/ 	.word	0x000002c0


	//----- nvinfo : EIATTR_CBANK_PARAM_SIZE
	.align		4
.L_2433:
        /*0070*/ 	.byte	0x03, 0x19
        /*0072*/ 	.short	0x0014


	//----- nvinfo : EIATTR_PARAM_CBANK
	.align		4
        /*0074*/ 	.byte	0x04, 0x0a
        /*0076*/ 	.short	(.L_2435 - .L_2434)
	.align		4
.L_2434:
        /*0078*/ 	.word	index@(.nv.constant0._Z7reduce1IfEvPT_S1_j)
        /*007c*/ 	.short	0x0380
        /*007e*/ 	.short	0x0014


	//----- nvinfo : EIATTR_SW_WAR
	.align		4
.L_2435:
        /*0080*/ 	.byte	0x04, 0x36
        /*0082*/ 	.short	(.L_2437 - .L_2436)
.L_2436:
        /*0084*/ 	.word	0x00000008
.L_2437:


//--------------------- .nv.info._Z7reduce0IfEvPT_S1_j --------------------------
	.section	.nv.info._Z7reduce0IfEvPT_S1_j,"",@"SHT_CUDA_INFO"
	.sectionflags	@""
	.align	4


	//----- nvinfo : EIATTR_CUDA_API_VERSION
	.align		4
        /*0000*/ 	.byte	0x04, 0x37
        /*0002*/ 	.short	(.L_2439 - .L_2438)
.L_2438:
        /*0004*/ 	.word	0x00000082


	//----- nvinfo : EIATTR_KPARAM_INFO
	.align		4
.L_2439:
        /*0008*/ 	.byte	0x04, 0x17
        /*000a*/ 	.short	(.L_2441 - .L_2440)
.L_2440:
        /*000c*/ 	.word	0x00000000
        /*0010*/ 	.short	0x0002
        /*0012*/ 	.short	0x0010
        /*0014*/ 	.byte	0x00, 0xf0, 0x11, 0x00


	//----- nvinfo : EIATTR_KPARAM_INFO
	.align		4
.L_2441:
        /*0018*/ 	.byte	0x04, 0x17
        /*001a*/ 	.short	(.L_2443 - .L_2442)
.L_2442:
        /*001c*/ 	.word	0x00000000
        /*0020*/ 	.short	0x0001
        /*0022*/ 	.short	0x0008
        /*0024*/ 	.byte	0x00, 0xf5, 0x21, 0x00


	//----- nvinfo : EIATTR_KPARAM_INFO
	.align		4
.L_2443:
        /*0028*/ 	.byte	0x04, 0x17
        /*002a*/ 	.short	(.L_2445 - .L_2444)
.L_2444:
        /*002c*/ 	.word	0x00000000
        /*0030*/ 	.short	0x0000
        /*0032*/ 	.short	0x0000
        /*0034*/ 	.byte	0x00, 0xf5, 0x21, 0x00


	//----- nvinfo : EIATTR_SPARSE_MMA_MASK
	.align		4
.L_2445:
        /*0038*/ 	.byte	0x03, 0x50
        /*003a*/ 	.short	0x0000


	//----- nvinfo : EIATTR_MAXREG_COUNT
	.align		4
        /*003c*/ 	.byte	0x03, 0x1b
        /*003e*/ 	.short	0x00ff


	//----- nvinfo : EIATTR_NUM_BARRIERS
	.align		4
        /*0040*/ 	.byte	0x02, 0x4c
        /*0042*/ 	.byte	0x01
	.zero		1


	//----- nvinfo : EIATTR_MERCURY_ISA_VERSION
	.align		4
        /*0044*/ 	.byte	0x03, 0x5f
        /*0046*/ 	.short	0x0101


	//----- nvinfo : EIATTR_COOP_GROUP_MASK_REGIDS
	.align		4
        /*0048*/ 	.byte	0x04, 0x29
        /*004a*/ 	.short	(.L_2447 - .L_2446)


	//   ....[0]....
.L_2446:
        /*004c*/ 	.word	0xffffffff


	//   ....[1]....
        /*0050*/ 	.word	0xffffffff


	//----- nvinfo : EIATTR_COOP_GROUP_INSTR_OFFSETS
	.align		4
.L_2447:
        /*0054*/ 	.byte	0x04, 0x28
        /*0056*/ 	.short	(.L_2449 - .L_2448)


	//   ....[0]....
.L_2448:
        /*0058*/ 	.word	0x00000130


	//   ....[1]....
        /*005c*/ 	.word	0x000001f0


	//----- nvinfo : EIATTR_VRC_CTA_INIT_COUNT
	.align		4
.L_2449:
        /*0060*/ 	.byte	0x02, 0x4a
	.zero		1
	.zero		1


	//----- nvinfo : EIATTR_EXIT_INSTR_OFFSETS
	.align		4
        /*0064*/ 	.byte	0x04, 0x1c
        /*0066*/ 	.short	(.L_2451 - .L_2450)


	//   ....[0]....
.L_2450:
        /*0068*/ 	.word	0x00000220


	//   ....[1]....
        /*006c*/ 	.word	0x000002a0


	//----- nvinfo : EIATTR_CBANK_PARAM_SIZE
	.align		4
.L_2451:
        /*0070*/ 	.byte	0x03, 0x19
        /*0072*/ 	.short	0x0014


	//----- nvinfo : EIATTR_PARAM_CBANK
	.align		4
        /*0074*/ 	.byte	0x04, 0x0a
        /*0076*/ 	.short	(.L_2453 - .L_2452)
	.align		4
.L_2452:
        /*0078*/ 	.word	index@(.nv.constant0._Z7reduce0IfEvPT_S1_j)
        /*007c*/ 	.short	0x0380
        /*007e*/ 	.short	0x0014


	//----- nvinfo : EIATTR_SW_WAR
	.align		4
.L_2453:
        /*0080*/ 	.byte	0x04, 0x36
        /*0082*/ 	.short	(.L_2455 - .L_2454)
.L_2454:
        /*0084*/ 	.word	0x00000008
.L_2455:


//--------------------- .nv.info._Z7reduce6IiLj1ELb0EEvPT_S1_j --------------------------
	.section	.nv.info._Z7reduce6IiLj1ELb0EEvPT_S1_j,"",@"SHT_CUDA_INFO"
	.sectionflags	@""
	.align	4


	//----- nvinfo : EIATTR_CUDA_API_VERSION
	.align		4
        /*0000*/ 	.byte	0x04, 0x37
        /*0002*/ 	.short	(.L_2457 - .L_2456)
.L_2456:
        /*0004*/ 	.word	0x00000082


	//----- nvinfo : EIATTR_KPARAM_INFO
	.align		4
.L_2457:
        /*0008*/ 	.byte	0x04, 0x17
        /*000a*/ 	.short	(.L_2459 - .L_2458)
.L_2458:
        /*000c*/ 	.word	0x00000000
        /*0010*/ 	.short	0x0002
        /*0012*/ 	.short	0x0010
        /*0014*/ 	.byte	0x00, 0xf0, 0x11, 0x00


	//----- nvinfo : EIATTR_KPARAM_INFO
	.align		4
.L_2459:
        /*0018*/ 	.byte	0x04, 0x17
        /*001a*/ 	.short	(.L_2461 - .L_2460)
.L_2460:
        /*001c*/ 	.word	0x00000000
        /*0020*/ 	.short	0x0001
        /*0022*/ 	.short	0x0008
        /*0024*/ 	.byte	0x00, 0xf5, 0x21, 0x00


	//----- nvinfo : EIATTR_KPARAM_INFO
	.align		4
.L_2461:
        /*0028*/ 	.byte	0x04, 0x17
        /*002a*/ 	.short	(.L_2463 - .L_2462)
.L_2462:
        /*002c*/ 	.word	0x00000000
        /*0030*/ 	.short	0x0000
        /*0032*/ 	.short	0x0000
        /*0034*/ 	.byte	0x00, 0xf5, 0x21, 0x00


	//----- nvinfo : EIATTR_SPARSE_MMA_MASK
	.align		4
.L_2463:
        /*0038*/ 	.byte	0x03, 0x50
        /*003a*/ 	.short	0x0000


	//----- nvinfo : EIATTR_MAXREG_COUNT
	.align		4
        /*003c*/ 	.byte	0x03, 0x1b
        /*003e*/ 	.short	0x00ff


	//----- nvinfo : EIATTR_NUM_BARRIERS
	.align		4
        /*0040*/ 	.byte	0x02, 0x4c
        /*0042*/ 	.byte	0x01
	.zero		1


	//----- nvinfo : EIATTR_MERCURY_ISA_VERSION
	.align		4
        /*0044*/ 	.byte	0x03, 0x5f
        /*0046*/ 	.short	0x0101


	//----- nvinfo : EIATTR_COOP_GROUP_MASK_REGIDS
	.align		4
        /*0048*/ 	.byte	0x04, 0x29
        /*004a*/ 	.short	(.L_2465 - .L_2464)


	//   ....[0]....
.L_2464:
        /*004c*/ 	.word	0xffffffff


	//   ....[1]....
        /*0050*/ 	.word	0xffffffff


	//   ....[2]....
        /*0054*/ 	.word	0xffffffff


	//   ....[3]....
        /*0058*/ 	.word	0xffffffff


	//   ....[4]....
        /*005c*/ 	.word	0xffffffff


	//   ....[5]....
        /*0060*/ 	.word	0x05000002


	//   ....[6]....
        /*0064*/ 	.word	0x05000002


	//   ....[7]....
        /*0068*/ 	.word	0xffffffff


	//   ....[8]....
        /*006c*/ 	.word	0x05000002


	//   ....[9]....
        /*0070*/ 	.word	0xffffffff


	//   ....[10]....
        /*0074*/ 	.word	0x05000002


	//   ....[11]....
        /*0078*/ 	.word	0xffffffff


	//   ....[12]....
        /*007c*/ 	.word	0x05000002


	//   ....[13]....
        /*0080*/ 	.word	0xffffffff


	//----- nvinfo : EIATTR_COOP_GROUP_INSTR_OFFSETS
	.align		4
.L_2465:
        /*0084*/ 	.byte	0x04, 0x28
        /*0086*/ 	.short	(.L_2467 - .L_2466)


	//   ....[0]....
.L_2466:
        /*0088*/ 	.word	0x000001f0


	//   ....[1]....
        /*008c*/ 	.word	0x00000200


	//   ....[2]....
        /*0090*/ 	.word	0x00000210


	//   ....[3]....
        /*0094*/ 	.word	0x00000220


	//   ....[4]....
        /*0098*/ 	.word	0x00000270


	//   ....[5]....
        /*009c*/ 	.word	0x00000500


	//   ....[6]....
        /*00a0*/ 	.word	0x000007b0


	//   ....[7]....
        /*00a4*/ 	.word	0x000007d0


	//   ....[8]....
        /*00a8*/ 	.word	0x00000a70


	//   ....[9]....
        /*00ac*/ 	.word	0x00000a90


	//   ....[10]....
        /*00b0*/ 	.word	0x00000d30


	//   ....[11]....
        /*00b4*/ 	.word	0x00000d50


	//   ....[12]....
        /*00b8*/ 	.word	0x00000ff0


	//   ....[13]....
        /*00bc*/ 	.word	0x00001010


	//----- nvinfo : EIATTR_VRC_CTA_INIT_COUNT
	.align		4
.L_2467:
        /*00c0*/ 	.byte	0x02, 0x4a
	.zero		1
	.zero		1


	//----- nvinfo : EIATTR_EXIT_INSTR_OFFSETS
	.align		4
        /*00c4*/ 	.byte	0x04, 0x1c
        /*00c6*/ 	.short	(.L_2469 - .L_2468)


	//   ....[0]....
.L_2468:
        /*00c8*/ 	.word	0x00000230


	//   ....[1]....
        /*00cc*/ 	.word	0x00001030


	//   ....[2]....
        /*00d0*/ 	.word	0x00001080


	//----- nvinfo : EIATTR_CRS_STACK_SIZE
	.align		4
.L_2469:
        /*00d4*/ 	.byte	0x04, 0x1e
        /*00d6*/ 	.short	(.L_2471 - .L_2470)
.L_2470:
        /*00d8*/ 	.word	0x00000000


	//----- nvinfo : EIATTR_CBANK_PARAM_SIZE
	.align		4
.L_2471:
        /*00dc*/ 	.byte	0x03, 0x19
        /*00de*/ 	.short	0x0014


	//----- nvinfo : EIATTR_PARAM_CBANK
	.align		4
        /*00e0*/ 	.byte	0x04, 0x0a
        /*00e2*/ 	.short	(.L_2473 - .L_2472)
	.align		4
.L_2472:
        /*00e4*/ 	.word	index@(.nv.constant0._Z7reduce6IiLj1ELb0EEvPT_S1_j)
        /*00e8*/ 	.short	0x0380
        /*00ea*/ 	.short	0x0014


	//----- nvinfo : EIATTR_SW_WAR
	.align		4
.L_2473:
        /*00ec*/ 	.byte	0x04, 0x36
        /*00ee*/ 	.short	(.L_2475 - .L_2474)
.L_2474:
        /*00f0*/ 	.word	0x00000008
.L_2475:


//--------------------- .nv.info._Z7reduce6IiLj2ELb0EEvPT_S1_j --------------------------
	.section	.nv.info._Z7reduce6IiLj2ELb0EEvPT_S1_j,"",@"SHT_CUDA_INFO"
	.sectionflags	@""
	.align	4


	//----- nvinfo : EIATTR_CUDA_API_VERSION
	.align		4
        /*0000*/ 	.byte	0x04, 0x37
        /*0002*/ 	.short	(.L_2477 - .L_2476)
.L_2476:
        /*0004*/ 	.word	0x00000082


	//----- nvinfo : EIATTR_KPARAM_INFO
	.align		4
.L_2477:
        /*0008*/ 	.byte	0x04, 0x17
        /*000a*/ 	.short	(.L_2479 - .L_2478)
.L_2478:
        /*000c*/ 	.word	0x00000000
        /*0010*/ 	.short	0x0002
        /*0012*/ 	.short	0x0010
        /*0014*/ 	.byte	0x00, 0xf0, 0x11, 0x00


	//----- nvinfo : EIATTR_KPARAM_INFO
	.align		4
.L_2479:
        /*0018*/ 	.byte	0x04, 0x17
        /*001a*/ 	.short	(.L_2481 - .L_2480)
.L_2480:
        /*001c*/ 	.word	0x00000000
        /*0020*/ 	.short	0x0001
        /*0022*/ 	.short	0x0008
        /*0024*/ 	.byte	0x00, 0xf5, 0x21, 0x00


	//----- nvinfo : EIATTR_KPARAM_INFO
	.align		4
.L_2481:
        /*0028*/ 	.byte	0x04, 0x17
        /*002a*/ 	.short	(.L_2483 - .L_2482)
.L_2482:
        /*002c*/ 	.word	0x00000000
        /*0030*/ 	.short	0x0000
        /*0032*/ 	.short	0x0000
        /*0034*/ 	.byte	0x00, 0xf5, 0x21, 0x00


	//----- nvinfo : EIATTR_SPARSE_MMA_MASK
	.align		4
.L_2483:
        /*0038*/ 	.byte	0x03, 0x50
        /*003a*/ 	.short	0x0000


	//----- nvinfo : EIATTR_MAXREG_COUNT
	.align		4
        /*003c*/ 	.byte	0x03, 0x1b
        /*003e*/ 	.short	0x00ff


	//----- nvinfo : EIATTR_NUM_BARRIERS
	.align		4
        /*0040*/ 	.byte	0x02, 0x4c
        /*0042*/ 	.byte	0x01
	.zero		1


	//----- nvinfo : EIATTR_MERCURY_ISA_VERSION
	.align		4
        /*0044*/ 	.byte	0x03, 0x5f
        /*0046*/ 	.short	0x0101


	//----- nvinfo : EIATTR_COOP_GROUP_MASK_REGIDS
	.align		4
        /*0048*/ 	.byte	0x04, 0x29
        /*004a*/ 	.short	(.L_2485 - .L_2484)


	//   ....[0]....
.L_2484:
        /*004c*/ 	.word	0xffffffff


	//   ....[1]....
        /*0050*/ 	.word	0xffffffff


	//   ....[2]....
        /*0054*/ 	.word	0xffffffff


	//   ....[3]....
        /*0058*/ 	.word	0xffffffff


	//   ....[4]....
        /*005c*/ 	.word	0xffffffff


	//   ....[5]....
        /*0060*/ 	.word	0x05000005


	//   ....[6]....
        /*0064*/ 	.word	0x05000005


	//   ....[7]....
        /*0068*/ 	.word	0xffffffff


	//   ....[8]....
        /*006c*/ 	.word	0x05000005


	//   ....[9]....
        /*0070*/ 	.word	0xffffffff


	//   ....[10]....
        /*0074*/ 	.word	0x05000005


	//   ....[11]....
        /*0078*/ 	.word	0xffffffff


	//   ....[12]....
        /*007c*/ 	.word	0x05000005


	//   ....[13]....
        /*0080*/ 	.word	0xffffffff


	//----- nvinfo : EIATTR_COOP_GROUP_INSTR_OFFSETS
	.align		4
.L_2485:
        /*0084*/ 	.byte	0x04, 0x28
        /*0086*/ 	.short	(.L_2487 - .L_2486)


	//   ....[0]....
.L_2486:
        /*0088*/ 	.word	0x00000210


	//   ....[1]....
        /*008c*/ 	.word	0x00000220


	//   ....[2]....
        /*0090*/ 	.word	0x00000230


	//   ....[3]....
        /*0094*/ 	.word	0x00000240


	//   ....[4]....
        /*0098*/ 	.word	0x00000290


	//   ....[5]....
        /*009c*/ 	.word	0x00000520


	//   ....[6]....
        /*00a0*/ 	.word	0x000007d0


	//   ....[7]....
        /*00a4*/ 	.word	0x000007f0


	//   ....[8]....
        /*00a8*/ 	.word	0x00000a90


	//   ....[9]....
        /*00ac*/ 	.word	0x00000ab0


	//   ....[10]....
        /*00b0*/ 	.word	0x00000d50


	//   ....[11]....
        /*00b4*/ 	.word	0x00000d70


	//   ....[12]....
        /*00b8*/ 	.word	0x00001010


	//   ....[13]....
        /*00bc*/ 	.word	0x00001030


	//----- nvinfo : EIATTR_VRC_CTA_INIT_COUNT
	.align		4
.L_2487:
        /*00c0*/ 	.byte	0x02, 0x4a
	.zero		1
	.zero		1


	//----- nvinfo : EIATTR_EXIT_INSTR_OFFSETS
	.align		4
        /*00c4*/ 	.byte	0x04, 0x1c
        /*00c6*/ 	.short	(.L_2489 - .L_2488)


	//   ....[0]....
.L_2488:
        /*00c8*/ 	.word	0x00000250


	//   ....[1]....
        /*00cc*/ 	.word	0x00001050


	//   ....[2]....
        /*00d0*/ 	.word	0x000010a0


	//----- nvinfo : EIATTR_CRS_STACK_SIZE
	.align		4
.L_2489:
        /*00d4*/ 	.byte	0x04, 0x1e
        /*00d6*/ 	.short	(.L_2491 - .L_2490)
.L_2490:
        /*00d8*/ 	.word	0x00000000


	//----- nvinfo : EIATTR_CBANK_PARAM_SIZE
	.align		4
.L_2491:
        /*00dc*/ 	.byte	0x03, 0x19
        /*00de*/ 	.short	0x0014


	//----- nvinfo : EIATTR_PARAM_CBANK
	.align		4
        /*00e0*/ 	.byte	0x04, 0x0a
        /*00e2*/ 	.short	(.L_2493 - .L_2492)
	.align		4
.L_2492:
        /*00e4*/ 	.word	index@(.nv.constant0._Z7reduce6IiLj2ELb0EEvPT_S1_j)
        /*00e8*/ 	.short	0x0380
        /*00ea*/ 	.short	0x0014


	//----- nvinfo : EIATTR_SW_WAR
	.align		4
.L_2493:
        /*00ec*/ 	.byte	0x04, 0x36
        /*00ee*/ 	.short	(.L_2495 - .L_2494)
.L_2494:
        /*00f0*/ 	.word	0x00000008
.L_2495:


//--------------------- .nv.info._Z7reduce6IiLj4ELb0EEvPT_S1_j --------------------------
	.section	.nv.info._Z7reduce6IiLj4ELb0EEvPT_S1_j,"",@"SHT_CUDA_INFO"
	.sectionflags	@""
	.align	4


	//----- nvinfo : EIATTR_CUDA_API_VERSION
	.align		4
        /*0000*/ 	.byte	0x04, 0x37
        /*0002*/ 	.short	(.L_2497 - .L_2496)
.L_2496:
        /*0004*/ 	.word	0x00000082


	//----- nvinfo : EIATTR_KPARAM_INFO
	.align		4
.L_2497:
        /*0008*/ 	.byte	0x04, 0x17
        /*000a*/ 	.short	(.L_2499 - .L_2498)
.L_2498:
        /*000c*/ 	.word	0x00000000
        /*0010*/ 	.short	0x0002
        /*0012*/ 	.short	0x0010
        /*0014*/ 	.byte	0x00, 0xf0, 0x11, 0x00


	//----- nvinfo : EIATTR_KPARAM_INFO
	.align		4
.L_2499:
        /*0018*/ 	.byte	0x04, 0x17
        /*001a*/ 	.short	(.L_2501 - .L_2500)
.L_2500:
        /*001c*/ 	.word	0x00000000
        /*0020*/ 	.short	0x0001
        /*0022*/ 	.short	0x0008
        /*0024*/ 	.byte	0x00, 0xf5, 0x21, 0x00


	//----- nvinfo : EIATTR_KPARAM_INFO
	.align		4
.L_2501:
        /*0028*/ 	.byte	0x04, 0x17
        /*002a*/ 	.short	(.L_2503 - .L_2502)
.L_2502:
        /*002c*/ 	.word	0x00000000
        /*0030*/ 	.short	0x0000
        /*0032*/ 	.short	0x0000
        /*0034*/ 	.byte	0x00, 0xf5, 0x21, 0x00


	//----- nvinfo : EIATTR_SPARSE_MMA_MASK
	.align		4
.L_2503:
        /*0038*/ 	.byte	0x03, 0x50
        /*003a*/ 	.short	0x0000


	//----- nvinfo : EIATTR_MAXREG_COUNT
	.align		4
        /*003c*/ 	.byte	0x03, 0x1b
        /*003e*/ 	.short	0x00ff


	//----- nvinfo : EIATTR_NUM_BARRIERS
	.align		4
        /*0040*/ 	.byte	0x02, 0x4c
        /*0042*/ 	.byte	0x01
	.zero		1


	//----- nvinfo : EIATTR_MERCURY_ISA_VERSION
	.align		4
        /*0044*/ 	.byte	0x03, 0x5f
        /*0046*/ 	.short	0x0101


	//----- nvinfo : EIATTR_COOP_GROUP_MASK_REGIDS
	.align		4
        /*0048*/ 	.byte	0x04, 0x29
        /*004a*/ 	.short	(.L_2505 - .L_2504)


	//   ....[0]....
.L_2504:
        /*004c*/ 	.word	0xffffffff


	//   ....[1]....
        /*0050*/ 	.word	0xffffffff


	//   ....[2]....
        /*0054*/ 	.word	0xffffffff


	//   ....[3]....
        /*0058*/ 	.word	0xffffffff


	//   ....[4]....
        /*005c*/ 	.word	0xffffffff


	//   ....[5]....
        /*0060*/ 	.word	0x05000005


	//   ....[6]....
        /*0064*/ 	.word	0x05000005


	//   ....[7]....
        /*0068*/ 	.word	0xffffffff


	//   ....[8]....
        /*006c*/ 	.word	0x05000005


	//   ....[9]....
        /*0070*/ 	.word	0xffffffff


	//   ....[10]....
        /*0074*/ 	.word	0x05000005


	//   ....[11]....
        /*0078*/ 	.word	0xffffffff


	//   ....[12]....
        /*007c*/ 	.word	0x05000005


	//   ....[13]....
        /*0080*/ 	.word	0xffffffff


	//----- nvinfo : EIATTR_COOP_GROUP_INSTR_OFFSETS
	.align		4
.L_2505:
        /*0084*/ 	.byte	0x04, 0x28
        /*0086*/ 	.short	(.L_2507 - .L_2506)


	//   ....[0]....
.L_2506:
        /*0088*/ 	.word	0x00000210


	//   ....[1]....
        /*008c*/ 	.word	0x00000220


	//   ....[2]....
        /*0090*/ 	.word	0x00000230


	//   ....[3]....
        /*0094*/ 	.word	0x00000240


	//   ....[4]....
        /*0098*/ 	.word	0x00000290


	//   ....[5]....
        /*009c*/ 	.word	0x00000520


	//   ....[6]....
        /*00a0*/ 	.word	0x000007d0


	//   ....[7]....
        /*00a4*/ 	.word	0x000007f0


	//   ....[8]....
        /*00a8*/ 	.word	0x00000a90


	//   ....[9]....
        /*00ac*/ 	.word	0x00000ab0


	//   ....[10]....
        /*00b0*/ 	.word	0x00000d50


	//   ....[11]....
        /*00b4*/ 	.word	0x00000d70


	//   ....[12]....
        /*00b8*/ 	.word	0x00001010


	//   ....[13]....
        /*00bc*/ 	.word	0x00001030


	//----- nvinfo : EIATTR_VRC_CTA_INIT_COUNT
	.align		4
.L_2507:
        /*00c0*/ 	.byte	0x02, 0x4a
	.zero		1
	.zero		1


	//----- nvinfo : EIATTR_EXIT_INSTR_OFFSETS
	.align		4
        /*00c4*/ 	.byte	0x04, 0x1c
        /*00c6*/ 	.short	(.L_2509 - .L_2508)


	//   ....[0]....
.L_2508:
        /*00c8*/ 	.word	0x00000250


	//   ....[1]....
        /*00cc*/ 	.word	0x00001050


	//   ....[2]....
        /*00d0*/ 	.word	0x000010a0


	//----- nvinfo : EIATTR_CRS_STACK_SIZE
	.align		4
.L_2509:
        /*00d4*/ 	.byte	0x04, 0x1e
        /*00d6*/ 	.short	(.L_2511 - .L_2510)
.L_2510:
        /*00d8*/ 	.word	0x00000000


	//----- nvinfo : EIATTR_CBANK_PARAM_SIZE
	.align		4
.L_2511:
        /*00dc*/ 	.byte	0x03, 0x19
        /*00de*/ 	.short	0x0014


	//----- nvinfo : EIATTR_PARAM_CBANK
	.align		4
        /*00e0*/ 	.byte	0x04, 0x0a
        /*00e2*/ 	.short	(.L_2513 - .L_2512)
	.align		4
.L_2512:
        /*00e4*/ 	.word	index@(.nv.constant0._Z7reduce6IiLj4ELb0EEvPT_S1_j)
        /*00e8*/ 	.short	0x0380
        /*00ea*/ 	.short	0x0014


	//----- nvinfo : EIATTR_SW_WAR
	.align		4
.L_2513:
        /*00ec*/ 	.byte	0x04, 0x36
        /*00ee*/ 	.short	(.L_2515 - .L_2514)
.L_2514:
        /*00f0*/ 	.word	0x00000008
.L_2515:


//--------------------- .nv.info._Z7reduce6IiLj8ELb0EEvPT_S1_j --------------------------
	.section	.nv.info._Z7reduce6IiLj8ELb0EEvPT_S1_j,"",@"SHT_CUDA_INFO"
	.sectionflags	@""
	.align	4


	//----- nvinfo : EIATTR_CUDA_API_VERSION
	.align		4
        /*0000*/ 	.byte	0x04, 0x37
        /*0002*/ 	.short	(.L_2517 - .L_2516)
.L_2516:
        /*0004*/ 	.word	0x00000082


	//----- nvinfo : EIATTR_KPARAM_INFO
	.align		4
.L_2517:
        /*0008*/ 	.byte	0x04, 0x17
        /*000a*/ 	.short	(.L_2519 - .L_2518)
.L_2518:
        /*000c*/ 	.word	0x00000000
        /*0010*/ 	.short	0x0002
        /*0012*/ 	.short	0x0010
        /*0014*/ 	.byte	0x00, 0xf0, 0x11, 0x00


	//----- nvinfo : EIATTR_KPARAM_INFO
	.align		4
.L_2519:
        /*0018*/ 	.byte	0x04, 0x17
        /*001a*/ 	.short	(.L_2521 - .L_2520)
.L_2520:
        /*001c*/ 	.word	0x00000000
        /*0020*/ 	.short	0x0001
        /*0022*/ 	.short	0x0008
        /*0024*/ 	.byte	0x00, 0xf5, 0x21, 0x00


	//----- nvinfo : EIATTR_KPARAM_INFO
	.align		4
.L_2521:
        /*0028*/ 	.byte	0x04, 0x17
        /*002a*/ 	.short	(.L_2523 - .L_2522)
.L_2522:
        /*002c*/ 	.word	0x00000000
        /*0030*/ 	.short	0x0000
        /*0032*/ 	.short	0x0000
        /*0034*/ 	.byte	0x00, 0xf5, 0x21, 0x00


	//----- nvinfo : EIATTR_SPARSE_MMA_MASK
	.align		4
.L_2523:
        /*0038*/ 	.byte	0x03, 0x50
        /*003a*/ 	.short	0x0000


	//----- nvinfo : EIATTR_MAXREG_COUNT
	.align		4
        /*003c*/ 	.byte	0x03, 0x1b
        /*003e*/ 	.short	0x00ff


	//----- nvinfo : EIATTR_NUM_BARRIERS
	.align		4
        /*0040*/ 	.byte	0x02, 0x4c
        /*0042*/ 	.byte	0x01
	.zero		1


	//----- nvinfo : EIATTR_MERCURY_ISA_VERSION
	.align		4
        /*0044*/ 	.byte	0x03, 0x5f
        /*0046*/ 	.short	0x0101


	//----- nvinfo : EIATTR_COOP_GROUP_MASK_REGIDS
	.align		4
        /*0048*/ 	.byte	0x04, 0x29
        /*004a*/ 	.short	(.L_2525 - .L_2524)


	//   ....[0]....
.L_2524:
        /*004c*/ 	.word	0xffffffff


	//   ....[1]....
        /*0050*/ 	.word	0xffffffff


	//   ....[2]....
        /*0054*/ 	.word	0xffffffff


	//   ....[3]....
        /*0058*/ 	.word	0xffffffff


	//   ....[4]....
        /*005c*/ 	.word	0xffffffff


	//   ....[5]....
        /*0060*/ 	.word	0x05000005


	//   ....[6]....
        /*0064*/ 	.word	0x05000005


	//   ....[7]....
        /*0068*/ 	.word	0xffffffff


	//   ....[8]....
        /*006c*/ 	.word	0x05000005


	//   ....[9]....
        /*0070*/ 	.word	0xffffffff


	//   ....[10]....
        /*0074*/ 	.word	0x05000005


	//   ....[11]....
        /*0078*/ 	.word	0xffffffff


	//   ....[12]....
        /*007c*/ 	.word	0x05000005


	//   ....[13]....
        /*0080*/ 	.word	0xffffffff


	//----- nvinfo : EIATTR_COOP_GROUP_INSTR_OFFSETS
	.align		4
.L_2525:
        /*0084*/ 	.byte	0x04, 0x28
        /*0086*/ 	.short	(.L_2527 - .L_2526)


	//   ....[0]....
.L_2526:
        /*0088*/ 	.word	0x00000210


	//   ....[1]....
        /*008c*/ 	.word	0x00000220


	//   ....[2]....
        /*0090*/ 	.word	0x00000230


	//   ....[3]....
        /*0094*/ 	.word	0x00000240


	//   ....[4]....
        /*0098*/ 	.word	0x00000290


	//   ....[5]....
        /*009c*/ 	.word	0x00000520


	//   ....[6]....
        /*00a0*/ 	.word	0x000007d0


	//   ....[7]....
        /*00a4*/ 	.word	0x000007f0


	//   ....[8]....
        /*00a8*/ 	.word	0x00000a90


	//   ....[9]....
        /*00ac*/ 	.word	0x00000ab0


	//   ....[10]....
        /*00b0*/ 	.word	0x00000d50


	//   ....[11]....
        /*00b4*/ 	.word	0x00000d70


	//   ....[12]....
        /*00b8*/ 	.word	0x00001010


	//   ....[13]....
        /*00bc*/ 	.word	0x00001030


	//----- nvinfo : EIATTR_VRC_CTA_INIT_COUNT
	.align		4
.L_2527:
        /*00c0*/ 	.byte	0x02, 0x4a
	.zero		1
	.zero		1


	//----- nvinfo : EIATTR_EXIT_INSTR_OFFSETS
	.align		4
        /*00c4*/ 	.byte	0x04, 0x1c
        /*00c6*/ 	.short	(.L_2529 - .L_2528)


	//   ....[0]....
.L_2528:
        /*00c8*/ 	.word	0x00000250


	//   ....[1]....
        /*00cc*/ 	.word	0x00001050


	//   ....[2]....
        /*00d0*/ 	.word	0x000010a0


	//----- nvinfo : EIATTR_CRS_STACK_SIZE
	.align		4
.L_2529:
        /*00d4*/ 	.byte	0x04, 0x1e
        /*00d6*/ 	.short	(.L_2531 - .L_2530)
.L_2530:
        /*00d8*/ 	.word	0x00000000


	//----- nvinfo : EIATTR_CBANK_PARAM_SIZE
	.align		4
.L_2531:
        /*00dc*/ 	.byte	0x03, 0x19
        /*00de*/ 	.short	0x0014


	//----- nvinfo : EIATTR_PARAM_CBANK
	.align		4
        /*00e0*/ 	.byte	0x04, 0x0a
        /*00e2*/ 	.short	(.L_2533 - .L_2532)
	.align		4
.L_2532:
        /*00e4*/ 	.word	index@(.nv.constant0._Z7reduce6IiLj8ELb0EEvPT_S1_j)
        /*00e8*/ 	.short	0x0380
        /*00ea*/ 	.short	0x0014


	//----- nvinfo : EIATTR_SW_WAR
	.align		4
.L_2533:
        /*00ec*/ 	.byte	0x04, 0x36
        /*00ee*/ 	.short	(.L_2535 - .L_2534)
.L_2534:
        /*00f0*/ 	.word	0x00000008
.L_2535:


//--------------------- .nv.info._Z7reduce6IiLj16ELb0EEvPT_S1_j --------------------------
	.section	.nv.info._Z7reduce6IiLj16ELb0EEvPT_S1_j,"",@"SHT_CUDA_INFO"
	.sectionflags	@""
	.align	4


	//----- nvinfo : EIATTR_CUDA_API_VERSION
	.align		4
        /*0000*/ 	.byte	0x04, 0x37
        /*0002*/ 	.short	(.L_2537 - .L_2536)
.L_2536:
        /*0004*/ 	.word	0x00000082


	//----- nvinfo : EIATTR_KPARAM_INFO
	.align		4
.L_2537:
        /*0008*/ 	.byte	0x04, 0x17
        /*000a*/ 	.short	(.L_2539 - .L_2538)
.L_2538:
        /*000c*/ 	.word	0x00000000
        /*0010*/ 	.short	0x0002
        /*0012*/ 	.short	0x0010
        /*0014*/ 	.byte	0x00, 0xf0, 0x11, 0x00


	//----- nvinfo : EIATTR_KPARAM_INFO
	.align		4
.L_2539:
        /*0018*/ 	.byte	0x04, 0x17
        /*001a*/ 	.short	(.L_2541 - .L_2540)
.L_2540:
        /*001c*/ 	.word	0x00000000
        /*0020*/ 	.short	0x0001
        /*0022*/ 	.short	0x0008
        /*0024*/ 	.byte	0x00, 0xf5, 0x21, 0x00


	//----- nvinfo : EIATTR_KPARAM_INFO
	.align		4
.L_2541:
        /*0028*/ 	.byte	0x04, 0x17
        /*002a*/ 	.short	(.L_2543 - .L_2542)
.L_2542:
        /*002c*/ 	.word	0x00000000
        /*0030*/ 	.short	0x0000
        /*0032*/ 	.short	0x0000
        /*0034*/ 	.byte	0x00, 0xf5, 0x21, 0x00


	//----- nvinfo : EIATTR_SPARSE_MMA_MASK
	.align		4
.L_2543:
        /*0038*/ 	.byte	0x03, 0x50
        /*003a*/ 	.short	0x0000


	//----- nvinfo : EIATTR_MAXREG_COUNT
	.align		4
        /*003c*/ 	.byte	0x03, 0x1b
        /*003e*/ 	.short	0x00ff


	//----- nvinfo : EIATTR_NUM_BARRIERS
	.align		4
        /*0040*/ 	.byte	0x02, 0x4c
        /*0042*/ 	.byte	0x01
	.zero		1


	//----- nvinfo : EIATTR_MERCURY_ISA_VERSION
	.align		4
        /*0044*/ 	.byte	0x03, 0x5f
        /*0046*/ 	.short	0x0101


	//----- nvinfo : EIATTR_COOP_GROUP_MASK_REGIDS
	.align		4
        /*0048*/ 	.byte	0x04, 0x29
        /*004a*/ 	.short	(.L_2545 - .L_2544)


	//   ....[0]....
.L_2544:
        /*004c*/ 	.word	0xffffffff


	//   ....[1]....
        /*0050*/ 	.word	0xffffffff


	//   ....[2]....
        /*0054*/ 	.word	0xffffffff


	//   ....[3]....
        /*0058*/ 	.word	0xffffffff


	//   ....[4]....
        /*005c*/ 	.word	0xffffffff


	//   ....[5]....
        /*0060*/ 	.word	0x05000005


	//   ....[6]....
        /*0064*/ 	.word	0x05000005


	//   ....[7]....
        /*0068*/ 	.word	0xffffffff


	//   ....[8]....
        /*006c*/ 	.word	0x05000005


	//   ....[9]....
        /*0070*/ 	.word	0xffffffff


	//   ....[10]....
        /*0074*/ 	.word	0x05000005


	//   ....[11]....
        /*0078*/ 	.word	0xffffffff


	//   ....[12]....
        /*007c*/ 	.word	0x05000005


	//   ....[13]....
        /*0080*/ 	.word	0xffffffff


	//----- nvinfo : EIATTR_COOP_GROUP_INSTR_OFFSETS
	.align		4
.L_2545:
        /*0084*/ 	.byte	0x04, 0x28
        /*0086*/ 	.short	(.L_2547 - .L_2546)


	//   ....[0]....
.L_2546:
        /*0088*/ 	.word	0x00000210


	//   ....[1]....
        /*008c*/ 	.word	0x00000220


	//   ....[2]....
        /*0090*/ 	.word	0x00000230


	//   ....[3]....
        /*0094*/ 	.word	0x00000240


	//   ....[4]....
        /*0098*/ 	.word	0x00000290


	//   ....[5]....
        /*009c*/ 	.word	0x00000520


	//   ....[6]....
        /*00a0*/ 	.word	0x000007d0


	//   ....[7]....
        /*00a4*/ 	.word	0x000007f0


	//   ....[8]....
        /*00a8*/ 	.word	0x00000a90


	//   ....[9]....
        /*00ac*/ 	.word	0x00000ab0


	//   ....[10]....
        /*00b0*/ 	.word	0x00000d50


	//   ....[11]....
        /*00b4*/ 	.word	0x00000d70


	//   ....[12]....
        /*00b8*/ 	.word	0x00001010


	//   ....[13]....
        /*00bc*/ 	.word	0x00001030


	//----- nvinfo : EIATTR_VRC_CTA_INIT_COUNT
	.align		4
.L_2547:
        /*00c0*/ 	.byte	0x02, 0x4a
	.zero		1
	.zero		1


	//----- nvinfo : EIATTR_EXIT_INSTR_OFFSETS
	.align		4
        /*00c4*/ 	.byte	0x04, 0x1c
        /*00c6*/ 	.short	(.L_2549 - .L_2548)


	//   ....[0]....
.L_2548:
        /*00c8*/ 	.word	0x00000250


	//   ....[1]....
        /*00cc*/ 	.word	0x00001050


	//   ....[2]....
        /*00d0*/ 	.word	0x000010a0


	//----- nvinfo : EIATTR_CRS_STACK_SIZE
	.align		4
.L_2549:
        /*00d4*/ 	.byte	0x04, 0x1e
        /*00d6*/ 	.short	(.L_2551 - .L_2550)
.L_2550:
        /*00d8*/ 	.word	0x00000000


	//----- nvinfo : EIATTR_CBANK_PARAM_SIZE
	.align		4
.L_2551:
        /*00dc*/ 	.byte	0x03, 0x19
        /*00de*/ 	.short	0x0014


	//----- nvinfo : EIATTR_PARAM_CBANK
	.align		4
        /*00e0*/ 	.byte	0x04, 0x0a
        /*00e2*/ 	.short	(.L_2553 - .L_2552)
	.align		4
.L_2552:
        /*00e4*/ 	.word	index@(.nv.constant0._Z7reduce6IiLj16ELb0EEvPT_S1_j)
        /*00e8*/ 	.short	0x0380
        /*00ea*/ 	.short	0x0014


	//----- nvinfo : EIATTR_SW_WAR
	.align		4
.L_2553:
        /*00ec*/ 	.byte	0x04, 0x36
        /*00ee*/ 	.short	(.L_2555 - .L_2554)
.L_2554:
        /*00f0*/ 	.word	0x00000008
.L_2555:


//--------------------- .nv.info._Z7reduce6IiLj32ELb0EEvPT_S1_j --------------------------
	.section	.nv.info._Z7reduce6IiLj32ELb0EEvPT_S1_j,"",@"SHT_CUDA_INFO"
	.sectionflags	@""
	.align	4


	//----- nvinfo : EIATTR_CUDA_API_VERSION
	.align		4
        /*0000*/ 	.byte	0x04, 0x37
        /*0002*/ 	.short	(.L_2557 - .L_2556)
.L_2556:
        /*0004*/ 	.word	0x00000082


	//----- nvinfo : EIATTR_KPARAM_INFO
	.align		4
.L_2557:
        /*0008*/ 	.byte	0x04, 0x17
        /*000a*/ 	.short	(.L_2559 - .L_2558)
.L_2558:
        /*000c*/ 	.word	0x00000000
        /*0010*/ 	.short	0x0002
        /*0012*/ 	.short	0x0010
        /*0014*/ 	.byte	0x00, 0xf0, 0x11, 0x00


	//----- nvinfo : EIATTR_KPARAM_INFO
	.align		4
.L_2559:
        /*0018*/ 	.byte	0x04, 0x17
        /*001a*/ 	.short	(.L_2561 - .L_2560)
.L_2560:
        /*001c*/ 	.word	0x00000000
        /*0020*/ 	.short	0x0001
        /*0022*/ 	.short	0x0008
        /*0024*/ 	.byte	0x00, 0xf5, 0x21, 0x00


	//----- nvinfo : EIATTR_KPARAM_INFO
	.align		4
.L_2561:
        /*0028*/ 	.byte	0x04, 0x17
        /*002a*/ 	.short	(.L_2563 - .L_2562)
.L_2562:
        /*002c*/ 	.word	0x00000000
        /*0030*/ 	.short	0x0000
        /*0032*/ 	.short	0x0000
        /*0034*/ 	.byte	0x00, 0xf5, 0x21, 0x00


	//----- nvinfo : EIATTR_SPARSE_MMA_MASK
	.align		4
.L_2563:
        /*0038*/ 	.byte	0x03, 0x50
        /*003a*/ 	.short	0x0000


	//----- nvinfo : EIATTR_MAXREG_COUNT
	.align		4
        /*003c*/ 	.byte	0x03, 0x1b
        /*003e*/ 	.short	0x00ff


	//----- nvinfo : EIATTR_NUM_BARRIERS
	.align		4
        /*0040*/ 	.byte	0x02, 0x4c
        /*0042*/ 	.byte	0x01
	.zero		1


	//----- nvinfo : EIATTR_MERCURY_ISA_VERSION
	.align		4
        /*0044*/ 	.byte	0x03, 0x5f
        /*0046*/ 	.short	0x0101


	//----- nvinfo : EIATTR_COOP_GROUP_MASK_REGIDS
	.align		4
        /*0048*/ 	.byte	0x04, 0x29
        /*004a*/ 	.short	(.L_2565 - .L_2564)


	//   ....[0]....
.L_2564:
        /*004c*/ 	.word	0xffffffff


	//   ....[1]....
        /*0050*/ 	.word	0xffffffff


	//   ....[2]....
        /*0054*/ 	.word	0xffffffff


	//   ....[3]....
        /*0058*/ 	.word	0xffffffff


	//   ....[4]....
        /*005c*/ 	.word	0xffffffff


	//   ....[5]....
        /*0060*/ 	.word	0x05000005


	//   ....[6]....
        /*0064*/ 	.word	0x05000005


	//   ....[7]....
        /*0068*/ 	.word	0xffffffff


	//   ....[8]....
        /*006c*/ 	.word	0x05000005


	//   ....[9]....
        /*0070*/ 	.word	0xffffffff


	//   ....[10]....
        /*0074*/ 	.word	0x05000005


	//   ....[11]....
        /*0078*/ 	.word	0xffffffff


	//   ....[12]....
        /*007c*/ 	.word	0x05000005


	//   ....[13]....
        /*0080*/ 	.word	0xffffffff


	//----- nvinfo : EIATTR_COOP_GROUP_INSTR_OFFSETS
	.align		4
.L_2565:
        /*0084*/ 	.byte	0x04, 0x28
        /*0086*/ 	.short	(.L_2567 - .L_2566)


	//   ....[0]....
.L_2566:
        /*0088*/ 	.word	0x00000210


	//   ....[1]....
        /*008c*/ 	.word	0x00000220


	//   ....[2]....
        /*0090*/ 	.word	0x00000230


	//   ....[3]....
        /*0094*/ 	.word	0x00000240


	//   ....[4]....
        /*0098*/ 	.word	0x00000290


	//   ....[5]....
        /*009c*/ 	.word	0x00000520


	//   ....[6]....
        /*00a0*/ 	.word	0x000007d0


	//   ....[7]....
        /*00a4*/ 	.word	0x000007f0


	//   ....[8]....
        /*00a8*/ 	.word	0x00000a90


	//   ....[9]....
        /*00ac*/ 	.word	0x00000ab0


	//   ....[10]....
        /*00b0*/ 	.word	0x00000d50


	//   ....[11]....
        /*00b4*/ 	.word	0x00000d70


	//   ....[12]....
        /*00b8*/ 	.word	0x00001010


	//   ....[13]....
        /*00bc*/ 	.word	0x00001030


	//----- nvinfo : EIATTR_VRC_CTA_INIT_COUNT
	.align		4
.L_2567:
        /*00c0*/ 	.byte	0x02, 0x4a
	.zero		1
	.zero		1


	//----- nvinfo : EIATTR_EXIT_INSTR_OFFSETS
	.align		4
        /*00c4*/ 	.byte	0x04, 0x1c
        /*00c6*/ 	.short	(.L_2569 - .L_2568)


	//   ....[0]....
.L_2568:
        /*00c8*/ 	.word	0x00000250


	//   ....[1]....
        /*00cc*/ 	.word	0x00001050


	//   ....[2]....
        /*00d0*/ 	.word	0x000010a0


	//----- nvinfo : EIATTR_CRS_STACK_SIZE
	.align		4
.L_2569:
        /*00d4*/ 	.byte	0x04, 0x1e
        /*00d6*/ 	.short	(.L_2571 - .L_2570)
.L_2570:
        /*00d8*/ 	.word	0x00000000


	//----- nvinfo : EIATTR_CBANK_PARAM_SIZE
	.align		4
.L_2571:
        /*00dc*/ 	.byte	0x03, 0x19
        /*00de*/ 	.short	0x0014


	//----- nvinfo : EIATTR_PARAM_CBANK
	.align		4
        /*00e0*/ 	.byte	0x04, 0x0a
        /*00e2*/ 	.short	(.L_2573 - .L_2572)
	.align		4
.L_2572:
        /*00e4*/ 	.word	index@(.nv.constant0._Z7reduce6IiLj32ELb0EEvPT_S1_j)
        /*00e8*/ 	.short	0x0380
        /*00ea*/ 	.short	0x0014


	//----- nvinfo : EIATTR_SW_WAR
	.align		4
.L_2573:
        /*00ec*/ 	.byte	0x04, 0x36
        /*00ee*/ 	.short	(.L_2575 - .L_2574)
.L_2574:
        /*00f0*/ 	.word	0x00000008
.L_2575:


//--------------------- .nv.info._Z7reduce6IiLj64ELb0EEvPT_S1_j --------------------------
	.section	.nv.info._Z7reduce6IiLj64ELb0EEvPT_S1_j,"",@"SHT_CUDA_INFO"
	.sectionflags	@""
	.align	4


	//----- nvinfo : EIATTR_CUDA_API_VERSION
	.align		4
        /*0000*/ 	.byte	0x04, 0x37
        /*0002*/ 	.short	(.L_2577 - .L_2576)
.L_2576:
        /*0004*/ 	.word	0x00000082


	//----- nvinfo : EIATTR_KPARAM_INFO
	.align		4
.L_2577:
        /*0008*/ 	.byte	0x04, 0x17
        /*000a*/ 	.short	(.L_2579 - .L_2578)
.L_2578:
        /*000c*/ 	.word	0x00000000
        /*0010*/ 	.short	0x0002
        /*0012*/ 	.short	0x0010
        /*0014*/ 	.byte	0x00, 0xf0, 0x11, 0x00


	//----- nvinfo : EIATTR_KPARAM_INFO
	.align		4
.L_2579:
        /*0018*/ 	.byte	0x04, 0x17
        /*001a*/ 	.short	(.L_2581 - .L_2580)
.L_2580:
        /*001c*/ 	.word	0x00000000
        /*0020*/ 	.short	0x0001
        /*0022*/ 	.short	0x0008
        /*0024*/ 	.byte	0x00, 0xf5, 0x21, 0x00


	//----- nvinfo : EIATTR_KPARAM_INFO
	.align		4
.L_2581:
        /*0028*/ 	.byte	0x04, 0x17
        /*002a*/ 	.short	(.L_2583 - .L_2582)
.L_2582:
        /*002c*/ 	.word	0x00000000
        /*0030*/ 	.short	0x0000
        /*0032*/ 	.short	0x0000
        /*0034*/ 	.byte	0x00, 0xf5, 0x21, 0x00


	//----- nvinfo : EIATTR_SPARSE_MMA_MASK
	.align		4
.L_2583:
        /*0038*/ 	.byte	0x03, 0x50
        /*003a*/ 	.short	0x0000


	//----- nvinfo : EIATTR_MAXREG_COUNT
	.align		4
        /*003c*/ 	.byte	0x03, 0x1b
        /*003e*/ 	.short	0x00ff


	//----- nvinfo : EIATTR_NUM_BARRIERS
	.align		4
        /*0040*/ 	.byte	0x02, 0x4c
        /*0042*/ 	.byte	0x01
	.zero		1


	//----- nvinfo : EIATTR_MERCURY_ISA_VERSION
	.align		4
        /*0044*/ 	.byte	0x03, 0x5f
        /*0046*/ 	.short	0x0101


	//----- nvinfo : EIATTR_COOP_GROUP_MASK_REGIDS
	.align		4
        /*0048*/ 	.byte	0x04, 0x29
        /*004a*/ 	.short	(.L_2585 - .L_2584)


	//   ....[0]....
.L_2584:
        /*004c*/ 	.word	0xffffffff


	//   ....[1]....
        /*0050*/ 	.word	0xffffffff


	//   ....[2]....
        /*0054*/ 	.word	0xffffffff


	//   ....[3]....
        /*0058*/ 	.word	0xffffffff


	//   ....[4]....
        /*005c*/ 	.word	0xffffffff


	//   ....[5]....
        /*0060*/ 	.word	0x05000002


	//   ....[6]....
        /*0064*/ 	.word	0x05000002


	//   ....[7]....
        /*0068*/ 	.word	0xffffffff


	//   ....[8]....
        /*006c*/ 	.word	0x05000002


	//   ....[9]....
        /*0070*/ 	.word	0xffffffff


	//   ....[10]....
        /*0074*/ 	.word	0x05000002


	//   ....[11]....
        /*0078*/ 	.word	0xffffffff


	//   ....[12]....
        /*007c*/ 	.word	0x05000002


	//   ....[13]....
        /*0080*/ 	.word	0xffffffff


	//----- nvinfo : EIATTR_COOP_GROUP_INSTR_OFFSETS
	.align		4
.L_2585:
        /*0084*/ 	.byte	0x04, 0x28
        /*0086*/ 	.short	(.L_2587 - .L_2586)


	//   ....[0]....
.L_2586:
        /*0088*/ 	.word	0x00000200


	//   ....[1]....
        /*008c*/ 	.word	0x00000210


	//   ....[2]....
        /*0090*/ 	.word	0x00000220


	//   ....[3]....
        /*0094*/ 	.word	0x00000230


	//   ....[4]....
        /*0098*/ 	.word	0x000002a0


	//   ....[5]....
        /*009c*/ 	.word	0x00000530


	//   ....[6]....
        /*00a0*/ 	.word	0x000007e0


	//   ....[7]....
        /*00a4*/ 	.word	0x00000800


	//   ....[8]....
        /*00a8*/ 	.word	0x00000aa0


	//   ....[9]....
        /*00ac*/ 	.word	0x00000ac0


	//   ....[10]....
        /*00b0*/ 	.word	0x00000d60


	//   ....[11]....
        /*00b4*/ 	.word	0x00000d80


	//   ....[12]....
        /*00b8*/ 	.word	0x00001020


	//   ....[13]....
        /*00bc*/ 	.word	0x00001040


	//----- nvinfo : EIATTR_VRC_CTA_INIT_COUNT
	.align		4
.L_2587:
        /*00c0*/ 	.byte	0x02, 0x4a
	.zero		1
	.zero		1


	//----- nvinfo : EIATTR_EXIT_INSTR_OFFSETS
	.align		4
        /*00c4*/ 	.byte	0x04, 0x1c
        /*00c6*/ 	.short	(.L_2589 - .L_2588)


	//   ....[0]....
.L_2588:
        /*00c8*/ 	.word	0x00000240


	//   ....[1]....
        /*00cc*/ 	.word	0x00001060


	//   ....[2]....
        /*00d0*/ 	.word	0x000010b0


	//----- nvinfo : EIATTR_CRS_STACK_SIZE
	.align		4
.L_2589:
        /*00d4*/ 	.byte	0x04, 0x1e
        /*00d6*/ 	.short	(.L_2591 - .L_2590)
.L_2590:
        /*00d8*/ 	.word	0x00000000


	//----- nvinfo : EIATTR_CBANK_PARAM_SIZE
	.align		4
.L_2591:
        /*00dc*/ 	.byte	0x03, 0x19
        /*00de*/ 	.short	0x0014


	//----- nvinfo : EIATTR_PARAM_CBANK
	.align		4
        /*00e0*/ 	.byte	0x04, 0x0a
        /*00e2*/ 	.short	(.L_2593 - .L_2592)
	.align		4
.L_2592:
        /*00e4*/ 	.word	index@(.nv.constant0._Z7reduce6IiLj64ELb0EEvPT_S1_j)
        /*00e8*/ 	.short	0x0380
        /*00ea*/ 	.short	0x0014


	//----- nvinfo : EIATTR_SW_WAR
	.align		4
.L_2593:
        /*00ec*/ 	.byte	0x04, 0x36
        /*00ee*/ 	.short	(.L_2595 - .L_2594)
.L_2594:
        /*00f0*/ 	.word	0x00000008
.L_2595:


//--------------------- .nv.info._Z7reduce6IiLj128ELb0EEvPT_S1_j --------------------------
	.section	.nv.info._Z7reduce6IiLj128ELb0EEvPT_S1_j,"",@"SHT_CUDA_INFO"
	.sectionflags	@""
	.align	4


	//----- nvinfo : EIATTR_CUDA_API_VERSION
	.align		4
        /*0000*/ 	.byte	0x04, 0x37
        /*0002*/ 	.short	(.L_2597 - .L_2596)
.L_2596:
        /*0004*/ 	.word	0x00000082


	//----- nvinfo : EIATTR_KPARAM_INFO
	.align		4
.L_2597:
        /*0008*/ 	.byte	0x04, 0x17
        /*000a*/ 	.short	(.L_2599 - .L_2598)
.L_2598:
        /*000c*/ 	.word	0x00000000
        /*0010*/ 	.short	0x0002
        /*0012*/ 	.short	0x0010
        /*0014*/ 	.byte	0x00, 0xf0, 0x11, 0x00


	//----- nvinfo : EIATTR_KPARAM_INFO
	.align		4
.L_2599:
        /*0018*/ 	.byte	0x04, 0x17
        /*001a*/ 	.short	(.L_2601 - .L_2600)
.L_2600:
        /*001c*/ 	.word	0x00000000
        /*0020*/ 	.short	0x0001
        /*0022*/ 	.short	0x0008
        /*0024*/ 	.byte	0x00, 0xf5, 0x21, 0x00


	//----- nvinfo : EIATTR_KPARAM_INFO
	.align		4
.L_2601:
        /*0028*/ 	.byte	0x04, 0x17
        /*002a*/ 	.short	(.L_2603 - .L_2602)
.L_2602:
        /*002c*/ 	.word	0x00000000
        /*0030*/ 	.short	0x0000
        /*0032*/ 	.short	0x0000
        /*0034*/ 	.byte	0x00, 0xf5, 0x21, 0x00


	//----- nvinfo : EIATTR_SPARSE_MMA_MASK
	.align		4
.L_2603:
        /*0038*/ 	.byte	0x03, 0x50
        /*003a*/ 	.short	0x0000


	//----- nvinfo : EIATTR_MAXREG_COUNT
	.align		4
        /*003c*/ 	.byte	0x03, 0x1b
        /*003e*/ 	.short	0x00ff


	//----- nvinfo : EIATTR_NUM_BARRIERS
	.align		4
        /*0040*/ 	.byte	0x02, 0x4c
        /*0042*/ 	.byte	0x01
	.zero		1


	//----- nvinfo : EIATTR_MERCURY_ISA_VERSION
	.align		4
        /*0044*/ 	.byte	0x03, 0x5f
        /*0046*/ 	.short	0x0101


	//----- nvinfo : EIATTR_COOP_GROUP_MASK_REGIDS
	.align		4
        /*0048*/ 	.byte	0x04, 0x29
        /*004a*/ 	.short	(.L_2605 - .L_2604)


	//   ....[0]....
.L_2604:
        /*004c*/ 	.word	0xffffffff


	//   ....[1]....
        /*0050*/ 	.word	0xffffffff


	//   ....[2]....
        /*0054*/ 	.word	0xffffffff


	//   ....[3]....
        /*0058*/ 	.word	0xffffffff


	//   ....[4]....
        /*005c*/ 	.word	0xffffffff


	//   ....[5]....
        /*0060*/ 	.word	0x05000002


	//   ....[6]....
        /*0064*/ 	.word	0x05000002


	//   ....[7]....
        /*0068*/ 	.word	0xffffffff


	//   ....[8]....
        /*006c*/ 	.word	0x05000002


	//   ....[9]....
        /*0070*/ 	.word	0xffffffff


	//   ....[10]....
        /*0074*/ 	.word	0x05000002


	//   ....[11]....
        /*0078*/ 	.word	0xffffffff


	//   ....[12]....
        /*007c*/ 	.word	0x05000002


	//   ....[13]....
        /*0080*/ 	.word	0xffffffff


	//----- nvinfo : EIATTR_COOP_GROUP_INSTR_OFFSETS
	.align		4
.L_2605:
        /*0084*/ 	.byte	0x04, 0x28
        /*0086*/ 	.short	(.L_2607 - .L_2606)


	//   ....[0]....
.L_2606:
        /*0088*/ 	.word	0x00000220


	//   ....[1]....
        /*008c*/ 	.word	0x00000230


	//   ....[2]....
        /*0090*/ 	.word	0x00000240


	//   ....[3]....
        /*0094*/ 	.word	0x00000280


	//   ....[4]....
        /*0098*/ 	.word	0x000002f0


	//   ....[5]....
        /*009c*/ 	.word	0x00000580


	//   ....[6]....
        /*00a0*/ 	.word	0x00000830


	//   ....[7]....
        /*00a4*/ 	.word	0x00000850


	//   ....[8]....
        /*00a8*/ 	.word	0x00000af0


	//   ....[9]....
        /*00ac*/ 	.word	0x00000b10


	//   ....[10]....
        /*00b0*/ 	.word	0x00000db0


	//   ....[11]....
        /*00b4*/ 	.word	0x00000dd0


	//   ....[12]....
        /*00b8*/ 	.word	0x00001070


	//   ....[13]....
        /*00bc*/ 	.word	0x00001090


	//----- nvinfo : EIATTR_VRC_CTA_INIT_COUNT
	.align		4
.L_2607:
        /*00c0*/ 	.byte	0x02, 0x4a
	.zero		1
	.zero		1


	//----- nvinfo : EIATTR_EXIT_INSTR_OFFSETS
	.align		4
        /*00c4*/ 	.byte	0x04, 0x1c
        /*00c6*/ 	.short	(.L_2609 - .L_2608)


	//   ....[0]....
.L_2608:
        /*00c8*/ 	.word	0x00000290


	//   ....[1]....
        /*00cc*/ 	.word	0x000010b0


	//   ....[2]....
        /*00d0*/ 	.word	0x00001100


	//----- nvinfo : EIATTR_CRS_STACK_SIZE
	.align		4
.L_2609:
        /*00d4*/ 	.byte	0x04, 0x1e
        /*00d6*/ 	.short	(.L_2611 - .L_2610)
.L_2610:
        /*00d8*/ 	.word	0x00000000


	//----- nvinfo : EIATTR_CBANK_PARAM_SIZE
	.align		4
.L_2611:
        /*00dc*/ 	.byte	0x03, 0x19
        /*00de*/ 	.short	0x0014


	//----- nvinfo : EIATTR_PARAM_CBANK
	.align		4
        /*00e0*/ 	.byte	0x04, 0x0a
        /*00e2*/ 	.short	(.L_2613 - .L_2612)
	.align		4
.L_2612:
        /*00e4*/ 	.word	index@(.nv.constant0._Z7reduce6IiLj128ELb0EEvPT_S1_j)
        /*00e8*/ 	.short	0x0380
        /*00ea*/ 	.short	0x0014


	//----- nvinfo : EIATTR_SW_WAR
	.align		4
.L_2613:
        /*00ec*/ 	.byte	0x04, 0x36
        /*00ee*/ 	.short	(.L_2615 - .L_2614)
.L_2614:
        /*00f0*/ 	.word	0x00000008
.L_2615:


//--------------------- .nv.info._Z7reduce6IiLj256ELb0EEvPT_S1_j --------------------------
	.section	.nv.info._Z7reduce6IiLj256ELb0EEvPT_S1_j,"",@"SHT_CUDA_INFO"
	.sectionflags	@""
	.align	4


	//----- nvinfo : EIATTR_CUDA_API_VERSION
	.align		4
        /*0000*/ 	.byte	0x04, 0x37
        /*0002*/ 	.short	(.L_2617 - .L_2616)
.L_2616:
        /*0004*/ 	.word	0x00000082


	//----- nvinfo : EIATTR_KPARAM_INFO
	.align		4
.L_2617:
        /*0008*/ 	.byte	0x04, 0x17
        /*000a*/ 	.short	(.L_2619 - .L_2618)
.L_2618:
        /*000c*/ 	.word	0x00000000
        /*0010*/ 	.short	0x0002
        /*0012*/ 	.short	0x0010
        /*0014*/ 	.byte	0x00, 0xf0, 0x11, 0x00


	//----- nvinfo : EIATTR_KPARAM_INFO
	.align		4
.L_2619:
        /*0018*/ 	.byte	0x04, 0x17
        /*001a*/ 	.short	(.L_2621 - .L_2620)
.L_2620:
        /*001c*/ 	.word	0x00000000
        /*0020*/ 	.short	0x0001
        /*0022*/ 	.short	0x0008
        /*0024*/ 	.byte	0x00, 0xf5, 0x21, 0x00


	//----- nvinfo : EIATTR_KPARAM_INFO
	.align		4
.L_2621:
        /*0028*/ 	.byte	0x04, 0x17
        /*002a*/ 	.short	(.L_2623 - .L_2622)
.L_2622:
        /*002c*/ 	.word	0x00000000
        /*0030*/ 	.short	0x0000
        /*0032*/ 	.short	0x0000
        /*0034*/ 	.byte	0x00, 0xf5, 0x21, 0x00


	//----- nvinfo : EIATTR_SPARSE_MMA_MASK
	.align		4
.L_2623:
        /*0038*/ 	.byte	0x03, 0x50
        /*003a*/ 	.short	0x0000


	//----- nvinfo : EIATTR_MAXREG_COUNT
	.align		4
        /*003c*/ 	.byte	0x03, 0x1b
        /*003e*/ 	.short	0x00ff


	//----- nvinfo : EIATTR_NUM_BARRIERS
	.align		4
        /*0040*/ 	.byte	0x02, 0x4c
        /*0042*/ 	.byte	0x01
	.zero		1


	//----- nvinfo : EIATTR_MERCURY_ISA_VERSION
	.align		4
        /*0044*/ 	.byte	0x03, 0x5f
        /*0046*/ 	.short	0x0101


	//----- nvinfo : EIATTR_COOP_GROUP_MASK_REGIDS
	.align		4
        /*0048*/ 	.byte	0x04, 0x29
        /*004a*/ 	.short	(.L_2625 - .L_2624)


	//   ....[0]....
.L_2624:
        /*004c*/ 	.word	0xffffffff


	//   ....[1]....
        /*0050*/ 	.word	0xffffffff


	//   ....[2]....
        /*0054*/ 	.word	0xffffffff


	//   ....[3]....
        /*0058*/ 	.word	0xffffffff


	//   ....[4]....
        /*005c*/ 	.word	0xffffffff


	//   ....[5]....
        /*0060*/ 	.word	0x05000002


	//   ....[6]....
        /*0064*/ 	.word	0x05000002


	//   ....[7]....
        /*0068*/ 	.word	0xffffffff


	//   ....[8]....
        /*006c*/ 	.word	0x05000002


	//   ....[9]....
        /*0070*/ 	.word	0xffffffff


	//   ....[10]....
        /*0074*/ 	.word	0x05000002


	//   ....[11]....
        /*0078*/ 	.word	0xffffffff


	//   ....[12]....
        /*007c*/ 	.word	0x05000002


	//   ....[13]....
        /*0080*/ 	.word	0xffffffff


	//----- nvinfo : EIATTR_COOP_GROUP_INSTR_OFFSETS
	.align		4
.L_2625:
        /*0084*/ 	.byte	0x04, 0x28
        /*0086*/ 	.short	(.L_2627 - .L_2626)


	//   ....[0]....
.L_2626:
        /*0088*/ 	.word	0x00000220


	//   ....[1]....
        /*008c*/ 	.word	0x00000230


	//   ....[2]....
        /*0090*/ 	.word	0x00000270


	//   ....[3]....
        /*0094*/ 	.word	0x000002c0


	//   ....[4]....
        /*0098*/ 	.word	0x00000330


	//   ....[5]....
        /*009c*/ 	.word	0x000005c0


	//   ....[6]....
        /*00a0*/ 	.word	0x00000870


	//   ....[7]....
        /*00a4*/ 	.word	0x00000890


	//   ....[8]....
        /*00a8*/ 	.word	0x00000b30


	//   ....[9]....
        /*00ac*/ 	.word	0x00000b50


	//   ....[10]....
        /*00b0*/ 	.word	0x00000df0


	//   ....[11]....
        /*00b4*/ 	.word	0x00000e10


	//   ....[12]....
        /*00b8*/ 	.word	0x000010b0


	//   ....[13]....
        /*00bc*/ 	.word	0x000010d0


	//----- nvinfo : EIATTR_VRC_CTA_INIT_COUNT
	.align		4
.L_2627:
        /*00c0*/ 	.byte	0x02, 0x4a
	.zero		1
	.zero		1


	//----- nvinfo : EIATTR_EXIT_INSTR_OFFSETS
	.align		4
        /*00c4*/ 	.byte	0x04, 0x1c
        /*00c6*/ 	.short	(.L_2629 - .L_2628)


	//   ....[0]....
.L_2628:
        /*00c8*/ 	.word	0x000002d0


	//   ....[1]....
        /*00cc*/ 	.word	0x000010f0


	//   ....[2]....
        /*00d0*/ 	.word	0x00001140


	//----- nvinfo : EIATTR_CRS_STACK_SIZE
	.align		4
.L_2629:
        /*00d4*/ 	.byte	0x04, 0x1e
        /*00d6*/ 	.short	(.L_2631 - .L_2630)
.L_2630:
        /*00d8*/ 	.word	0x00000000


	//----- nvinfo : EIATTR_CBANK_PARAM_SIZE
	.align		4
.L_2631:
        /*00dc*/ 	.byte	0x03, 0x19
        /*00de*/ 	.short	0x0014


	//----- nvinfo : EIATTR_PARAM_CBANK
	.align		4
        /*00e0*/ 	.byte	0x04, 0x0a
        /*00e2*/ 	.short	(.L_2633 - .L_2632)
	.align		4
.L_2632:
        /*00e4*/ 	.word	index@(.nv.constant0._Z7reduce6IiLj256ELb0EEvPT_S1_j)
        /*00e8*/ 	.short	0x0380
        /*00ea*/ 	.short	0x0014


	//----- nvinfo : EIATTR_SW_WAR
	.align		4
.L_2633:
        /*00ec*/ 	.byte	0x04, 0x36
        /*00ee*/ 	.short	(.L_2635 - .L_2634)
.L_2634:
        /*00f0*/ 	.word	0x00000008
.L_2635:


//--------------------- .nv.info._Z7reduce6IiLj512ELb0EEvPT_S1_j --------------------------
	.section	.nv.info._Z7reduce6IiLj512ELb0EEvPT_S1_j,"",@"SHT_CUDA_INFO"
	.sectionflags	@""
	.align	4


	//----- nvinfo : EIATTR_CUDA_API_VERSION
	.align		4
        /*0000*/ 	.byte	0x04, 0x37
        /*0002*/ 	.short	(.L_2637 - .L_2636)
.L_2636:
        /*0004*/ 	.word	0x00000082


	//----- nvinfo : EIATTR_KPARAM_INFO
	.align		4
.L_2637:
        /*0008*/ 	.byte	0x04, 0x17
        /*000a*/ 	.short	(.L_2639 - .L_2638)
.L_2638:
        /*000c*/ 	.word	0x00000000
        /*0010*/ 	.short	0x0002
        /*0012*/ 	.short	0x0010
        /*0014*/ 	.byte	0x00, 0xf0, 0x11, 0x00


	//----- nvinfo : EIATTR_KPARAM_INFO
	.align		4
.L_2639:
        /*0018*/ 	.byte	0x04, 0x17
        /*001a*/ 	.short	(.L_2641 - .L_2640)
.L_2640:
        /*001c*/ 	.word	0x00000000
        /*0020*/ 	.short	0x0001
        /*0022*/ 	.short	0x0008
        /*0024*/ 	.byte	0x00, 0xf5, 0x21, 0x00


	//----- nvinfo : EIATTR_KPARAM_INFO
	.align		4
.L_2641:
        /*0028*/ 	.byte	0x04, 0x17
        /*002a*/ 	.short	(.L_2643 - .L_2642)
.L_2642:
        /*002c*/ 	.word	0x00000000
        /*0030*/ 	.short	0x0000
        /*0032*/ 	.short	0x0000
        /*0034*/ 	.byte	0x00, 0xf5, 0x21, 0x00


	//----- nvinfo : EIATTR_SPARSE_MMA_MASK
	.align		4
.L_2643:
        /*0038*/ 	.byte	0x03, 0x50
        /*003a*/ 	.short	0x0000


	//----- nvinfo : EIATTR_MAXREG_COUNT
	.align		4
        /*003c*/ 	.byte	0x03, 0x1b
        /*003e*/ 	.short	0x00ff


	//----- nvinfo : EIATTR_NUM_BARRIERS
	.align		4
        /*0040*/ 	.byte	0x02, 0x4c
        /*0042*/ 	.byte	0x01
	.zero		1


	//----- nvinfo : EIATTR_MERCURY_ISA_VERSION
	.align		4
        /*0044*/ 	.byte	0x03, 0x5f
        /*0046*/ 	.short	0x0101


	//----- nvinfo : EIATTR_COOP_GROUP_MASK_REGIDS
	.align		4
        /*0048*/ 	.byte	0x04, 0x29
        /*004a*/ 	.short	(.L_2645 - .L_2644)


	//   ....[0]....
.L_2644:
        /*004c*/ 	.word	0xffffffff


	//   ....[1]....
        /*0050*/ 	.word	0xffffffff


	//   ....[2]....
        /*0054*/ 	.word	0xffffffff


	//   ....[3]....
        /*0058*/ 	.word	0xffffffff


	//   ....[4]....
        /*005c*/ 	.word	0xffffffff


	//   ....[5]....
        /*0060*/ 	.word	0x05000003


	//   ....[6]....
        /*0064*/ 	.word	0x05000003


	//   ....[7]....
        /*0068*/ 	.word	0xffffffff


	//   ....[8]....
        /*006c*/ 	.word	0x05000003


	//   ....[9]....
        /*0070*/ 	.word	0xffffffff


	//   ....[10]....
        /*0074*/ 	.word	0x05000003


	//   ....[11]....
        /*0078*/ 	.word	0xffffffff


	//   ....[12]....
        /*007c*/ 	.word	0x05000003


	//   ....[13]....
        /*0080*/ 	.word	0xffffffff


	//----- nvinfo : EIATTR_COOP_GROUP_INSTR_OFFSETS
	.align		4
.L_2645:
        /*0084*/ 	.byte	0x04, 0x28
        /*0086*/ 	.short	(.L_2647 - .L_2646)


	//   ....[0]....
.L_2646:
        /*0088*/ 	.word	0x00000230


	//   ....[1]....
        /*008c*/ 	.word	0x00000270


	//   ....[2]....
        /*0090*/ 	.word	0x000002c0


	//   ....[3]....
        /*0094*/ 	.word	0x00000310


	//   ....[4]....
        /*0098*/ 	.word	0x00000380


	//   ....[5]....
        /*009c*/ 	.word	0x00000610


	//   ....[6]....
        /*00a0*/ 	.word	0x000008c0


	//   ....[7]....
        /*00a4*/ 	.word	0x000008e0


	//   ....[8]....
        /*00a8*/ 	.word	0x00000b80


	//   ....[9]....
        /*00ac*/ 	.word	0x00000ba0


	//   ....[10]....
        /*00b0*/ 	.word	0x00000e40


	//   ....[11]....
        /*00b4*/ 	.word	0x00000e60


	//   ....[12]....
        /*00b8*/ 	.word	0x00001100


	//   ....[13]....
        /*00bc*/ 	.word	0x00001120


	//----- nvinfo : EIATTR_VRC_CTA_INIT_COUNT
	.align		4
.L_2647:
        /*00c0*/ 	.byte	0x02, 0x4a
	.zero		1
	.zero		1


	//----- nvinfo : EIATTR_EXIT_INSTR_OFFSETS
	.align		4
        /*00c4*/ 	.byte	0x04, 0x1c
        /*00c6*/ 	.short	(.L_2649 - .L_2648)


	//   ....[0]....
.L_2648:
        /*00c8*/ 	.word	0x00000320


	//   ....[1]....
        /*00cc*/ 	.word	0x00001140


	//   ....[2]....
        /*00d0*/ 	.word	0x00001190


	//----- nvinfo : EIATTR_CRS_STACK_SIZE
	.align		4
.L_2649:
        /*00d4*/ 	.byte	0x04, 0x1e
        /*00d6*/ 	.short	(.L_2651 - .L_2650)
.L_2650:
        /*00d8*/ 	.word	0x00000000


	//----- nvinfo : EIATTR_CBANK_PARAM_SIZE
	.align		4
.L_2651:
        /*00dc*/ 	.byte	0x03, 0x19
        /*00de*/ 	.short	0x0014


	//----- nvinfo : EIATTR_PARAM_CBANK
	.align		4
        /*00e0*/ 	.byte	0x04, 0x0a
        /*00e2*/ 	.short	(.L_2653 - .L_2652)
	.align		4
.L_2652:
        /*00e4*/ 	.word	index@(.nv.constant0._Z7reduce6IiLj512ELb0EEvPT_S1_j)
        /*00e8*/ 	.short	0x0380
        /*00ea*/ 	.short	0x0014


	//----- nvinfo : EIATTR_SW_WAR
	.align		4
.L_2653:
        /*00ec*/ 	.byte	0x04, 0x36
        /*00ee*/ 	.short	(.L_2655 - .L_2654)
.L_2654:
        /*00f0*/ 	.word	0x00000008
.L_2655:


//--------------------- .nv.info._Z7reduce6IiLj1ELb1EEvPT_S1_j --------------------------
	.section	.nv.info._Z7reduce6IiLj1ELb1EEvPT_S1_j,"",@"SHT_CUDA_INFO"
	.sectionflags	@""
	.align	4


	//----- nvinfo : EIATTR_CUDA_API_VERSION
	.align		4
        /*0000*/ 	.byte	0x04, 0x37
        /*0002*/ 	.short	(.L_2657 - .L_2656)
.L_2656:
        /*0004*/ 	.word	0x00000082


	//----- nvinfo : EIATTR_KPARAM_INFO
	.align		4
.L_2657:
        /*0008*/ 	.byte	0x04, 0x17
        /*000a*/ 	.short	(.L_2659 - .L_2658)
.L_2658:
        /*000c*/ 	.word	0x00000000
        /*0010*/ 	.short	0x0002
        /*0012*/ 	.short	0x0010
        /*0014*/ 	.byte	0x00, 0xf0, 0x11, 0x00


	//----- nvinfo : EIATTR_KPARAM_INFO
	.align		4
.L_2659:
        /*0018*/ 	.byte	0x04, 0x17
        /*001a*/ 	.short	(.L_2661 - .L_2660)
.L_2660:
        /*001c*/ 	.word	0x00000000
        /*0020*/ 	.short	0x0001
        /*0022*/ 	.short	0x0008
        /*0024*/ 	.byte	0x00, 0xf5, 0x21, 0x00


	//----- nvinfo : EIATTR_KPARAM_INFO
	.align		4
.L_2661:
        /*0028*/ 	.byte	0x04, 0x17
        /*002a*/ 	.short	(.L_2663 - .L_2662)
.L_2662:
        /*002c*/ 	.word	0x00000000
        /*0030*/ 	.short	0x0000
        /*0032*/ 	.short	0x0000
        /*0034*/ 	.byte	0x00, 0xf5, 0x21, 0x00


	//----- nvinfo : EIATTR_SPARSE_MMA_MASK
	.align		4
.L_2663:
        /*0038*/ 	.byte	0x03, 0x50
        /*003a*/ 	.short	0x0000


	//----- nvinfo : EIATTR_MAXREG_COUNT
	.align		4
        /*003c*/ 	.byte	0x03, 0x1b
        /*003e*/ 	.short	0x00ff


	//----- nvinfo : EIATTR_NUM_BARRIERS
	.align		4
        /*0040*/ 	.byte	0x02, 0x4c
        /*0042*/ 	.byte	0x01
	.zero		1


	//----- nvinfo : EIATTR_MERCURY_ISA_VERSION
	.align		4
        /*0044*/ 	.byte	0x03, 0x5f
        /*0046*/ 	.short	0x0101


	//----- nvinfo : EIATTR_COOP_GROUP_MASK_REGIDS
	.align		4
        /*0048*/ 	.byte	0x04, 0x29
        /*004a*/ 	.short	(.L_2665 - .L_2664)


	//   ....[0]....
.L_2664:
        /*004c*/ 	.word	0xffffffff


	//   ....[1]....
        /*0050*/ 	.word	0xffffffff


	//   ....[2]....
        /*0054*/ 	.word	0xffffffff


	//   ....[3]....
        /*0058*/ 	.word	0xffffffff


	//   ....[4]....
        /*005c*/ 	.word	0xffffffff


	//   ....[5]....
        /*0060*/ 	.word	0x05000002


	//   ....[6]....
        /*0064*/ 	.word	0x05000002


	//   ....[7]....
        /*0068*/ 	.word	0xffffffff


	//   ....[8]....
        /*006c*/ 	.word	0x05000002


	//   ....[9]....
        /*0070*/ 	.word	0xffffffff


	//   ....[10]....
        /*0074*/ 	.word	0x05000002


	//   ....[11]....
        /*0078*/ 	.word	0xffffffff


	//   ....[12]....
        /*007c*/ 	.word	0x05000002


	//   ....[13]....
        /*0080*/ 	.word	0xffffffff


	//----- nvinfo : EIATTR_COOP_GROUP_INSTR_OFFSETS
	.align		4
.L_2665:
        /*0084*/ 	.byte	0x04, 0x28
        /*0086*/ 	.short	(.L_2667 - .L_2666)


	//   ....[0]....
.L_2666:
        /*0088*/ 	.word	0x000001b0


	//   ....[1]....
        /*008c*/ 	.word	0x000001c0


	//   ....[2]....
        /*0090*/ 	.word	0x000001d0


	//   ....[3]....
        /*0094*/ 	.word	0x000001e0


	//   ....[4]....
        /*0098*/ 	.word	0x00000230


	//   ....[5]....
        /*009c*/ 	.word	0x000004c0


	//   ....[6]....
        /*00a0*/ 	.word	0x00000770


	//   ....[7]....
        /*00a4*/ 	.word	0x00000790


	//   ....[8]....
        /*00a8*/ 	.word	0x00000a30


	//   ....[9]....
        /*00ac*/ 	.word	0x00000a50


	//   ....[10]....
        /*00b0*/ 	.word	0x00000cf0


	//   ....[11]....
        /*00b4*/ 	.word	0x00000d10


	//   ....[12]....
        /*00b8*/ 	.word	0x00000fb0


	//   ....[13]....
        /*00bc*/ 	.word	0x00000fd0


	//----- nvinfo : EIATTR_VRC_CTA_INIT_COUNT
	.align		4
.L_2667:
        /*00c0*/ 	.byte	0x02, 0x4a
	.zero		1
	.zero		1


	//----- nvinfo : EIATTR_EXIT_INSTR_OFFSETS
	.align		4
        /*00c4*/ 	.byte	0x04, 0x1c
        /*00c6*/ 	.short	(.L_2669 - .L_2668)


	//   ....[0]....
.L_2668:
        /*00c8*/ 	.word	0x000001f0


	//   ....[1]....
        /*00cc*/ 	.word	0x00000ff0


	//   ....[2]....
        /*00d0*/ 	.word	0x00001040


	//----- nvinfo : EIATTR_CRS_STACK_SIZE
	.align		4
.L_2669:
        /*00d4*/ 	.byte	0x04, 0x1e
        /*00d6*/ 	.short	(.L_2671 - .L_2670)
.L_2670:
        /*00d8*/ 	.word	0x00000000


	//----- nvinfo : EIATTR_CBANK_PARAM_SIZE
	.align		4
.L_2671:
        /*00dc*/ 	.byte	0x03, 0x19
        /*00de*/ 	.short	0x0014


	//----- nvinfo : EIATTR_PARAM_CBANK
	.align		4
        /*00e0*/ 	.byte	0x04, 0x0a
        /*00e2*/ 	.short	(.L_2673 - .L_2672)
	.align		4
.L_2672:
        /*00e4*/ 	.word	index@(.nv.constant0._Z7reduce6IiLj1ELb1EEvPT_S1_j)
        /*00e8*/ 	.short	0x0380
        /*00ea*/ 	.short	0x0014


	//----- nvinfo : EIATTR_SW_WAR
	.align		4
.L_2673:
        /*00ec*/ 	.byte	0x04, 0x36
        /*00ee*/ 	.short	(.L_2675 - .L_2674)
.L_2674:
        /*00f0*/ 	.word	0x00000008
.L_2675:


//--------------------- .nv.info._Z7reduce6IiLj2ELb1EEvPT_S1_j --------------------------
	.section	.nv.info._Z7reduce6IiLj2ELb1EEvPT_S1_j,"",@"SHT_CUDA_INFO"
	.sectionflags	@""
	.align	4


	//----- nvinfo : EIATTR_CUDA_API_VERSION
	.align		4
        /*0000*/ 	.byte	0x04, 0x37
        /*0002*/ 	.short	(.L_2677 - .L_2676)
.L_2676:
        /*0004*/ 	.word	0x00000082


	//----- nvinfo : EIATTR_KPARAM_INFO
	.align		4
.L_2677:
        /*0008*/ 	.byte	0x04, 0x17
        /*000a*/ 	.short	(.L_2679 - .L_2678)
.L_2678:
        /*000c*/ 	.word	0x00000000
        /*0010*/ 	.short	0x0002
        /*0012*/ 	.short	0x0010
        /*0014*/ 	.byte	0x00, 0xf0, 0x11, 0x00


	//----- nvinfo : EIATTR_KPARAM_INFO
	.align		4
.L_2679:
        /*0018*/ 	.byte	0x04, 0x17
        /*001a*/ 	.short	(.L_2681 - .L_2680)
.L_2680:
        /*001c*/ 	.word	0x00000000
        /*0020*/ 	.short	0x0001
        /*0022*/ 	.short	0x0008
        /*0024*/ 	.byte	0x00, 0xf5, 0x21, 0x00


	//----- nvinfo : EIATTR_KPARAM_INFO
	.align		4
.L_2681:
        /*0028*/ 	.byte	0x04, 0x17
        /*002a*/ 	.short	(.L_2683 - .L_2682)
.L_2682:
        /*002c*/ 	.word	0x00000000
        /*0030*/ 	.short	0x0000
        /*0032*/ 	.short	0x0000
        /*0034*/ 	.byte	0x00, 0xf5, 0x21, 0x00


	//----- nvinfo : EIATTR_SPARSE_MMA_MASK
	.align		4
.L_2683:
        /*0038*/ 	.byte	0x03, 0x50
        /*003a*/ 	.short	0x0000


	//----- nvinfo : EIATTR_MAXREG_COUNT
	.align		4
        /*003c*/ 	.byte	0x03, 0x1b
        /*003e*/ 	.short	0x00ff


	//----- nvinfo : EIATTR_NUM_BARRIERS
	.align		4
        /*0040*/ 	.byte	0x02, 0x4c
        /*0042*/ 	.byte	0x01
	.zero		1


	//----- nvinfo : EIATTR_MERCURY_ISA_VERSION
	.align		4
        /*0044*/ 	.byte	0x03, 0x5f
        /*0046*/ 	.short	0x0101


	//----- nvinfo : EIATTR_COOP_GROUP_MASK_REGIDS
	.align		4
        /*0048*/ 	.byte	0x04, 0x29
        /*004a*/ 	.short	(.L_2685 - .L_2684)


	//   ....[0]....
.L_2684:
        /*004c*/ 	.word	0xffffffff


	//   ....[1]....
        /*0050*/ 	.word	0xffffffff


	//   ....[2]....
        /*0054*/ 	.word	0xffffffff


	//   ....[3]....
        /*0058*/ 	.word	0xffffffff


	//   ....[4]....
        /*005c*/ 	.word	0xffffffff


	//   ....[5]....
        /*0060*/ 	.word	0x05000005


	//   ....[6]....
        /*0064*/ 	.word	0x05000005


	//   ....[7]....
        /*0068*/ 	.word	0xffffffff


	//   ....[8]....
        /*006c*/ 	.word	0x05000005


	//   ....[9]....
        /*0070*/ 	.word	0xffffffff


	//   ....[10]....
        /*0074*/ 	.word	0x05000005


	//   ....[11]....
        /*0078*/ 	.word	0xffffffff


	//   ....[12]....
        /*007c*/ 	.word	0x05000005


	//   ....[13]....
        /*0080*/ 	.word	0xffffffff


	//----- nvinfo : EIATTR_COOP_GROUP_INSTR_OFFSETS
	.align		4
.L_2685:
        /*0084*/ 	.byte	0x04, 0x28
        /*0086*/ 	.short	(.L_2687 - .L_2686)


	//   ....[0]....
.L_2686:
        /*0088*/ 	.word	0x000001e0


	//   ....[1]....
        /*008c*/ 	.word	0x000001f0


	//   ....[2]....
        /*0090*/ 	.word	0x00000200


	//   ....[3]....
        /*0094*/ 	.word	0x00000210


	//   ....[4]....
        /*0098*/ 	.word	0x00000260


	//   ....[5]....
        /*009c*/ 	.word	0x000004f0


	//   ....[6]....
        /*00a0*/ 	.word	0x000007a0


	//   ....[7]....
        /*00a4*/ 	.word	0x000007c0


	//   ....[8]....
        /*00a8*/ 	.word	0x00000a60


	//   ....[9]....
        /*00ac*/ 	.word	0x00000a80


	//   ....[10]....
        /*00b0*/ 	.word	0x00000d20


	//   ....[11]....
        /*00b4*/ 	.word	0x00000d40


	//   ....[12]....
        /*00b8*/ 	.word	0x00000fe0


	//   ....[13]....
        /*00bc*/ 	.word	0x00001000


	//----- nvinfo : EIATTR_VRC_CTA_INIT_COUNT
	.align		4
.L_2687:
        /*00c0*/ 	.byte	0x02, 0x4a
	.zero		1
	.zero		1


	//----- nvinfo : EIATTR_EXIT_INSTR_OFFSETS
	.align		4
        /*00c4*/ 	.byte	0x04, 0x1c
        /*00c6*/ 	.short	(.L_2689 - .L_2688)


	//   ....[0]....
.L_2688:
        /*00c8*/ 	.word	0x00000220


	//   ....[1]....
        /*00cc*/ 	.word	0x00001020


	//   ....[2]....
        /*00d0*/ 	.word	0x00001070


	//----- nvinfo : EIATTR_CRS_STACK_SIZE
	.align		4
.L_2689:
        /*00d4*/ 	.byte	0x04, 0x1e
        /*00d6*/ 	.short	(.L_2691 - .L_2690)
.L_2690:
        /*00d8*/ 	.word	0x00000000


	//----- nvinfo : EIATTR_CBANK_PARAM_SIZE
	.align		4
.L_2691:
        /*00dc*/ 	.byte	0x03, 0x19
        /*00de*/ 	.short	0x0014


	//----- nvinfo : EIATTR_PARAM_CBANK
	.align		4
        /*00e0*/ 	.byte	0x04, 0x0a
        /*00e2*/ 	.short	(.L_2693 - .L_2692)
	.align		4
.L_2692:
        /*00e4*/ 	.word	index@(.nv.constant0._Z7reduce6IiLj2ELb1EEvPT_S1_j)
        /*00e8*/ 	.short	0x0380
        /*00ea*/ 	.short	0x0014


	//----- nvinfo : EIATTR_SW_WAR
	.align		4
.L_2693:
        /*00ec*/ 	.byte	0x04, 0x36
        /*00ee*/ 	.short	(.L_2695 - .L_2694)
.L_2694:
        /*00f0*/ 	.word	0x00000008
.L_2695:


//--------------------- .nv.info._Z7reduce6IiLj4ELb1EEvPT_S1_j --------------------------
	.section	.nv.info._Z7reduce6IiLj4ELb1EEvPT_S1_j,"",@"SHT_CUDA_INFO"
	.sectionflags	@""
	.align	4


	//----- nvinfo : EIATTR_CUDA_API_VERSION
	.align		4
        /*0000*/ 	.byte	0x04, 0x37
        /*0002*/ 	.short	(.L_2697 - .L_2696)
.L_2696:
        /*0004*/ 	.word	0x00000082


	//----- nvinfo : EIATTR_KPARAM_INFO
	.align		4
.L_2697:
        /*0008*/ 	.byte	0x04, 0x17
        /*000a*/ 	.short	(.L_2699 - .L_2698)
.L_2698:
        /*000c*/ 	.word	0x00000000
        /*0010*/ 	.short	0x0002
        /*0012*/ 	.short	0x0010
        /*0014*/ 	.byte	0x00, 0xf0, 0x11, 0x00


	//----- nvinfo : EIATTR_KPARAM_INFO
	.align		4
.L_2699:
        /*0018*/ 	.byte	0x04, 0x17
        /*001a*/ 	.short	(.L_2701 - .L_2700)
.L_2700:
        /*001c*/ 	.word	0x00000000
        /*0020*/ 	.short	0x0001
        /*0022*/ 	.short	0x0008
        /*0024*/ 	.byte	0x00, 0xf5, 0x21, 0x00


	//----- nvinfo : EIATTR_KPARAM_INFO
	.align		4
.L_2701:
        /*0028*/ 	.byte	0x04, 0x17
        /*002a*/ 	.short	(.L_2703 - .L_2702)
.L_2702:
        /*002c*/ 	.word	0x00000000
        /*0030*/ 	.short	0x0000
        /*0032*/ 	.short	0x0000
        /*0034*/ 	.byte	0x00, 0xf5, 0x21, 0x00


	//----- nvinfo : EIATTR_SPARSE_MMA_MASK
	.align		4
.L_2703:
        /*0038*/ 	.byte	0x03, 0x50
        /*003a*/ 	.short	0x0000


	//----- nvinfo : EIATTR_MAXREG_COUNT
	.align		4
        /*003c*/ 	.byte	0x03, 0x1b
        /*003e*/ 	.short	0x00ff


	//----- nvinfo : EIATTR_NUM_BARRIERS
	.align		4
        /*0040*/ 	.byte	0x02, 0x4c
        /*0042*/ 	.byte	0x01
	.zero		1


	//----- nvinfo : EIATTR_MERCURY_ISA_VERSION
	.align		4
        /*0044*/ 	.byte	0x03, 0x5f
        /*0046*/ 	.short	0x0101


	//----- nvinfo : EIATTR_COOP_GROUP_MASK_REGIDS
	.align		4
        /*0048*/ 	.byte	0x04, 0x29
        /*004a*/ 	.short	(.L_2705 - .L_2704)


	//   ....[0]....
.L_2704:
        /*004c*/ 	.word	0xffffffff


	//   ....[1]....
        /*0050*/ 	.word	0xffffffff


	//   ....[2]....
        /*0054*/ 	.word	0xffffffff


	//   ....[3]....
        /*0058*/ 	.word	0xffffffff


	//   ....[4]....
        /*005c*/ 	.word	0xffffffff


	//   ....[5]....
        /*0060*/ 	.word	0x05000005


	//   ....[6]....
        /*0064*/ 	.word	0x05000005


	//   ....[7]....
        /*0068*/ 	.word	0xffffffff


	//   ....[8]....
        /*006c*/ 	.word	0x05000005


	//   ....[9]....
        /*0070*/ 	.word	0xffffffff


	//   ....[10]....
        /*0074*/ 	.word	0x05000005


	//   ....[11]....
        /*0078*/ 	.word	0xffffffff


	//   ....[12]....
        /*007c*/ 	.word	0x05000005


	//   ....[13]....
        /*0080*/ 	.word	0xffffffff


	//----- nvinfo : EIATTR_COOP_GROUP_INSTR_OFFSETS
	.align		4
.L_2705:
        /*0084*/ 	.byte	0x04, 0x28
        /*0086*/ 	.short	(.L_2707 - .L_2706)


	//   ....[0]....
.L_2706:
        /*0088*/ 	.word	0x000001e0


	//   ....[1]....
        /*008c*/ 	.word	0x000001f0


	//   ....[2]....
        /*0090*/ 	.word	0x00000200


	//   ....[3]....
        /*0094*/ 	.word	0x00000210


	//   ....[4]....
        /*0098*/ 	.word	0x00000260


	//   ....[5]....
        /*009c*/ 	.word	0x000004f0


	//   ....[6]....
        /*00a0*/ 	.word	0x000007a0


	//   ....[7]....
        /*00a4*/ 	.word	0x000007c0


	//   ....[8]....
        /*00a8*/ 	.word	0x00000a60


	//   ....[9]....
        /*00ac*/ 	.word	0x00000a80


	//   ....[10]....
        /*00b0*/ 	.word	0x00000d20


	//   ....[11]....
        /*00b4*/ 	.word	0x00000d40


	//   ....[12]....
        /*00b8*/ 	.word	0x00000fe0


	//   ....[13]....
        /*00bc*/ 	.word	0x00001000


	//----- nvinfo : EIATTR_VRC_CTA_INIT_COUNT
	.align		4
.L_2707:
        /*00c0*/ 	.byte	0x02, 0x4a
	.zero		1
	.zero		1


	//----- nvinfo : EIATTR_EXIT_INSTR_OFFSETS
	.align		4
        /*00c4*/ 	.byte	0x04, 0x1c
        /*00c6*/ 	.short	(.L_2709 - .L_2708)


	//   ....[0]....
.L_2708:
        /*00c8*/ 	.word	0x00000220


	//   ....[1]....
        /*00cc*/ 	.word	0x00001020


	//   ....[2]....
        /*00d0*/ 	.word	0x00001070


	//----- nvinfo : EIATTR_CRS_STACK_SIZE
	.align		4
.L_2709:
        /*00d4*/ 	.byte	0x04, 0x1e
        /*00d6*/ 	.short	(.L_2711 - .L_2710)
.L_2710:
        /*00d8*/ 	.word	0x00000000


	//----- nvinfo : EIATTR_CBANK_PARAM_SIZE
	.align		4
.L_2711:
        /*00dc*/ 	.byte	0x03, 0x19
        /*00de*/ 	.short	0x0014


	//----- nvinfo : EIATTR_PARAM_CBANK
	.align		4
        /*00e0*/ 	.byte	0x04, 0x0a
        /*00e2*/ 	.short	(.L_2713 - .L_2712)
	.align		4
.L_2712:
        /*00e4*/ 	.word	index@(.nv.constant0._Z7reduce6IiLj4ELb1EEvPT_S1_j)
        /*00e8*/ 	.short	0x0380
        /*00ea*/ 	.short	0x0014


	//----- nvinfo : EIATTR_SW_WAR
	.align		4
.L_2713:
        /*00ec*/ 	.byte	0x04, 0x36
        /*00ee*/ 	.short	(.L_2715 - .L_2714)
.L_2714:
        /*00f0*/ 	.word	0x00000008
.L_2715:


//--------------------- .nv.info._Z7reduce6IiLj8ELb1EEvPT_S1_j --------------------------
	.section	.nv.info._Z7reduce6IiLj8ELb1EEvPT_S1_j,"",@"SHT_CUDA_INFO"
	.sectionflags	@""
	.align	4


	//----- nvinfo : EIATTR_CUDA_API_VERSION
	.align		4
        /*0000*/ 	.byte	0x04, 0x37
        /*0002*/ 	.short	(.L_2717 - .L_2716)
.L_2716:
        /*0004*/ 	.word	0x00000082


	//----- nvinfo : EIATTR_KPARAM_INFO
	.align		4
.L_2717:
        /*0008*/ 	.byte	0x04, 0x17
        /*000a*/ 	.short	(.L_2719 - .L_2718)
.L_2718:
        /*000c*/ 	.word	0x00000000
        /*0010*/ 	.short	0x0002
        /*0012*/ 	.short	0x0010
        /*0014*/ 	.byte	0x00, 0xf0, 0x11, 0x00


	//----- nvinfo : EIATTR_KPARAM_INFO
	.align		4
.L_2719:
        /*0018*/ 	.byte	0x04, 0x17
        /*001a*/ 	.short	(.L_2721 - .L_2720)
.L_2720:
        /*001c*/ 	.word	0x00000000
        /*0020*/ 	.short	0x0001
        /*0022*/ 	.short	0x0008
        /*0024*/ 	.byte	0x00, 0xf5, 0x21, 0x00


	//----- nvinfo : EIATTR_KPARAM_INFO
	.align		4
.L_2721:
        /*0028*/ 	.byte	0x04, 0x17
        /*002a*/ 	.short	(.L_2723 - .L_2722)
.L_2722:
        /*002c*/ 	.word	0x00000000
        /*0030*/ 	.short	0x0000
        /*0032*/ 	.short	0x0000
        /*0034*/ 	.byte	0x00, 0xf5, 0x21, 0x00


	//----- nvinfo : EIATTR_SPARSE_MMA_MASK
	.align		4
.L_2723:
        /*0038*/ 	.byte	0x03, 0x50
        /*003a*/ 	.short	0x0000


	//----- nvinfo : EIATTR_MAXREG_COUNT
	.align		4
        /*003c*/ 	.byte	0x03, 0x1b
        /*003e*/ 	.short	0x00ff


	//----- nvinfo : EIATTR_NUM_BARRIERS
	.align		4
        /*0040*/ 	.byte	0x02, 0x4c
        /*0042*/ 	.byte	0x01
	.zero		1


	//----- nvinfo : EIATTR_MERCURY_ISA_VERSION
	.align		4
        /*0044*/ 	.byte	0x03, 0x5f
        /*0046*/ 	.short	0x0101


	//----- nvinfo : EIATTR_COOP_GROUP_MASK_REGIDS
	.align		4
        /*0048*/ 	.byte	0x04, 0x29
        /*004a*/ 	.short	(.L_2725 - .L_2724)


	//   ....[0]....
.L_2724:
        /*004c*/ 	.word	0xffffffff


	//   ....[1]....
        /*0050*/ 	.word	0xffffffff


	//   ....[2]....
        /*0054*/ 	.word	0xffffffff


	//   ....[3]....
        /*0058*/ 	.word	0xffffffff


	//   ....[4]....
        /*005c*/ 	.word	0xffffffff


	//   ....[5]....
        /*0060*/ 	.word	0x05000005


	//   ....[6]....
        /*0064*/ 	.word	0x05000005


	//   ....[7]....
        /*0068*/ 	.word	0xffffffff


	//   ....[8]....
        /*006c*/ 	.word	0x05000005


	//   ....[9]....
        /*0070*/ 	.word	0xffffffff


	//   ....[10]....
        /*0074*/ 	.word	0x05000005


	//   ....[11]....
        /*0078*/ 	.word	0xffffffff


	//   ....[12]....
        /*007c*/ 	.word	0x05000005


	//   ....[13]....
        /*0080*/ 	.word	0xffffffff


	//----- nvinfo : EIATTR_COOP_GROUP_INSTR_OFFSETS
	.align		4
.L_2725:
        /*0084*/ 	.byte	0x04, 0x28
        /*0086*/ 	.short	(.L_2727 - .L_2726)


	//   ....[0]....
.L_2726:
        /*0088*/ 	.word	0x000001e0


	//   ....[1]....
        /*008c*/ 	.word	0x000001f0


	//   ....[2]....
        /*0090*/ 	.word	0x00000200


	//   ....[3]....
        /*0094*/ 	.word	0x00000210


	//   ....[4]....
        /*0098*/ 	.word	0x00000260


	//   ....[5]....
        /*009c*/ 	.word	0x000004f0


	//   ....[6]....
        /*00a0*/ 	.word	0x000007a0


	//   ....[7]....
        /*00a4*/ 	.word	0x000007c0


	//   ....[8]....
        /*00a8*/ 	.word	0x00000a60


	//   ....[9]....
        /*00ac*/ 	.word	0x00000a80


	//   ....[10]....
        /*00b0*/ 	.word	0x00000d20


	//   ....[11]....
        /*00b4*/ 	.word	0x00000d40


	//   ....[12]....
        /*00b8*/ 	.word	0x00000fe0


	//   ....[13]....
        /*00bc*/ 	.word	0x00001000


	//----- nvinfo : EIATTR_VRC_CTA_INIT_COUNT
	.align		4
.L_2727:
        /*00c0*/ 	.byte	0x02, 0x4a
	.zero		1
	.zero		1


	//----- nvinfo : EIATTR_EXIT_INSTR_OFFSETS
	.align		4
        /*00c4*/ 	.byte	0x04, 0x1c
        /*00c6*/ 	.short	(.L_2729 - .L_2728)


	//   ....[0]....
.L_2728:
        /*00c8*/ 	.word	0x00000220


	//   ....[1]....
        /*00cc*/ 	.word	0x00001020


	//   ....[2]....
        /*00d0*/ 	.word	0x00001070


	//----- nvinfo : EIATTR_CRS_STACK_SIZE
	.align		4
.L_2729:
        /*00d4*/ 	.byte	0x04, 0x1e
        /*00d6*/ 	.short	(.L_2731 - .L_2730)
.L_2730:
        /*00d8*/ 	.word	0x00000000


	//----- nvinfo : EIATTR_CBANK_PARAM_SIZE
	.align		4
.L_2731:
        /*00dc*/ 	.byte	0x03, 0x19
        /*00de*/ 	.short	0x0014


	//----- nvinfo : EIATTR_PARAM_CBANK
	.align		4
        /*00e0*/ 	.byte	0x04, 0x0a
        /*00e2*/ 	.short	(.L_2733 - .L_2732)
	.align		4
.L_2732:
        /*00e4*/ 	.word	index@(.nv.constant0._Z7reduce6IiLj8ELb1EEvPT_S1_j)
        /*00e8*/ 	.short	0x0380
        /*00ea*/ 	.short	0x0014


	//----- nvinfo : EIATTR_SW_WAR
	.align		4
.L_2733:
        /*00ec*/ 	.byte	0x04, 0x36
        /*00ee*/ 	.short	(.L_2735 - .L_2734)
.L_2734:
        /*00f0*/ 	.word	0x00000008
.L_2735:


//--------------------- .nv.info._Z7reduce6IiLj16ELb1EEvPT_S1_j --------------------------
	.section	.nv.info._Z7reduce6IiLj16ELb1EEvPT_S1_j,"",@"SHT_CUDA_INFO"
	.sectionflags	@""
	.align	4


	//----- nvinfo : EIATTR_CUDA_API_VERSION
	.align		4
        /*0000*/ 	.byte	0x04, 0x37
        /*0002*/ 	.short	(.L_2737 - .L_2736)
.L_2736:
        /*0004*/ 	.word	0x00000082


	//----- nvinfo : EIATTR_KPARAM_INFO
	.align		4
.L_2737:
        /*0008*/ 	.byte	0x04, 0x17
        /*000a*/ 	.short	(.L_2739 - .L_2738)
.L_2738:
        /*000c*/ 	.word	0x00000000
        /*0010*/ 	.short	0x0002
        /*0012*/ 	.short	0x0010
        /*0014*/ 	.byte	0x00, 0xf0, 0x11, 0x00


	//----- nvinfo : EIATTR_KPARAM_INFO
	.align		4
.L_2739:
        /*0018*/ 	.byte	0x04, 0x17
        /*001a*/ 	.short	(.L_2741 - .L_2740)
.L_2740:
        /*001c*/ 	.word	0x00000000
        /*0020*/ 	.short	0x0001
        /*0022*/ 	.short	0x0008
        /*0024*/ 	.byte	0x00, 0xf5, 0x21, 0x00


	//----- nvinfo : EIATTR_KPARAM_INFO
	.align		4
.L_2741:
        /*0028*/ 	.byte	0x04, 0x17
        /*002a*/ 	.short	(.L_2743 - .L_2742)
.L_2742:
        /*002c*/ 	.word	0x00000000
        /*0030*/ 	.short	0x0000
        /*0032*/ 	.short	0x0000
        /*0034*/ 	.byte	0x00, 0xf5, 0x21, 0x00


	//----- nvinfo : EIATTR_SPARSE_MMA_MASK
	.align		4
.L_2743:
        /*0038*/ 	.byte	0x03, 0x50
        /*003a*/ 	.short	0x0000


	//----- nvinfo : EIATTR_MAXREG_COUNT
	.align		4
        /*003c*/ 	.byte	0x03, 0x1b
        /*003e*/ 	.short	0x00ff


	//----- nvinfo : EIATTR_NUM_BARRIERS
	.align		4
        /*0040*/ 	.byte	0x02, 0x4c
        /*0042*/ 	.byte	0x01
	.zero		1


	//----- nvinfo : EIATTR_MERCURY_ISA_VERSION
	.align		4
        /*0044*/ 	.byte	0x03, 0x5f
        /*0046*/ 	.short	0x0101


	//----- nvinfo : EIATTR_COOP_GROUP_MASK_REGIDS
	.align		4
        /*0048*/ 	.byte	0x04, 0x29
        /*004a*/ 	.short	(.L_2745 - .L_2744)


	//   ....[0]....
.L_2744:
        /*004c*/ 	.word	0xffffffff


	//   ....[1]....
        /*0050*/ 	.word	0xffffffff


	//   ....[2]....
        /*0054*/ 	.word	0xffffffff


	//   ....[3]....
        /*0058*/ 	.word	0xffffffff


	//   ....[4]....
        /*005c*/ 	.word	0xffffffff


	//   ....[5]....
        /*0060*/ 	.word	0x05000005


	//   ....[6]....
        /*0064*/ 	.word	0x05000005


	//   ....[7]....
        /*0068*/ 	.word	0xffffffff


	//   ....[8]....
        /*006c*/ 	.word	0x05000005


	//   ....[9]....
        /*0070*/ 	.word	0xffffffff


	//   ....[10]....
        /*0074*/ 	.word	0x05000005


	//   ....[11]....
        /*0078*/ 	.word	0xffffffff


	//   ....[12]....
        /*007c*/ 	.word	0x05000005


	//   ....[13]....
        /*0080*/ 	.word	0xffffffff


	//----- nvinfo : EIATTR_COOP_GROUP_INSTR_OFFSETS
	.align		4
.L_2745:
        /*0084*/ 	.byte	0x04, 0x28
        /*0086*/ 	.short	(.L_2747 - .L_2746)


	//   ....[0]....
.L_2746:
        /*0088*/ 	.word	0x000001e0


	//   ....[1]....
        /*008c*/ 	.word	0x000001f0


	//   ....[2]....
        /*0090*/ 	.word	0x00000200


	//   ....[3]....
        /*0094*/ 	.word	0x00000210


	//   ....[4]....
        /*0098*/ 	.word	0x00000260


	//   ....[5]....
        /*009c*/ 	.word	0x000004f0


	//   ....[6]....
        /*00a0*/ 	.word	0x000007a0


	//   ....[7]....
        /*00a4*/ 	.word	0x000007c0


	//   ....[8]....
        /*00a8*/ 	.word	0x00000a60


	//   ....[9]....
        /*00ac*/ 	.word	0x00000a80


	//   ....[10]....
        /*00b0*/ 	.word	0x00000d20


	//   ....[11]....
        /*00b4*/ 	.word	0x00000d40


	//   ....[12]....
        /*00b8*/ 	.word	0x00000fe0


	//   ....[13]....
        /*00bc*/ 	.word	0x00001000


	//----- nvinfo : EIATTR_VRC_CTA_INIT_COUNT
	.align		4
.L_2747:
        /*00c0*/ 	.byte	0x02, 0x4a
	.zero		1
	.zero		1


	//----- nvinfo : EIATTR_EXIT_INSTR_OFFSETS
	.align		4
        /*00c4*/ 	.byte	0x04, 0x1c
        /*00c6*/ 	.short	(.L_2749 - .L_2748)


	//   ....[0]....
.L_2748:
        /*00c8*/ 	.word	0x00000220


	//   ....[1]....
        /*00cc*/ 	.word	0x00001020


	//   ....[2]....
        /*00d0*/ 	.word	0x00001070


	//----- nvinfo : EIATTR_CRS_STACK_SIZE
	.align		4
.L_2749:
        /*00d4*/ 	.byte	0x04, 0x1e
        /*00d6*/ 	.short	(.L_2751 - .L_2750)
.L_2750:
        /*00d8*/ 	.word	0x00000000


	//----- nvinfo : EIATTR_CBANK_PARAM_SIZE
	.align		4
.L_2751:
        /*00dc*/ 	.byte	0x03, 0x19
        /*00de*/ 	.short	0x0014


	//----- nvinfo : EIATTR_PARAM_CBANK
	.align		4
        /*00e0*/ 	.byte	0x04, 0x0a
        /*00e2*/ 	.short	(.L_2753 - .L_2752)
	.align		4
.L_2752:
        /*00e4*/ 	.word	index@(.nv.constant0._Z7reduce6IiLj16ELb1EEvPT_S1_j)
        /*00e8*/ 	.short	0x0380
        /*00ea*/ 	.short	0x0014


	//----- nvinfo : EIATTR_SW_WAR
	.align		4
.L_2753:
        /*00ec*/ 	.byte	0x04, 0x36
        /*00ee*/ 	.short	(.L_2755 - .L_2754)
.L_2754:
        /*00f0*/ 	.word	0x00000008
.L_2755:


//--------------------- .nv.info._Z7reduce6IiLj32ELb1EEvPT_S1_j --------------------------
	.section	.nv.info._Z7reduce6IiLj32ELb1EEvPT_S1_j,"",@"SHT_CUDA_INFO"
	.sectionflags	@""
	.align	4


	//----- nvinfo : EIATTR_CUDA_API_VERSION
	.align		4
        /*0000*/ 	.byte	0x04, 0x37
        /*0002*/ 	.short	(.L_2757 - .L_2756)
.L_2756:
        /*0004*/ 	.word	0x00000082


	//----- nvinfo : EIATTR_KPARAM_INFO
	.align		4
.L_2757:
        /*0008*/ 	.byte	0x04, 0x17
        /*000a*/ 	.short	(.L_2759 - .L_2758)
.L_2758:
        /*000c*/ 	.word	0x00000000
        /*0010*/ 	.short	0x0002
        /*0012*/ 	.short	0x0010
        /*0014*/ 	.byte	0x00, 0xf0, 0x11, 0x00


	//----- nvinfo : EIATTR_KPARAM_INFO
	.align		4
.L_2759:
        /*0018*/ 	.byte	0x04, 0x17
        /*001a*/ 	.short	(.L_2761 - .L_2760)
.L_2760:
        /*001c*/ 	.word	0x00000000
        /*0020*/ 	.short	0x0001
        /*0022*/ 	.short	0x0008
        /*0024*/ 	.byte	0x00, 0xf5, 0x21, 0x00


	//----- nvinfo : EIATTR_KPARAM_INFO
	.align		4
.L_2761:
        /*0028*/ 	.byte	0x04, 0x17
        /*002a*/ 	.short	(.L_2763 - .L_2762)
.L_2762:
        /*002c*/ 	.word	0x00000000
        /*0030*/ 	.short	0x0000
        /*0032*/ 	.short	0x0000
        /*0034*/ 	.byte	0x00, 0xf5, 0x21, 0x00


	//----- nvinfo : EIATTR_SPARSE_MMA_MASK
	.align		4
.L_2763:
        /*0038*/ 	.byte	0x03, 0x50
        /*003a*/ 	.short	0x0000


	//----- nvinfo : EIATTR_MAXREG_COUNT
	.align		4
        /*003c*/ 	.byte	0x03, 0x1b
        /*003e*/ 	.short	0x00ff


	//----- nvinfo : EIATTR_NUM_BARRIERS
	.align		4
        /*0040*/ 	.byte	0x02, 0x4c
        /*0042*/ 	.byte	0x01
	.zero		1


	//----- nvinfo : EIATTR_MERCURY_ISA_VERSION
	.align		4
        /*0044*/ 	.byte	0x03, 0x5f
        /*0046*/ 	.short	0x0101


	//----- nvinfo : EIATTR_COOP_GROUP_MASK_REGIDS
	.align		4
        /*0048*/ 	.byte	0x04, 0x29
        /*004a*/ 	.short	(.L_2765 - .L_2764)


	//   ....[0]....
.L_2764:
        /*004c*/ 	.word	0xffffffff


	//   ....[1]....
        /*0050*/ 	.word	0xffffffff


	//   ....[2]....
        /*0054*/ 	.word	0xffffffff


	//   ....[3]....
        /*0058*/ 	.word	0xffffffff


	//   ....[4]....
        /*005c*/ 	.word	0xffffffff


	//   ....[5]....
        /*0060*/ 	.word	0x05000005


	//   ....[6]....
        /*0064*/ 	.word	0x05000005


	//   ....[7]....
        /*0068*/ 	.word	0xffffffff


	//   ....[8]....
        /*006c*/ 	.word	0x05000005


	//   ....[9]....
        /*0070*/ 	.word	0xffffffff


	//   ....[10]....
        /*0074*/ 	.word	0x05000005


	//   ....[11]....
        /*0078*/ 	.word	0xffffffff


	//   ....[12]....
        /*007c*/ 	.word	0x05000005


	//   ....[13]....
        /*0080*/ 	.word	0xffffffff


	//----- nvinfo : EIATTR_COOP_GROUP_INSTR_OFFSETS
	.align		4
.L_2765:
        /*0084*/ 	.byte	0x04, 0x28
        /*0086*/ 	.short	(.L_2767 - .L_2766)


	//   ....[0]....
.L_2766:
        /*0088*/ 	.word	0x000001e0


	//   ....[1]....
        /*008c*/ 	.word	0x000001f0


	//   ....[2]....
        /*0090*/ 	.word	0x00000200


	//   ....[3]....
        /*0094*/ 	.word	0x00000210


	//   ....[4]....
        /*0098*/ 	.word	0x00000260


	//   ....[5]....
        /*009c*/ 	.word	0x000004f0


	//   ....[6]....
        /*00a0*/ 	.word	0x000007a0


	//   ....[7]....
        /*00a4*/ 	.word	0x000007c0


	//   ....[8]....
        /*00a8*/ 	.word	0x00000a60


	//   ....[9]....
        /*00ac*/ 	.word	0x00000a80


	//   ....[10]....
        /*00b0*/ 	.word	0x00000d20


	//   ....[11]....
        /*00b4*/ 	.word	0x00000d40


	//   ....[12]....
        /*00b8*/ 	.word	0x00000fe0


	//   ....[13]....
        /*00bc*/ 	.word	0x00001000


	//----- nvinfo : EIATTR_VRC_CTA_INIT_COUNT
	.align		4
.L_2767:
        /*00c0*/ 	.byte	0x02, 0x4a
	.zero		1
	.zero		1


	//----- nvinfo : EIATTR_EXIT_INSTR_OFFSETS
	.align		4
        /*00c4*/ 	.byte	0x04, 0x1c
        /*00c6*/ 	.short	(.L_2769 - .L_2768)


	//   ....[0]....
.L_2768:
        /*00c8*/ 	.word	0x00000220


	//   ....[1]....
        /*00cc*/ 	.word	0x00001020


	//   ....[2]....
        /*00d0*/ 	.word	0x00001070


	//----- nvinfo : EIATTR_CRS_STACK_SIZE
	.align		4
.L_2769:
        /*00d4*/ 	.byte	0x04, 0x1e
        /*00d6*/ 	.short	(.L_2771 - .L_2770)
.L_2770:
        /*00d8*/ 	.word	0x00000000


	//----- nvinfo : EIATTR_CBANK_PARAM_SIZE
	.align		4
.L_2771:
        /*00dc*/ 	.byte	0x03, 0x19
        /*00de*/ 	.short	0x0014


	//----- nvinfo : EIATTR_PARAM_CBANK
	.align		4
        /*00e0*/ 	.byte	0x04, 0x0a
        /*00e2*/ 	.short	(.L_2773 - .L_2772)
	.align		4
.L_2772:
        /*00e4*/ 	.word	index@(.nv.constant0._Z7reduce6IiLj32ELb1EEvPT_S1_j)
        /*00e8*/ 	.short	0x0380
        /*00ea*/ 	.short	0x0014


	//----- nvinfo : EIATTR_SW_WAR
	.align		4
.L_2773:
        /*00ec*/ 	.byte	0x04, 0x36
        /*00ee*/ 	.short	(.L_2775 - .L_2774)
.L_2774:
        /*00f0*/ 	.word	0x00000008
.L_2775:


//--------------------- .nv.info._Z7reduce6IiLj64ELb1EEvPT_S1_j --------------------------
	.section	.nv.info._Z7reduce6IiLj64ELb1EEvPT_S1_j,"",@"SHT_CUDA_INFO"
	.sectionflags	@""
	.align	4


	//----- nvinfo : EIATTR_CUDA_API_VERSION
	.align		4
        /*0000*/ 	.byte	0x04, 0x37
        /*0002*/ 	.short	(.L_2777 - .L_2776)
.L_2776:
        /*0004*/ 	.word	0x00000082


	//----- nvinfo : EIATTR_KPARAM_INFO
	.align		4
.L_2777:
        /*0008*/ 	.byte	0x04, 0x17
        /*000a*/ 	.short	(.L_2779 - .L_2778)
.L_2778:
        /*000c*/ 	.word	0x00000000
        /*0010*/ 	.short	0x0002
        /*0012*/ 	.short	0x0010
        /*0014*/ 	.byte	0x00, 0xf0, 0x11, 0x00


	//----- nvinfo : EIATTR_KPARAM_INFO
	.align		4
.L_2779:
        /*0018*/ 	.byte	0x04, 0x17
        /*001a*/ 	.short	(.L_2781 - .L_2780)
.L_2780:
        /*001c*/ 	.word	0x00000000
        /*0020*/ 	.short	0x0001
        /*0022*/ 	.short	0x0008
        /*0024*/ 	.byte	0x00, 0xf5, 0x21, 0x00


	//----- nvinfo : EIATTR_KPARAM_INFO
	.align		4
.L_2781:
        /*0028*/ 	.byte	0x04, 0x17
        /*002a*/ 	.short	(.L_2783 - .L_2782)
.L_2782:
        /*002c*/ 	.word	0x00000000
        /*0030*/ 	.short	0x0000
        /*0032*/ 	.short	0x0000
        /*0034*/ 	.byte	0x00, 0xf5, 0x21, 0x00


	//----- nvinfo : EIATTR_SPARSE_MMA_MASK
	.align		4
.L_2783:
        /*0038*/ 	.byte	0x03, 0x50
        /*003a*/ 	.short	0x0000


	//----- nvinfo : EIATTR_MAXREG_COUNT
	.align		4
        /*003c*/ 	.byte	0x03, 0x1b
        /*003e*/ 	.short	0x00ff


	//----- nvinfo : EIATTR_NUM_BARRIERS
	.align		4
        /*0040*/ 	.byte	0x02, 0x4c
        /*0042*/ 	.byte	0x01
	.zero		1


	//----- nvinfo : EIATTR_MERCURY_ISA_VERSION
	.align		4
        /*0044*/ 	.byte	0x03, 0x5f
        /*0046*/ 	.short	0x0101


	//----- nvinfo : EIATTR_COOP_GROUP_MASK_REGIDS
	.align		4
        /*0048*/ 	.byte	0x04, 0x29
        /*004a*/ 	.short	(.L_2785 - .L_2784)


	//   ....[0]....
.L_2784:
        /*004c*/ 	.word	0xffffffff


	//   ....[1]....
        /*0050*/ 	.word	0xffffffff


	//   ....[2]....
        /*0054*/ 	.word	0xffffffff


	//   ....[3]....
        /*0058*/ 	.word	0xffffffff


	//   ....[4]....
        /*005c*/ 	.word	0xffffffff


	//   ....[5]....
        /*0060*/ 	.word	0x05000002


	//   ....[6]....
        /*0064*/ 	.word	0x05000002


	//   ....[7]....
        /*0068*/ 	.word	0xffffffff


	//   ....[8]....
        /*006c*/ 	.word	0x05000002


	//   ....[9]....
        /*0070*/ 	.word	0xffffffff


	//   ....[10]....
        /*0074*/ 	.word	0x05000002


	//   ....[11]....
        /*0078*/ 	.word	0xffffffff


	//   ....[12]....
        /*007c*/ 	.word	0x05000002


	//   ....[13]....
        /*0080*/ 	.word	0xffffffff


	//----- nvinfo : EIATTR_COOP_GROUP_INSTR_OFFSETS
	.align		4
.L_2785:
        /*0084*/ 	.byte	0x04, 0x28
        /*0086*/ 	.short	(.L_2787 - .L_2786)


	//   ....[0]....
.L_2786:
        /*0088*/ 	.word	0x000001d0


	//   ....[1]....
        /*008c*/ 	.word	0x000001e0


	//   ....[2]....
        /*0090*/ 	.word	0x000001f0


	//   ....[3]....
        /*0094*/ 	.word	0x00000200


	//   ....[4]....
        /*0098*/ 	.word	0x00000270


	//   ....[5]....
        /*009c*/ 	.word	0x00000500


	//   ....[6]....
        /*00a0*/ 	.word	0x000007b0


	//   ....[7]....
        /*00a4*/ 	.word	0x000007d0


	//   ....[8]....
        /*00a8*/ 	.word	0x00000a70


	//   ....[9]....
        /*00ac*/ 	.word	0x00000a90


	//   ....[10]....
        /*00b0*/ 	.word	0x00000d30


	//   ....[11]....
        /*00b4*/ 	.word	0x00000d50


	//   ....[12]....
        /*00b8*/ 	.word	0x00000ff0


	//   ....[13]....
        /*00bc*/ 	.word	0x00001010


	//----- nvinfo : EIATTR_VRC_CTA_INIT_COUNT
	.align		4
.L_2787:
        /*00c0*/ 	.byte	0x02, 0x4a
	.zero		1
	.zero		1


	//----- nvinfo : EIATTR_EXIT_INSTR_OFFSETS
	.align		4
        /*00c4*/ 	.byte	0x04, 0x1c
        /*00c6*/ 	.short	(.L_2789 - .L_2788)


	//   ....[0]....
.L_2788:
        /*00c8*/ 	.word	0x00000210


	//   ....[1]....
        /*00cc*/ 	.word	0x00001030


	//   ....[2]....
        /*00d0*/ 	.word	0x00001080


	//----- nvinfo : EIATTR_CRS_STACK_SIZE
	.align		4
.L_2789:
        /*00d4*/ 	.byte	0x04, 0x1e
        /*00d6*/ 	.short	(.L_2791 - .L_2790)
.L_2790:
        /*00d8*/ 	.word	0x00000000


	//----- nvinfo : EIATTR_CBANK_PARAM_SIZE
	.align		4
.L_2791:
        /*00dc*/ 	.byte	0x03, 0x19
        /*00de*/ 	.short	0x0014


	//----- nvinfo : EIATTR_PARAM_CBANK
	.align		4
        /*00e0*/ 	.byte	0x04, 0x0a
        /*00e2*/ 	.short	(.L_2793 - .L_2792)
	.align		4
.L_2792:
        /*00e4*/ 	.word	index@(.nv.constant0._Z7reduce6IiLj64ELb1EEvPT_S1_j)
        /*00e8*/ 	.short	0x0380
        /*00ea*/ 	.short	0x0014


	//----- nvinfo : EIATTR_SW_WAR
	.align		4
.L_2793:
        /*00ec*/ 	.byte	0x04, 0x36
        /*00ee*/ 	.short	(.L_2795 - .L_2794)
.L_2794:
        /*00f0*/ 	.word	0x00000008
.L_2795:


//--------------------- .nv.info._Z7reduce6IiLj128ELb1EEvPT_S1_j --------------------------
	.section	.nv.info._Z7reduce6IiLj128ELb1EEvPT_S1_j,"",@"SHT_CUDA_INFO"
	.sectionflags	@""
	.align	4


	//----- nvinfo : EIATTR_CUDA_API_VERSION
	.align		4
        /*0000*/ 	.byte	0x04, 0x37
        /*0002*/ 	.short	(.L_2797 - .L_2796)
.L_2796:
        /*0004*/ 	.word	0x00000082


	//----- nvinfo : EIATTR_KPARAM_INFO
	.align		4
.L_2797:
        /*0008*/ 	.byte	0x04, 0x17
        /*000a*/ 	.short	(.L_2799 - .L_2798)
.L_2798:
        /*000c*/ 	.word	0x00000000
        /*0010*/ 	.short	0x0002
        /*0012*/ 	.short	0x0010
        /*0014*/ 	.byte	0x00, 0xf0, 0x11, 0x00


	//----- nvinfo : EIATTR_KPARAM_INFO
	.align		4
.L_2799:
        /*0018*/ 	.byte	0x04, 0x17
        /*001a*/ 	.short	(.L_2801 - .L_2800)
.L_2800:
        /*001c*/ 	.word	0x00000000
        /*0020*/ 	.short	0x0001
        /*0022*/ 	.short	0x0008
        /*0024*/ 	.byte	0x00, 0xf5, 0x21, 0x00


	//----- nvinfo : EIATTR_KPARAM_INFO
	.align		4
.L_2801:
        /*0028*/ 	.byte	0x04, 0x17
        /*002a*/ 	.short	(.L_2803 - .L_2802)
.L_2802:
        /*002c*/ 	.word	0x00000000
        /*0030*/ 	.short	0x0000
        /*0032*/ 	.short	0x0000
        /*0034*/ 	.byte	0x00, 0xf5, 0x21, 0x00


	//----- nvinfo : EIATTR_SPARSE_MMA_MASK
	.align		4
.L_2803:
        /*0038*/ 	.byte	0x03, 0x50
        /*003a*/ 	.short	0x0000


	//----- nvinfo : EIATTR_MAXREG_COUNT
	.align		4
        /*003c*/ 	.byte	0x03, 0x1b
        /*003e*/ 	.short	0x00ff


	//----- nvinfo : EIATTR_NUM_BARRIERS
	.align		4
        /*0040*/ 	.byte	0x02, 0x4c
        /*0042*/ 	.byte	0x01
	.zero		1


	//----- nvinfo : EIATTR_MERCURY_ISA_VERSION
	.align		4
        /*0044*/ 	.byte	0x03, 0x5f
        /*0046*/ 	.short	0x0101


	//----- nvinfo : EIATTR_COOP_GROUP_MASK_REGIDS
	.align		4
        /*0048*/ 	.byte	0x04, 0x29
        /*004a*/ 	.short	(.L_2805 - .L_2804)


	//   ....[0]....
.L_2804:
        /*004c*/ 	.word	0xffffffff


	//   ....[1]....
        /*0050*/ 	.word	0xffffffff


	//   ....[2]....
        /*0054*/ 	.word	0xffffffff


	//   ....[3]....
        /*0058*/ 	.word	0xffffffff


	//   ....[4]....
        /*005c*/ 	.word	0xffffffff


	//   ....[5]....
        /*0060*/ 	.word	0x05000002


	//   ....[6]....
        /*0064*/ 	.word	0x05000002


	//   ....[7]....
        /*0068*/ 	.word	0xffffffff


	//   ....[8]....
        /*006c*/ 	.word	0x05000002


	//   ....[9]....
        /*0070*/ 	.word	0xffffffff


	//   ....[10]....
        /*0074*/ 	.word	0x05000002


	//   ....[11]....
        /*0078*/ 	.word	0xffffffff


	//   ....[12]....
        /*007c*/ 	.word	0x05000002


	//   ....[13]....
        /*0080*/ 	.word	0xffffffff


	//----- nvinfo : EIATTR_COOP_GROUP_INSTR_OFFSETS
	.align		4
.L_2805:
        /*0084*/ 	.byte	0x04, 0x28
        /*0086*/ 	.short	(.L_2807 - .L_2806)


	//   ....[0]....
.L_2806:
        /*0088*/ 	.word	0x000001e0


	//   ....[1]....
        /*008c*/ 	.word	0x000001f0


	//   ....[2]....
        /*0090*/ 	.word	0x00000200


	//   ....[3]....
        /*0094*/ 	.word	0x00000240


	//   ....[4]....
        /*0098*/ 	.word	0x000002b0


	//   ....[5]....
        /*009c*/ 	.word	0x00000540


	//   ....[6]....
        /*00a0*/ 	.word	0x000007f0


	//   ....[7]....
        /*00a4*/ 	.word	0x00000810


	//   ....[8]....
        /*00a8*/ 	.word	0x00000ab0


	//   ....[9]....
        /*00ac*/ 	.word	0x00000ad0


	//   ....[10]....
        /*00b0*/ 	.word	0x00000d70


	//   ....[11]....
        /*00b4*/ 	.word	0x00000d90


	//   ....[12]....
        /*00b8*/ 	.word	0x00001030


	//   ....[13]....
        /*00bc*/ 	.word	0x00001050


	//----- nvinfo : EIATTR_VRC_CTA_INIT_COUNT
	.align		4
.L_2807:
        /*00c0*/ 	.byte	0x02, 0x4a
	.zero		1
	.zero		1


	//----- nvinfo : EIATTR_EXIT_INSTR_OFFSETS
	.align		4
        /*00c4*/ 	.byte	0x04, 0x1c
        /*00c6*/ 	.short	(.L_2809 - .L_2808)


	//   ....[0]....
.L_2808:
        /*00c8*/ 	.word	0x00000250


	//   ....[1]....
        /*00cc*/ 	.word	0x00001070


	//   ....[2]....
        /*00d0*/ 	.word	0x000010c0


	//----- nvinfo : EIATTR_CRS_STACK_SIZE
	.align		4
.L_2809:
        /*00d4*/ 	.byte	0x04, 0x1e
        /*00d6*/ 	.short	(.L_2811 - .L_2810)
.L_2810:
        /*00d8*/ 	.word	0x00000000


	//----- nvinfo : EIATTR_CBANK_PARAM_SIZE
	.align		4
.L_2811:
        /*00dc*/ 	.byte	0x03, 0x19
        /*00de*/ 	.short	0x0014


	//----- nvinfo : EIATTR_PARAM_CBANK
	.align		4
        /*00e0*/ 	.byte	0x04, 0x0a
        /*00e2*/ 	.short	(.L_2813 - .L_2812)
	.align		4
.L_2812:
        /*00e4*/ 	.word	index@(.nv.constant0._Z7reduce6IiLj128ELb1EEvPT_S1_j)
        /*00e8*/ 	.short	0x0380
        /*00ea*/ 	.short	0x0014


	//----- nvinfo : EIATTR_SW_WAR
	.align		4
.L_2813:
        /*00ec*/ 	.byte	0x04, 0x36
        /*00ee*/ 	.short	(.L_2815 - .L_2814)
.L_2814:
        /*00f0*/ 	.word	0x00000008
.L_2815:


//--------------------- .nv.info._Z7reduce6IiLj256ELb1EEvPT_S1_j --------------------------
	.section	.nv.info._Z7reduce6IiLj256ELb1EEvPT_S1_j,"",@"SHT_CUDA_INFO"
	.sectionflags	@""
	.align	4


	//----- nvinfo : EIATTR_CUDA_API_VERSION
	.align		4
        /*0000*/ 	.byte	0x04, 0x37
        /*0002*/ 	.short	(.L_2817 - .L_2816)
.L_2816:
        /*0004*/ 	.word	0x00000082


	//----- nvinfo : EIATTR_KPARAM_INFO
	.align		4
.L_2817:
        /*0008*/ 	.byte	0x04, 0x17
        /*000a*/ 	.short	(.L_2819 - .L_2818)
.L_2818:
        /*000c*/ 	.word	0x00000000
        /*0010*/ 	.short	0x0002
        /*0012*/ 	.short	0x0010
        /*0014*/ 	.byte	0x00, 0xf0, 0x11, 0x00


	//----- nvinfo : EIATTR_KPARAM_INFO
	.align		4
.L_2819:
        /*0018*/ 	.byte	0x04, 0x17
        /*001a*/ 	.short	(.L_2821 - .L_2820)
.L_2820:
        /*001c*/ 	.word	0x00000000
        /*0020*/ 	.short	0x0001
        /*0022*/ 	.short	0x0008
        /*0024*/ 	.byte	0x00, 0xf5, 0x21, 0x00


	//----- nvinfo : EIATTR_KPARAM_INFO
	.align		4
.L_2821:
        /*0028*/ 	.byte	0x04, 0x17
        /*002a*/ 	.short	(.L_2823 - .L_2822)
.L_2822:
        /*002c*/ 	.word	0x00000000
        /*0030*/ 	.short	0x0000
        /*0032*/ 	.short	0x0000
        /*0034*/ 	.byte	0x00, 0xf5, 0x21, 0x00


	//----- nvinfo : EIATTR_SPARSE_MMA_MASK
	.align		4
.L_2823:
        /*0038*/ 	.byte	0x03, 0x50
        /*003a*/ 	.short	0x0000


	//----- nvinfo : EIATTR_MAXREG_COUNT
	.align		4
        /*003c*/ 	.byte	0x03, 0x1b
        /*003e*/ 	.short	0x00ff


	//----- nvinfo : EIATTR_NUM_BARRIERS
	.align		4
        /*0040*/ 	.byte	0x02, 0x4c
        /*0042*/ 	.byte	0x01
	.zero		1


	//----- nvinfo : EIATTR_MERCURY_ISA_VERSION
	.align		4
        /*0044*/ 	.byte	0x03, 0x5f
        /*0046*/ 	.short	0x0101


	//----- nvinfo : EIATTR_COOP_GROUP_MASK_REGIDS
	.align		4
        /*0048*/ 	.byte	0x04, 0x29
        /*004a*/ 	.short	(.L_2825 - .L_2824)


	//   ....[0]....
.L_2824:
        /*004c*/ 	.word	0xffffffff


	//   ....[1]....
        /*0050*/ 	.word	0xffffffff


	//   ....[2]....
        /*0054*/ 	.word	0xffffffff


	//   ....[3]....
        /*0058*/ 	.word	0xffffffff


	//   ....[4]....
        /*005c*/ 	.word	0xffffffff


	//   ....[5]....
        /*0060*/ 	.word	0x05000002


	//   ....[6]....
        /*0064*/ 	.word	0x05000002


	//   ....[7]....
        /*0068*/ 	.word	0xffffffff


	//   ....[8]....
        /*006c*/ 	.word	0x05000002


	//   ....[9]....
        /*0070*/ 	.word	0xffffffff


	//   ....[10]....
        /*0074*/ 	.word	0x05000002


	//   ....[11]....
        /*0078*/ 	.word	0xffffffff


	//   ....[12]....
        /*007c*/ 	.word	0x05000002


	//   ....[13]....
        /*0080*/ 	.word	0xffffffff


	//----- nvinfo : EIATTR_COOP_GROUP_INSTR_OFFSETS
	.align		4
.L_2825:
        /*0084*/ 	.byte	0x04, 0x28
        /*0086*/ 	.short	(.L_2827 - .L_2826)


	//   ....[0]....
.L_2826:
        /*0088*/ 	.word	0x000001e0


	//   ....[1]....
        /*008c*/ 	.word	0x000001f0


	//   ....[2]....
        /*0090*/ 	.word	0x00000230


	//   ....[3]....
        /*0094*/ 	.word	0x00000280


	//   ....[4]....
        /*0098*/ 	.word	0x000002f0


	//   ....[5]....
        /*009c*/ 	.word	0x00000580


	//   ....[6]....
        /*00a0*/ 	.word	0x00000830


	//   ....[7]....
        /*00a4*/ 	.word	0x00000850


	//   ....[8]....
        /*00a8*/ 	.word	0x00000af0


	//   ....[9]....
        /*00ac*/ 	.word	0x00000b10


	//   ....[10]....
        /*00b0*/ 	.word	0x00000db0


	//   ....[11]....
        /*00b4*/ 	.word	0x00000dd0


	//   ....[12]....
        /*00b8*/ 	.word	0x00001070


	//   ....[13]....
        /*00bc*/ 	.word	0x00001090


	//----- nvinfo : EIATTR_VRC_CTA_INIT_COUNT
	.align		4
.L_2827:
        /*00c0*/ 	.byte	0x02, 0x4a
	.zero		1
	.zero		1


	//----- nvinfo : EIATTR_EXIT_INSTR_OFFSETS
	.align		4
        /*00c4*/ 	.byte	0x04, 0x1c
        /*00c6*/ 	.short	(.L_2829 - .L_2828)


	//   ....[0]....
.L_2828:
        /*00c8*/ 	.word	0x00000290


	//   ....[1]....
        /*00cc*/ 	.word	0x000010b0


	//   ....[2]....
        /*00d0*/ 	.word	0x00001100


	//----- nvinfo : EIATTR_CRS_STACK_SIZE
	.align		4
.L_2829:
        /*00d4*/ 	.byte	0x04, 0x1e
        /*00d6*/ 	.short	(.L_2831 - .L_2830)
.L_2830:
        /*00d8*/ 	.word	0x00000000


	//----- nvinfo : EIATTR_CBANK_PARAM_SIZE
	.align		4
.L_2831:
        /*00dc*/ 	.byte	0x03, 0x19
        /*00de*/ 	.short	0x0014


	//----- nvinfo : EIATTR_PARAM_CBANK
	.align		4
        /*00e0*/ 	.byte	0x04, 0x0a
        /*00e2*/ 	.short	(.L_2833 - .L_2832)
	.align		4
.L_2832:
        /*00e4*/ 	.word	index@(.nv.constant0._Z7reduce6IiLj256ELb1EEvPT_S1_j)
        /*00e8*/ 	.short	0x0380
        /*00ea*/ 	.short	0x0014


	//----- nvinfo : EIATTR_SW_WAR
	.align		4
.L_2833:
        /*00ec*/ 	.byte	0x04, 0x36
        /*00ee*/ 	.short	(.L_2835 - .L_2834)
.L_2834:
        /*00f0*/ 	.word	0x00000008
.L_2835:


//--------------------- .nv.info._Z7reduce6IiLj512ELb1EEvPT_S1_j --------------------------
	.section	.nv.info._Z7reduce6IiLj512ELb1EEvPT_S1_j,"",@"SHT_CUDA_INFO"
	.sectionflags	@""
	.align	4


	//----- nvinfo : EIATTR_CUDA_API_VERSION
	.align		4
        /*0000*/ 	.byte	0x04, 0x37
        /*0002*/ 	.short	(.L_2837 - .L_2836)
.L_2836:
        /*0004*/ 	.word	0x00000082


	//----- nvinfo : EIATTR_KPARAM_INFO
	.align		4
.L_2837:
        /*0008*/ 	.byte	0x04, 0x17
        /*000a*/ 	.short	(.L_2839 - .L_2838)
.L_2838:
        /*000c*/ 	.word	0x00000000
        /*0010*/ 	.short	0x0002
        /*0012*/ 	.short	0x0010
        /*0014*/ 	.byte	0x00, 0xf0, 0x11, 0x00


	//----- nvinfo : EIATTR_KPARAM_INFO
	.align		4
.L_2839:
        /*0018*/ 	.byte	0x04, 0x17
        /*001a*/ 	.short	(.L_2841 - .L_2840)
.L_2840:
        /*001c*/ 	.word	0x00000000
        /*0020*/ 	.short	0x0001
        /*0022*/ 	.short	0x0008
        /*0024*/ 	.byte	0x00, 0xf5, 0x21, 0x00


	//----- nvinfo : EIATTR_KPARAM_INFO
	.align		4
.L_2841:
        /*0028*/ 	.byte	0x04, 0x17
        /*002a*/ 	.short	(.L_2843 - .L_2842)
.L_2842:
        /*002c*/ 	.word	0x00000000
        /*0030*/ 	.short	0x0000
        /*0032*/ 	.short	0x0000
        /*0034*/ 	.byte	0x00, 0xf5, 0x21, 0x00


	//----- nvinfo : EIATTR_SPARSE_MMA_MASK
	.align		4
.L_2843:
        /*0038*/ 	.byte	0x03, 0x50
        /*003a*/ 	.short	0x0000


	//----- nvinfo : EIATTR_MAXREG_COUNT
	.align		4
        /*003c*/ 	.byte	0x03, 0x1b
        /*003e*/ 	.short	0x00ff


	//----- nvinfo : EIATTR_NUM_BARRIERS
	.align		4
        /*0040*/ 	.byte	0x02, 0x4c
        /*0042*/ 	.byte	0x01
	.zero		1


	//----- nvinfo : EIATTR_MERCURY_ISA_VERSION
	.align		4
        /*0044*/ 	.byte	0x03, 0x5f
        /*0046*/ 	.short	0x0101


	//----- nvinfo : EIATTR_COOP_GROUP_MASK_REGIDS
	.align		4
        /*0048*/ 	.byte	0x04, 0x29
        /*004a*/ 	.short	(.L_2845 - .L_2844)


	//   ....[0]....
.L_2844:
        /*004c*/ 	.word	0xffffffff


	//   ....[1]....
        /*0050*/ 	.word	0xffffffff


	//   ....[2]....
        /*0054*/ 	.word	0xffffffff


	//   ....[3]....
        /*0058*/ 	.word	0xffffffff


	//   ....[4]....
        /*005c*/ 	.word	0xffffffff


	//   ....[5]....
        /*0060*/ 	.word	0x05000003


	//   ....[6]....
        /*0064*/ 	.word	0x05000003


	//   ....[7]....
        /*0068*/ 	.word	0xffffffff


	//   ....[8]....
        /*006c*/ 	.word	0x05000003


	//   ....[9]....
        /*0070*/ 	.word	0xffffffff


	//   ....[10]....
        /*0074*/ 	.word	0x05000003


	//   ....[11]....
        /*0078*/ 	.word	0xffffffff


	//   ....[12]....
        /*007c*/ 	.word	0x05000003


	//   ....[13]....
        /*0080*/ 	.word	0xffffffff


	//----- nvinfo : EIATTR_COOP_GROUP_INSTR_OFFSETS
	.align		4
.L_2845:
        /*0084*/ 	.byte	0x04, 0x28
        /*0086*/ 	.short	(.L_2847 - .L_2846)


	//   ....[0]....
.L_2846:
        /*0088*/ 	.word	0x000001f0


	//   ....[1]....
        /*008c*/ 	.word	0x00000230


	//   ....[2]....
        /*0090*/ 	.word	0x00000280


	//   ....[3]....
        /*0094*/ 	.word	0x000002d0


	//   ....[4]....
        /*0098*/ 	.word	0x00000340


	//   ....[5]....
        /*009c*/ 	.word	0x000005d0


	//   ....[6]....
        /*00a0*/ 	.word	0x00000880


	//   ....[7]....
        /*00a4*/ 	.word	0x000008a0


	//   ....[8]....
        /*00a8*/ 	.word	0x00000b40


	//   ....[9]....
        /*00ac*/ 	.word	0x00000b60


	//   ....[10]....
        /*00b0*/ 	.word	0x00000e00


	//   ....[11]....
        /*00b4*/ 	.word	0x00000e20


	//   ....[12]....
        /*00b8*/ 	.word	0x000010c0


	//   ....[13]....
        /*00bc*/ 	.word	0x000010e0


	//----- nvinfo : EIATTR_VRC_CTA_INIT_COUNT
	.align		4
.L_2847:
        /*00c0*/ 	.byte	0x02, 0x4a
	.zero		1
	.zero		1


	//----- nvinfo : EIATTR_EXIT_INSTR_OFFSETS
	.align		4
        /*00c4*/ 	.byte	0x04, 0x1c
        /*00c6*/ 	.short	(.L_2849 - .L_2848)


	//   ....[0]....
.L_2848:
        /*00c8*/ 	.word	0x000002e0


	//   ....[1]....
        /*00cc*/ 	.word	0x00001100


	//   ....[2]....
        /*00d0*/ 	.word	0x00001150


	//----- nvinfo : EIATTR_CRS_STACK_SIZE
	.align		4
.L_2849:
        /*00d4*/ 	.byte	0x04, 0x1e
        /*00d6*/ 	.short	(.L_2851 - .L_2850)
.L_2850:
        /*00d8*/ 	.word	0x00000000


	//----- nvinfo : EIATTR_CBANK_PARAM_SIZE
	.align		4
.L_2851:
        /*00dc*/ 	.byte	0x03, 0x19
        /*00de*/ 	.short	0x0014


	//----- nvinfo : EIATTR_PARAM_CBANK
	.align		4
        /*00e0*/ 	.byte	0x04, 0x0a
        /*00e2*/ 	.short	(.L_2853 - .L_2852)
	.align		4
.L_2852:
        /*00e4*/ 	.word	index@(.nv.constant0._Z7reduce6IiLj512ELb1EEvPT_S1_j)
        /*00e8*/ 	.short	0x0380
        /*00ea*/ 	.short	0x0014


	//----- nvinfo : EIATTR_SW_WAR
	.align		4
.L_2853:
        /*00ec*/ 	.byte	0x04, 0x36
        /*00ee*/ 	.short	(.L_2855 - .L_2854)
.L_2854:
        /*00f0*/ 	.word	0x00000008
.L_2855:


//--------------------- .nv.info._Z7reduce5IiLj1EEvPT_S1_j --------------------------
	.section	.nv.info._Z7reduce5IiLj1EEvPT_S1_j,"",@"SHT_CUDA_INFO"
	.sectionflags	@""
	.align	4


	//----- nvinfo : EIATTR_CUDA_API_VERSION
	.align		4
        /*0000*/ 	.byte	0x04, 0x37
        /*0002*/ 	.short	(.L_2857 - .L_2856)
.L_2856:
        /*0004*/ 	.word	0x00000082


	//----- nvinfo : EIATTR_KPARAM_INFO
	.align		4
.L_2857:
        /*0008*/ 	.byte	0x04, 0x17
        /*000a*/ 	.short	(.L_2859 - .L_2858)
.L_2858:
        /*000c*/ 	.word	0x00000000
        /*0010*/ 	.short	0x0002
        /*0012*/ 	.short	0x0010
        /*0014*/ 	.byte	0x00, 0xf0, 0x11, 0x00


	//----- nvinfo : EIATTR_KPARAM_INFO
	.align		4
.L_2859:
        /*0018*/ 	.byte	0x04, 0x17
        /*001a*/ 	.short	(.L_2861 - .L_2860)
.L_2860:
        /*001c*/ 	.word	0x00000000
        /*0020*/ 	.short	0x0001
        /*0022*/ 	.short	0x0008
        /*0024*/ 	.byte	0x00, 0xf5, 0x21, 0x00


	//----- nvinfo : EIATTR_KPARAM_INFO
	.align		4
.L_2861:
        /*0028*/ 	.byte	0x04, 0x17
        /*002a*/ 	.short	(.L_2863 - .L_2862)
.L_2862:
        /*002c*/ 	.word	0x00000000
        /*0030*/ 	.short	0x0000
        /*0032*/ 	.short	0x0000
        /*0034*/ 	.byte	0x00, 0xf5, 0x21, 0x00


	//----- nvinfo : EIATTR_SPARSE_MMA_MASK
	.align		4
.L_2863:
        /*0038*/ 	.byte	0x03, 0x50
        /*003a*/ 	.short	0x0000


	//----- nvinfo : EIATTR_MAXREG_COUNT
	.align		4
        /*003c*/ 	.byte	0x03, 0x1b
        /*003e*/ 	.short	0x00ff


	//----- nvinfo : EIATTR_NUM_BARRIERS
	.align		4
        /*0040*/ 	.byte	0x02, 0x4c
        /*0042*/ 	.byte	0x01
	.zero		1


	//----- nvinfo : EIATTR_MERCURY_ISA_VERSION
	.align		4
        /*0044*/ 	.byte	0x03, 0x5f
        /*0046*/ 	.short	0x0101


	//----- nvinfo : EIATTR_COOP_GROUP_MASK_REGIDS
	.align		4
        /*0048*/ 	.byte	0x04, 0x29
        /*004a*/ 	.short	(.L_2865 - .L_2864)


	//   ....[0]....
.L_2864:
        /*004c*/ 	.word	0xffffffff


	//   ....[1]....
        /*0050*/ 	.word	0xffffffff


	//   ....[2]....
        /*0054*/ 	.word	0xffffffff


	//   ....[3]....
        /*0058*/ 	.word	0xffffffff


	//   ....[4]....
        /*005c*/ 	.word	0xffffffff


	//   ....[5]....
        /*0060*/ 	.word	0x05000002


	//   ....[6]....
        /*0064*/ 	.word	0x05000002


	//   ....[7]....
        /*0068*/ 	.word	0xffffffff


	//   ....[8]....
        /*006c*/ 	.word	0x05000002


	//   ....[9]....
        /*0070*/ 	.word	0xffffffff


	//   ....[10]....
        /*0074*/ 	.word	0x05000002


	//   ....[11]....
        /*0078*/ 	.word	0xffffffff


	//   ....[12]....
        /*007c*/ 	.word	0x05000002


	//   ....[13]....
        /*0080*/ 	.word	0xffffffff


	//----- nvinfo : EIATTR_COOP_GROUP_INSTR_OFFSETS
	.align		4
.L_2865:
        /*0084*/ 	.byte	0x04, 0x28
        /*0086*/ 	.short	(.L_2867 - .L_2866)


	//   ....[0]....
.L_2866:
        /*0088*/ 	.word	0x00000170


	//   ....[1]....
        /*008c*/ 	.word	0x00000180


	//   ....[2]....
        /*0090*/ 	.word	0x00000190


	//   ....[3]....
        /*0094*/ 	.word	0x000001a0


	//   ....[4]....
        /*0098*/ 	.word	0x000001f0


	//   ....[5]....
        /*009c*/ 	.word	0x00000480


	//   ....[6]....
        /*00a0*/ 	.word	0x00000730


	//   ....[7]....
        /*00a4*/ 	.word	0x00000750


	//   ....[8]....
        /*00a8*/ 	.word	0x000009f0


	//   ....[9]....
        /*00ac*/ 	.word	0x00000a10


	//   ....[10]....
        /*00b0*/ 	.word	0x00000cb0


	//   ....[11]....
        /*00b4*/ 	.word	0x00000cd0


	//   ....[12]....
        /*00b8*/ 	.word	0x00000f70


	//   ....[13]....
        /*00bc*/ 	.word	0x00000f90


	//----- nvinfo : EIATTR_VRC_CTA_INIT_COUNT
	.align		4
.L_2867:
        /*00c0*/ 	.byte	0x02, 0x4a
	.zero		1
	.zero		1


	//----- nvinfo : EIATTR_EXIT_INSTR_OFFSETS
	.align		4
        /*00c4*/ 	.byte	0x04, 0x1c
        /*00c6*/ 	.short	(.L_2869 - .L_2868)


	//   ....[0]....
.L_2868:
        /*00c8*/ 	.word	0x000001b0


	//   ....[1]....
        /*00cc*/ 	.word	0x00000fb0


	//   ....[2]....
        /*00d0*/ 	.word	0x00001000


	//----- nvinfo : EIATTR_CBANK_PARAM_SIZE
	.align		4
.L_2869:
        /*00d4*/ 	.byte	0x03, 0x19
        /*00d6*/ 	.short	0x0014


	//----- nvinfo : EIATTR_PARAM_CBANK
	.align		4
        /*00d8*/ 	.byte	0x04, 0x0a
        /*00da*/ 	.short	(.L_2871 - .L_2870)
	.align		4
.L_2870:
        /*00dc*/ 	.word	index@(.nv.constant0._Z7reduce5IiLj1EEvPT_S1_j)
        /*00e0*/ 	.short	0x0380
        /*00e2*/ 	.short	0x0014


	//----- nvinfo : EIATTR_SW_WAR
	.align		4
.L_2871:
        /*00e4*/ 	.byte	0x04, 0x36
        /*00e6*/ 	.short	(.L_2873 - .L_2872)
.L_2872:
        /*00e8*/ 	.word	0x00000008
.L_2873:


//--------------------- .nv.info._Z7reduce5IiLj2EEvPT_S1_j --------------------------
	.section	.nv.info._Z7reduce5IiLj2EEvPT_S1_j,"",@"SHT_CUDA_INFO"
	.sectionflags	@""
	.align	4


	//----- nvinfo : EIATTR_CUDA_API_VERSION
	.align		4
        /*0000*/ 	.byte	0x04, 0x37
        /*0002*/ 	.short	(.L_2875 - .L_2874)
.L_2874:
        /*0004*/ 	.word	0x00000082


	//----- nvinfo : EIATTR_KPARAM_INFO
	.align		4
.L_2875:
        /*0008*/ 	.byte	0x04, 0x17
        /*000a*/ 	.short	(.L_2877 - .L_2876)
.L_2876:
        /*000c*/ 	.word	0x00000000
        /*0010*/ 	.short	0x0002
        /*0012*/ 	.short	0x0010
        /*0014*/ 	.byte	0x00, 0xf0, 0x11, 0x00


	//----- nvinfo : EIATTR_KPARAM_INFO
	.align		4
.L_2877:
        /*0018*/ 	.byte	0x04, 0x17
        /*001a*/ 	.short	(.L_2879 - .L_2878)
.L_2878:
        /*001c*/ 	.word	0x00000000
        /*0020*/ 	.short	0x0001
        /*0022*/ 	.short	0x0008
        /*0024*/ 	.byte	0x00, 0xf5, 0x21, 0x00


	//----- nvinfo : EIATTR_KPARAM_INFO
	.align		4
.L_2879:
        /*0028*/ 	.byte	0x04, 0x17
        /*002a*/ 	.short	(.L_2881 - .L_2880)
.L_2880:
        /*002c*/ 	.word	0x00000000
        /*0030*/ 	.short	0x0000
        /*0032*/ 	.short	0x0000
        /*0034*/ 	.byte	0x00, 0xf5, 0x21, 0x00


	//----- nvinfo : EIATTR_SPARSE_MMA_MASK
	.align		4
.L_2881:
        /*0038*/ 	.byte	0x03, 0x50
        /*003a*/ 	.short	0x0000


	//----- nvinfo : EIATTR_MAXREG_COUNT
	.align		4
        /*003c*/ 	.byte	0x03, 0x1b
        /*003e*/ 	.short	0x00ff


	//----- nvinfo : EIATTR_NUM_BARRIERS
	.align		4
        /*0040*/ 	.byte	0x02, 0x4c
        /*0042*/ 	.byte	0x01
	.zero		1


	//----- nvinfo : EIATTR_MERCURY_ISA_VERSION
	.align		4
        /*0044*/ 	.byte	0x03, 0x5f
        /*0046*/ 	.short	0x0101


	//----- nvinfo : EIATTR_COOP_GROUP_MASK_REGIDS
	.align		4
        /*0048*/ 	.byte	0x04, 0x29
        /*004a*/ 	.short	(.L_2883 - .L_2882)


	//   ....[0]....
.L_2882:
        /*004c*/ 	.word	0xffffffff


	//   ....[1]....
        /*0050*/ 	.word	0xffffffff


	//   ....[2]....
        /*0054*/ 	.word	0xffffffff


	//   ....[3]....
        /*0058*/ 	.word	0xffffffff


	//   ....[4]....
        /*005c*/ 	.word	0xffffffff


	//   ....[5]....
        /*0060*/ 	.word	0x05000002


	//   ....[6]....
        /*0064*/ 	.word	0x05000002


	//   ....[7]....
        /*0068*/ 	.word	0xffffffff


	//   ....[8]....
        /*006c*/ 	.word	0x05000002


	//   ....[9]....
        /*0070*/ 	.word	0xffffffff


	//   ....[10]....
        /*0074*/ 	.word	0x05000002


	//   ....[11]....
        /*0078*/ 	.word	0xffffffff


	//   ....[12]....
        /*007c*/ 	.word	0x05000002


	//   ....[13]....
        /*0080*/ 	.word	0xffffffff


	//----- nvinfo : EIATTR_COOP_GROUP_INSTR_OFFSETS
	.align		4
.L_2883:
        /*0084*/ 	.byte	0x04, 0x28
        /*0086*/ 	.short	(.L_2885 - .L_2884)


	//   ....[0]....
.L_2884:
        /*0088*/ 	.word	0x00000170


	//   ....[1]....
        /*008c*/ 	.word	0x00000180


	//   ....[2]....
        /*0090*/ 	.word	0x00000190


	//   ....[3]....
        /*0094*/ 	.word	0x000001a0


	//   ....[4]....
        /*0098*/ 	.word	0x000001f0


	//   ....[5]....
        /*009c*/ 	.word	0x00000480


	//   ....[6]....
        /*00a0*/ 	.word	0x00000730


	//   ....[7]....
        /*00a4*/ 	.word	0x00000750


	//   ....[8]....
        /*00a8*/ 	.word	0x000009f0


	//   ....[9]....
        /*00ac*/ 	.word	0x00000a10


	//   ....[10]....
        /*00b0*/ 	.word	0x00000cb0


	//   ....[11]....
        /*00b4*/ 	.word	0x00000cd0


	//   ....[12]....
        /*00b8*/ 	.word	0x00000f70


	//   ....[13]....
        /*00bc*/ 	.word	0x00000f90


	//----- nvinfo : EIATTR_VRC_CTA_INIT_COUNT
	.align		4
.L_2885:
        /*00c0*/ 	.byte	0x02, 0x4a
	.zero		1
	.zero		1


	//----- nvinfo : EIATTR_EXIT_INSTR_OFFSETS
	.align		4
        /*00c4*/ 	.byte	0x04, 0x1c
        /*00c6*/ 	.short	(.L_2887 - .L_2886)


	//   ....[0]....
.L_2886:
        /*00c8*/ 	.word	0x000001b0


	//   ....[1]....
        /*00cc*/ 	.word	0x00000fb0


	//   ....[2]....
        /*00d0*/ 	.word	0x00001000


	//----- nvinfo : EIATTR_CBANK_PARAM_SIZE
	.align		4
.L_2887:
        /*00d4*/ 	.byte	0x03, 0x19
        /*00d6*/ 	.short	0x0014


	//----- nvinfo : EIATTR_PARAM_CBANK
	.align		4
        /*00d8*/ 	.byte	0x04, 0x0a
        /*00da*/ 	.short	(.L_2889 - .L_2888)
	.align		4
.L_2888:
        /*00dc*/ 	.word	index@(.nv.constant0._Z7reduce5IiLj2EEvPT_S1_j)
        /*00e0*/ 	.short	0x0380
        /*00e2*/ 	.short	0x0014


	//----- nvinfo : EIATTR_SW_WAR
	.align		4
.L_2889:
        /*00e4*/ 	.byte	0x04, 0x36
        /*00e6*/ 	.short	(.L_2891 - .L_2890)
.L_2890:
        /*00e8*/ 	.word	0x00000008
.L_2891:


//--------------------- .nv.info._Z7reduce5IiLj4EEvPT_S1_j --------------------------
	.section	.nv.info._Z7reduce5IiLj4EEvPT_S1_j,"",@"SHT_CUDA_INFO"
	.sectionflags	@""
	.align	4


	//----- nvinfo : EIATTR_CUDA_API_VERSION
	.align		4
        /*0000*/ 	.byte	0x04, 0x37
        /*0002*/ 	.short	(.L_2893 - .L_2892)
.L_2892:
        /*0004*/ 	.word	0x00000082


	//----- nvinfo : EIATTR_KPARAM_INFO
	.align		4
.L_2893:
        /*0008*/ 	.byte	0x04, 0x17
        /*000a*/ 	.short	(.L_2895 - .L_2894)
.L_2894:
        /*000c*/ 	.word	0x00000000
        /*0010*/ 	.short	0x0002
        /*0012*/ 	.short	0x0010
        /*0014*/ 	.byte	0x00, 0xf0, 0x11, 0x00


	//----- nvinfo : EIATTR_KPARAM_INFO
	.align		4
.L_2895:
        /*0018*/ 	.byte	0x04, 0x17
        /*001a*/ 	.short	(.L_2897 - .L_2896)
.L_2896:
        /*001c*/ 	.word	0x00000000
        /*0020*/ 	.short	0x0001
        /*0022*/ 	.short	0x0008
        /*0024*/ 	.byte	0x00, 0xf5, 0x21, 0x00


	//----- nvinfo : EIATTR_KPARAM_INFO
	.align		4
.L_2897:
        /*0028*/ 	.byte	0x04, 0x17
        /*002a*/ 	.short	(.L_2899 - .L_2898)
.L_2898:
        /*002c*/ 	.word	0x00000000
        /*0030*/ 	.short	0x0000
        /*0032*/ 	.short	0x0000
        /*0034*/ 	.byte	0x00, 0xf5, 0x21, 0x00


	//----- nvinfo : EIATTR_SPARSE_MMA_MASK
	.align		4
.L_2899:
        /*0038*/ 	.byte	0x03, 0x50
        /*003a*/ 	.short	0x0000


	//----- nvinfo : EIATTR_MAXREG_COUNT
	.align		4
        /*003c*/ 	.byte	0x03, 0x1b
        /*003e*/ 	.short	0x00ff


	//----- nvinfo : EIATTR_NUM_BARRIERS
	.align		4
        /*0040*/ 	.byte	0x02, 0x4c
        /*0042*/ 	.byte	0x01
	.zero		1


	//----- nvinfo : EIATTR_MERCURY_ISA_VERSION
	.align		4
        /*0044*/ 	.byte	0x03, 0x5f
        /*0046*/ 	.short	0x0101


	//----- nvinfo : EIATTR_COOP_GROUP_MASK_REGIDS
	.align		4
        /*0048*/ 	.byte	0x04, 0x29
        /*004a*/ 	.short	(.L_2901 - .L_2900)


	//   ....[0]....
.L_2900:
        /*004c*/ 	.word	0xffffffff


	//   ....[1]....
        /*0050*/ 	.word	0xffffffff


	//   ....[2]....
        /*0054*/ 	.word	0xffffffff


	//   ....[3]....
        /*0058*/ 	.word	0xffffffff


	//   ....[4]....
        /*005c*/ 	.word	0xffffffff


	//   ....[5]....
        /*0060*/ 	.word	0x05000002


	//   ....[6]....
        /*0064*/ 	.word	0x05000002


	//   ....[7]....
        /*0068*/ 	.word	0xffffffff


	//   ....[8]....
        /*006c*/ 	.word	0x05000002


	//   ....[9]....
        /*0070*/ 	.word	0xffffffff


	//   ....[10]....
        /*0074*/ 	.word	0x05000002


	//   ....[11]....
        /*0078*/ 	.word	0xffffffff


	//   ....[12]....
        /*007c*/ 	.word	0x05000002


	//   ....[13]....
        /*0080*/ 	.word	0xffffffff


	//----- nvinfo : EIATTR_COOP_GROUP_INSTR_OFFSETS
	.align		4
.L_2901:
        /*0084*/ 	.byte	0x04, 0x28
        /*0086*/ 	.short	(.L_2903 - .L_2902)


	//   ....[0]....
.L_2902:
        /*0088*/ 	.word	0x00000170


	//   ....[1]....
        /*008c*/ 	.word	0x00000180


	//   ....[2]....
        /*0090*/ 	.word	0x00000190


	//   ....[3]....
        /*0094*/ 	.word	0x000001a0


	//   ....[4]....
        /*0098*/ 	.word	0x000001f0


	//   ....[5]....
        /*009c*/ 	.word	0x00000480


	//   ....[6]....
        /*00a0*/ 	.word	0x00000730


	//   ....[7]....
        /*00a4*/ 	.word	0x00000750


	//   ....[8]....
        /*00a8*/ 	.word	0x000009f0


	//   ....[9]....
        /*00ac*/ 	.word	0x00000a10


	//   ....[10]....
        /*00b0*/ 	.word	0x00000cb0


	//   ....[11]....
        /*00b4*/ 	.word	0x00000cd0


	//   ....[12]....
        /*00b8*/ 	.word	0x00000f70


	//   ....[13]....
        /*00bc*/ 	.word	0x00000f90


	//----- nvinfo : EIATTR_VRC_CTA_INIT_COUNT
	.align		4
.L_2903:
        /*00c0*/ 	.byte	0x02, 0x4a
	.zero		1
	.zero		1


	//----- nvinfo : EIATTR_EXIT_INSTR_OFFSETS
	.align		4
        /*00c4*/ 	.byte	0x04, 0x1c
        /*00c6*/ 	.short	(.L_2905 - .L_2904)


	//   ....[0]....
.L_2904:
        /*00c8*/ 	.word	0x000001b0


	//   ....[1]....
        /*00cc*/ 	.word	0x00000fb0


	//   ....[2]....
        /*00d0*/ 	.word	0x00001000


	//----- nvinfo : EIATTR_CBANK_PARAM_SIZE
	.align		4
.L_2905:
        /*00d4*/ 	.byte	0x03, 0x19
        /*00d6*/ 	.short	0x0014


	//----- nvinfo : EIATTR_PARAM_CBANK
	.align		4
        /*00d8*/ 	.byte	0x04, 0x0a
        /*00da*/ 	.short	(.L_2907 - .L_2906)
	.align		4
.L_2906:
        /*00dc*/ 	.word	index@(.nv.constant0._Z7reduce5IiLj4EEvPT_S1_j)
        /*00e0*/ 	.short	0x0380
        /*00e2*/ 	.short	0x0014


	//----- nvinfo : EIATTR_SW_WAR
	.align		4
.L_2907:
        /*00e4*/ 	.byte	0x04, 0x36
        /*00e6*/ 	.short	(.L_2909 - .L_2908)
.L_2908:
        /*00e8*/ 	.word	0x00000008
.L_2909:


//--------------------- .nv.info._Z7reduce5IiLj8EEvPT_S1_j --------------------------
	.section	.nv.info._Z7reduce5IiLj8EEvPT_S1_j,"",@"SHT_CUDA_INFO"
	.sectionflags	@""
	.align	4


	//----- nvinfo : EIATTR_CUDA_API_VERSION
	.align		4
        /*0000*/ 	.byte	0x04, 0x37
        /*0002*/ 	.short	(.L_2911 - .L_2910)
.L_2910:
        /*0004*/ 	.word	0x00000082


	//----- nvinfo : EIATTR_KPARAM_INFO
	.align		4
.L_2911:
        /*0008*/ 	.byte	0x04, 0x17
        /*000a*/ 	.short	(.L_2913 - .L_2912)
.L_2912:
        /*000c*/ 	.word	0x00000000
        /*0010*/ 	.short	0x0002
        /*0012*/ 	.short	0x0010
        /*0014*/ 	.byte	0x00, 0xf0, 0x11, 0x00


	//----- nvinfo : EIATTR_KPARAM_INFO
	.align		4
.L_2913:
        /*0018*/ 	.byte	0x04, 0x17
        /*001a*/ 	.short	(.L_2915 - .L_2914)
.L_2914:
        /*001c*/ 	.word	0x00000000
        /*0020*/ 	.short	0x0001
        /*0022*/ 	.short	0x0008
        /*0024*/ 	.byte	0x00, 0xf5, 0x21, 0x00


	//----- nvinfo : EIATTR_KPARAM_INFO
	.align		4
.L_2915:
        /*0028*/ 	.byte	0x04, 0x17
        /*002a*/ 	.short	(.L_2917 - .L_2916)
.L_2916:
        /*002c*/ 	.word	0x00000000
        /*0030*/ 	.short	0x0000
        /*0032*/ 	.short	0x0000
        /*0034*/ 	.byte	0x00, 0xf5, 0x21, 0x00


	//----- nvinfo : EIATTR_SPARSE_MMA_MASK
	.align		4
.L_2917:
        /*0038*/ 	.byte	0x03, 0x50
        /*003a*/ 	.short	0x0000


	//----- nvinfo : EIATTR_MAXREG_COUNT
	.align		4
        /*003c*/ 	.byte	0x03, 0x1b
        /*003e*/ 	.short	0x00ff


	//----- nvinfo : EIATTR_NUM_BARRIERS
	.align		4
        /*0040*/ 	.byte	0x02, 0x4c
        /*0042*/ 	.byte	0x01
	.zero		1


	//----- nvinfo : EIATTR_MERCURY_ISA_VERSION
	.align		4
        /*0044*/ 	.byte	0x03, 0x5f
        /*0046*/ 	.short	0x0101


	//----- nvinfo : EIATTR_COOP_GROUP_MASK_REGIDS
	.align		4
        /*0048*/ 	.byte	0x04, 0x29
        /*004a*/ 	.short	(.L_2919 - .L_2918)


	//   ....[0]....
.L_2918:
        /*004c*/ 	.word	0xffffffff


	//   ....[1]....
        /*0050*/ 	.word	0xffffffff


	//   ....[2]....
        /*0054*/ 	.word	0xffffffff


	//   ....[3]....
        /*0058*/ 	.word	0xffffffff


	//   ....[4]....
        /*005c*/ 	.word	0xffffffff


	//   ....[5]....
        /*0060*/ 	.word	0x05000002


	//   ....[6]....
        /*0064*/ 	.word	0x05000002


	//   ....[7]....
        /*0068*/ 	.word	0xffffffff


	//   ....[8]....
        /*006c*/ 	.word	0x05000002


	//   ....[9]....
        /*0070*/ 	.word	0xffffffff


	//   ....[10]....
        /*0074*/ 	.word	0x05000002


	//   ....[11]....
        /*0078*/ 	.word	0xffffffff


	//   ....[12]....
        /*007c*/ 	.word	0x05000002


	//   ....[13]....
        /*0080*/ 	.word	0xffffffff


	//----- nvinfo : EIATTR_COOP_GROUP_INSTR_OFFSETS
	.align		4
.L_2919:
        /*0084*/ 	.byte	0x04, 0x28
        /*0086*/ 	.short	(.L_2921 - .L_2920)


	//   ....[0]....
.L_2920:
        /*0088*/ 	.word	0x00000170


	//   ....[1]....
        /*008c*/ 	.word	0x00000180


	//   ....[2]....
        /*0090*/ 	.word	0x00000190


	//   ....[3]....
        /*0094*/ 	.word	0x000001a0


	//   ....[4]....
        /*0098*/ 	.word	0x000001f0


	//   ....[5]....
        /*009c*/ 	.word	0x00000480


	//   ....[6]....
        /*00a0*/ 	.word	0x00000730


	//   ....[7]....
        /*00a4*/ 	.word	0x00000750


	//   ....[8]....
        /*00a8*/ 	.word	0x000009f0


	//   ....[9]....
        /*00ac*/ 	.word	0x00000a10


	//   ....[10]....
        /*00b0*/ 	.word	0x00000cb0


	//   ....[11]....
        /*00b4*/ 	.word	0x00000cd0


	//   ....[12]....
        /*00b8*/ 	.word	0x00000f70


	//   ....[13]....
        /*00bc*/ 	.word	0x00000f90


	//----- nvinfo : EIATTR_VRC_CTA_INIT_COUNT
	.align		4
.L_2921:
        /*00c0*/ 	.byte	0x02, 0x4a
	.zero		1
	.zero		1


	//----- nvinfo : EIATTR_EXIT_INSTR_OFFSETS
	.align		4
        /*00c4*/ 	.byte	0x04, 0x1c
        /*00c6*/ 	.short	(.L_2923 - .L_2922)


	//   ....[0]....
.L_2922:
        /*00c8*/ 	.word	0x000001b0


	//   ....[1]....
        /*00cc*/ 	.word	0x00000fb0


	//   ....[2]....
        /*00d0*/ 	.word	0x00001000


	//----- nvinfo : EIATTR_CBANK_PARAM_SIZE
	.align		4
.L_2923:
        /*00d4*/ 	.byte	0x03, 0x19
        /*00d6*/ 	.short	0x0014


	//----- nvinfo : EIATTR_PARAM_CBANK
	.align		4
        /*00d8*/ 	.byte	0x04, 0x0a
        /*00da*/ 	.short	(.L_2925 - .L_2924)
	.align		4
.L_2924:
        /*00dc*/ 	.word	index@(.nv.constant0._Z7reduce5IiLj8EEvPT_S1_j)
        /*00e0*/ 	.short	0x0380
        /*00e2*/ 	.short	0x0014


	//----- nvinfo : EIATTR_SW_WAR
	.align		4
.L_2925:
        /*00e4*/ 	.byte	0x04, 0x36
        /*00e6*/ 	.short	(.L_2927 - .L_2926)
.L_2926:
        /*00e8*/ 	.word	0x00000008
.L_2927:


//--------------------- .nv.info._Z7reduce5IiLj16EEvPT_S1_j --------------------------
	.section	.nv.info._Z7reduce5IiLj16EEvPT_S1_j,"",@"SHT_CUDA_INFO"
	.sectionflags	@""
	.align	4


	//----- nvinfo : EIATTR_CUDA_API_VERSION
	.align		4
        /*0000*/ 	.byte	0x04, 0x37
        /*0002*/ 	.short	(.L_2929 - .L_2928)
.L_2928:
        /*0004*/ 	.word	0x00000082


	//----- nvinfo : EIATTR_KPARAM_INFO
	.align		4
.L_2929:
        /*0008*/ 	.byte	0x04, 0x17
        /*000a*/ 	.short	(.L_2931 - .L_2930)
.L_2930:
        /*000c*/ 	.word	0x00000000
        /*0010*/ 	.short	0x0002
        /*0012*/ 	.short	0x0010
        /*0014*/ 	.byte	0x00, 0xf0, 0x11, 0x00


	//----- nvinfo : EIATTR_KPARAM_INFO
	.align		4
.L_2931:
        /*0018*/ 	.byte	0x04, 0x17
        /*001a*/ 	.short	(.L_2933 - .L_2932)
.L_2932:
        /*001c*/ 	.word	0x00000000
        /*0020*/ 	.short	0x0001
        /*0022*/ 	.short	0x0008
        /*0024*/ 	.byte	0x00, 0xf5, 0x21, 0x00


	//----- nvinfo : EIATTR_KPARAM_INFO
	.align		4
.L_2933:
        /*0028*/ 	.byte	0x04, 0x17
        /*002a*/ 	.short	(.L_2935 - .L_2934)
.L_2934:
        /*002c*/ 	.word	0x00000000
        /*0030*/ 	.short	0x0000
        /*0032*/ 	.short	0x0000
        /*0034*/ 	.byte	0x00, 0xf5, 0x21, 0x00


	//----- nvinfo : EIATTR_SPARSE_MMA_MASK
	.align		4
.L_2935:
        /*0038*/ 	.byte	0x03, 0x50
        /*003a*/ 	.short	0x0000


	//----- nvinfo : EIATTR_MAXREG_COUNT
	.align		4
        /*003c*/ 	.byte	0x03, 0x1b
        /*003e*/ 	.short	0x00ff


	//----- nvinfo : EIATTR_NUM_BARRIERS
	.align		4
        /*0040*/ 	.byte	0x02, 0x4c
        /*0042*/ 	.byte	0x01
	.zero		1


	//----- nvinfo : EIATTR_MERCURY_ISA_VERSION
	.align		4
        /*0044*/ 	.byte	0x03, 0x5f
        /*0046*/ 	.short	0x0101


	//----- nvinfo : EIATTR_COOP_GROUP_MASK_REGIDS
	.align		4
        /*0048*/ 	.byte	0x04, 0x29
        /*004a*/ 	.short	(.L_2937 - .L_2936)


	//   ....[0]....
.L_2936:
        /*004c*/ 	.word	0xffffffff


	//   ....[1]....
        /*0050*/ 	.word	0xffffffff


	//   ....[2]....
        /*0054*/ 	.word	0xffffffff


	//   ....[3]....
        /*0058*/ 	.word	0xffffffff


	//   ....[4]....
        /*005c*/ 	.word	0xffffffff


	//   ....[5]....
        /*0060*/ 	.word	0x05000002


	//   ....[6]....
        /*0064*/ 	.word	0x05000002


	//   ....[7]....
        /*0068*/ 	.word	0xffffffff


	//   ....[8]....
        /*006c*/ 	.word	0x05000002


	//   ....[9]....
        /*0070*/ 	.word	0xffffffff


	//   ....[10]....
        /*0074*/ 	.word	0x05000002


	//   ....[11]....
        /*0078*/ 	.word	0xffffffff


	//   ....[12]....
        /*007c*/ 	.word	0x05000002


	//   ....[13]....
        /*0080*/ 	.word	0xffffffff


	//----- nvinfo : EIATTR_COOP_GROUP_INSTR_OFFSETS
	.align		4
.L_2937:
        /*0084*/ 	.byte	0x04, 0x28
        /*0086*/ 	.short	(.L_2939 - .L_2938)


	//   ....[0]....
.L_2938:
        /*0088*/ 	.word	0x00000170


	//   ....[1]....
        /*008c*/ 	.word	0x00000180


	//   ....[2]....
        /*0090*/ 	.word	0x00000190


	//   ....[3]....
        /*0094*/ 	.word	0x000001a0


	//   ....[4]....
        /*0098*/ 	.word	0x000001f0


	//   ....[5]....
        /*009c*/ 	.word	0x00000480


	//   ....[6]....
        /*00a0*/ 	.word	0x00000730


	//   ....[7]....
        /*00a4*/ 	.word	0x00000750


	//   ....[8]....
        /*00a8*/ 	.word	0x000009f0


	//   ....[9]....
        /*00ac*/ 	.word	0x00000a10


	//   ....[10]....
        /*00b0*/ 	.word	0x00000cb0


	//   ....[11]....
        /*00b4*/ 	.word	0x00000cd0


	//   ....[12]....
        /*00b8*/ 	.word	0x00000f70


	//   ....[13]....
        /*00bc*/ 	.word	0x00000f90


	//----- nvinfo : EIATTR_VRC_CTA_INIT_COUNT
	.align		4
.L_2939:
        /*00c0*/ 	.byte	0x02, 0x4a
	.zero		1
	.zero		1


	//----- nvinfo : EIATTR_EXIT_INSTR_OFFSETS
	.align		4
        /*00c4*/ 	.byte	0x04, 0x1c
        /*00c6*/ 	.short	(.L_2941 - .L_2940)


	//   ....[0]....
.L_2940:
        /*00c8*/ 	.word	0x000001b0


	//   ....[1]....
        /*00cc*/ 	.word	0x00000fb0


	//   ....[2]....
        /*00d0*/ 	.word	0x00001000


	//----- nvinfo : EIATTR_CBANK_PARAM_SIZE
	.align		4
.L_2941:
        /*00d4*/ 	.byte	0x03, 0x19
        /*00d6*/ 	.short	0x0014


	//----- nvinfo : EIATTR_PARAM_CBANK
	.align		4
        /*00d8*/ 	.byte	0x04, 0x0a
        /*00da*/ 	.short	(.L_2943 - .L_2942)
	.align		4
.L_2942:
        /*00dc*/ 	.word	index@(.nv.constant0._Z7reduce5IiLj16EEvPT_S1_j)
        /*00e0*/ 	.short	0x0380
        /*00e2*/ 	.short	0x0014


	//----- nvinfo : EIATTR_SW_WAR
	.align		4
.L_2943:
        /*00e4*/ 	.byte	0x04, 0x36
        /*00e6*/ 	.short	(.L_2945 - .L_2944)
.L_2944:
        /*00e8*/ 	.word	0x00000008
.L_2945:


//--------------------- .nv.info._Z7reduce5IiLj32EEvPT_S1_j --------------------------
	.section	.nv.info._Z7reduce5IiLj32EEvPT_S1_j,"",@"SHT_CUDA_INFO"
	.sectionflags	@""
	.align	4


	//----- nvinfo : EIATTR_CUDA_API_VERSION
	.align		4
        /*0000*/ 	.byte	0x04, 0x37
        /*0002*/ 	.short	(.L_2947 - .L_2946)
.L_2946:
        /*0004*/ 	.word	0x00000082


	//----- nvinfo : EIATTR_KPARAM_INFO
	.align		4
.L_2947:
        /*0008*/ 	.byte	0x04, 0x17
        /*000a*/ 	.short	(.L_2949 - .L_2948)
.L_2948:
        /*000c*/ 	.word	0x00000000
        /*0010*/ 	.short	0x0002
        /*0012*/ 	.short	0x0010
        /*0014*/ 	.byte	0x00, 0xf0, 0x11, 0x00


	//----- nvinfo : EIATTR_KPARAM_INFO
	.align		4
.L_2949:
        /*0018*/ 	.byte	0x04, 0x17
        /*001a*/ 	.short	(.L_2951 - .L_2950)
.L_2950:
        /*001c*/ 	.word	0x00000000
        /*0020*/ 	.short	0x0001
        /*0022*/ 	.short	0x0008
        /*0024*/ 	.byte	0x00, 0xf5, 0x21, 0x00


	//----- nvinfo : EIATTR_KPARAM_INFO
	.align		4
.L_2951:
        /*0028*/ 	.byte	0x04, 0x17
        /*002a*/ 	.short	(.L_2953 - .L_2952)
.L_2952:
        /*002c*/ 	.word	0x00000000
        /*0030*/ 	.short	0x0000
        /*0032*/ 	.short	0x0000
        /*0034*/ 	.byte	0x00, 0xf5, 0x21, 0x00


	//----- nvinfo : EIATTR_SPARSE_MMA_MASK
	.align		4
.L_2953:
        /*0038*/ 	.byte	0x03, 0x50
        /*003a*/ 	.short	0x0000


	//----- nvinfo : EIATTR_MAXREG_COUNT
	.align		4
        /*003c*/ 	.byte	0x03, 0x1b
        /*003e*/ 	.short	0x00ff


	//----- nvinfo : EIATTR_NUM_BARRIERS
	.align		4
        /*0040*/ 	.byte	0x02, 0x4c
        /*0042*/ 	.byte	0x01
	.zero		1


	//----- nvinfo : EIATTR_MERCURY_ISA_VERSION
	.align		4
        /*0044*/ 	.byte	0x03, 0x5f
        /*0046*/ 	.short	0x0101


	//----- nvinfo : EIATTR_COOP_GROUP_MASK_REGIDS
	.align		4
        /*0048*/ 	.byte	0x04, 0x29
        /*004a*/ 	.short	(.L_2955 - .L_2954)


	//   ....[0]....
.L_2954:
        /*004c*/ 	.word	0xffffffff


	//   ....[1]....
        /*0050*/ 	.word	0xffffffff


	//   ....[2]....
        /*0054*/ 	.word	0xffffffff


	//   ....[3]....
        /*0058*/ 	.word	0xffffffff


	//   ....[4]....
        /*005c*/ 	.word	0xffffffff


	//   ....[5]....
        /*0060*/ 	.word	0x05000002


	//   ....[6]....
        /*0064*/ 	.word	0x05000002


	//   ....[7]....
        /*0068*/ 	.word	0xffffffff


	//   ....[8]....
        /*006c*/ 	.word	0x05000002


	//   ....[9]....
        /*0070*/ 	.word	0xffffffff


	//   ....[10]....
        /*0074*/ 	.word	0x05000002


	//   ....[11]....
        /*0078*/ 	.word	0xffffffff


	//   ....[12]....
        /*007c*/ 	.word	0x05000002


	//   ....[13]....
        /*0080*/ 	.word	0xffffffff


	//----- nvinfo : EIATTR_COOP_GROUP_INSTR_OFFSETS
	.align		4
.L_2955:
        /*0084*/ 	.byte	0x04, 0x28
        /*0086*/ 	.short	(.L_2957 - .L_2956)


	//   ....[0]....
.L_2956:
        /*0088*/ 	.word	0x00000170


	//   ....[1]....
        /*008c*/ 	.word	0x00000180


	//   ....[2]....
        /*0090*/ 	.word	0x00000190


	//   ....[3]....
        /*0094*/ 	.word	0x000001a0


	//   ....[4]....
        /*0098*/ 	.word	0x000001f0


	//   ....[5]....
        /*009c*/ 	.word	0x00000480


	//   ....[6]....
        /*00a0*/ 	.word	0x00000730


	//   ....[7]....
        /*00a4*/ 	.word	0x00000750


	//   ....[8]....
        /*00a8*/ 	.word	0x000009f0


	//   ....[9]....
        /*00ac*/ 	.word	0x00000a10


	//   ....[10]....
        /*00b0*/ 	.word	0x00000cb0


	//   ....[11]....
        /*00b4*/ 	.word	0x00000cd0


	//   ....[12]....
        /*00b8*/ 	.word	0x00000f70


	//   ....[13]....
        /*00bc*/ 	.word	0x00000f90


	//----- nvinfo : EIATTR_VRC_CTA_INIT_COUNT
	.align		4
.L_2957:
        /*00c0*/ 	.byte	0x02, 0x4a
	.zero		1
	.zero		1


	//----- nvinfo : EIATTR_EXIT_INSTR_OFFSETS
	.align		4
        /*00c4*/ 	.byte	0x04, 0x1c
        /*00c6*/ 	.short	(.L_2959 - .L_2958)


	//   ....[0]....
.L_2958:
        /*00c8*/ 	.word	0x000001b0


	//   ....[1]....
        /*00cc*/ 	.word	0x00000fb0


	//   ....[2]....
        /*00d0*/ 	.word	0x00001000


	//----- nvinfo : EIATTR_CBANK_PARAM_SIZE
	.align		4
.L_2959:
        /*00d4*/ 	.byte	0x03, 0x19
        /*00d6*/ 	.short	0x0014


	//----- nvinfo : EIATTR_PARAM_CBANK
	.align		4
        /*00d8*/ 	.byte	0x04, 0x0a
        /*00da*/ 	.short	(.L_2961 - .L_2960)
	.align		4
.L_2960:
        /*00dc*/ 	.word	index@(.nv.constant0._Z7reduce5IiLj32EEvPT_S1_j)
        /*00e0*/ 	.short	0x0380
        /*00e2*/ 	.short	0x0014


	//----- nvinfo : EIATTR_SW_WAR
	.align		4
.L_2961:
        /*00e4*/ 	.byte	0x04, 0x36
        /*00e6*/ 	.short	(.L_2963 - .L_2962)
.L_2962:
        /*00e8*/ 	.word	0x00000008
.L_2963:


//--------------------- .nv.info._Z7reduce5IiLj64EEvPT_S1_j --------------------------
	.section	.nv.info._Z7reduce5IiLj64EEvPT_S1_j,"",@"SHT_CUDA_INFO"
	.sectionflags	@""
	.align	4


	//----- nvinfo : EIATTR_CUDA_API_VERSION
	.align		4
        /*0000*/ 	.byte	0x04, 0x37
        /*0002*/ 	.short	(.L_2965 - .L_2964)
.L_2964:
        /*0004*/ 	.word	0x00000082


	//----- nvinfo : EIATTR_KPARAM_INFO
	.align		4
.L_2965:
        /*0008*/ 	.byte	0x04, 0x17
        /*000a*/ 	.short	(.L_2967 - .L_2966)
.L_2966:
        /*000c*/ 	.word	0x00000000
        /*0010*/ 	.short	0x0002
        /*0012*/ 	.short	0x0010
        /*0014*/ 	.byte	0x00, 0xf0, 0x11, 0x00


	//----- nvinfo : EIATTR_KPARAM_INFO
	.align		4
.L_2967:
        /*0018*/ 	.byte	0x04, 0x17
        /*001a*/ 	.short	(.L_2969 - .L_2968)
.L_2968:
        /*001c*/ 	.word	0x00000000
        /*0020*/ 	.short	0x0001
        /*0022*/ 	.short	0x0008
        /*0024*/ 	.byte	0x00, 0xf5, 0x21, 0x00


	//----- nvinfo : EIATTR_KPARAM_INFO
	.align		4
.L_2969:
        /*0028*/ 	.byte	0x04, 0x17
        /*002a*/ 	.short	(.L_2971 - .L_2970)
.L_2970:
        /*002c*/ 	.word	0x00000000
        /*0030*/ 	.short	0x0000
        /*0032*/ 	.short	0x0000
        /*0034*/ 	.byte	0x00, 0xf5, 0x21, 0x00


	//----- nvinfo : EIATTR_SPARSE_MMA_MASK
	.align		4
.L_2971:
        /*0038*/ 	.byte	0x03, 0x50
        /*003a*/ 	.short	0x0000


	//----- nvinfo : EIATTR_MAXREG_COUNT
	.align		4
        /*003c*/ 	.byte	0x03, 0x1b
        /*003e*/ 	.short	0x00ff


	//----- nvinfo : EIATTR_NUM_BARRIERS
	.align		4
        /*0040*/ 	.byte	0x02, 0x4c
        /*0042*/ 	.byte	0x01
	.zero		1


	//----- nvinfo : EIATTR_MERCURY_ISA_VERSION
	.align		4
        /*0044*/ 	.byte	0x03, 0x5f
        /*0046*/ 	.short	0x0101


	//----- nvinfo : EIATTR_COOP_GROUP_MASK_REGIDS
	.align		4
        /*0048*/ 	.byte	0x04, 0x29
        /*004a*/ 	.short	(.L_2973 - .L_2972)


	//   ....[0]....
.L_2972:
        /*004c*/ 	.word	0xffffffff


	//   ....[1]....
        /*0050*/ 	.word	0xffffffff


	//   ....[2]....
        /*0054*/ 	.word	0xffffffff


	//   ....[3]....
        /*0058*/ 	.word	0xffffffff


	//   ....[4]....
        /*005c*/ 	.word	0xffffffff


	//   ....[5]....
        /*0060*/ 	.word	0x05000002


	//   ....[6]....
        /*0064*/ 	.word	0x05000002


	//   ....[7]....
        /*0068*/ 	.word	0xffffffff


	//   ....[8]....
        /*006c*/ 	.word	0x05000002


	//   ....[9]....
        /*0070*/ 	.word	0xffffffff


	//   ....[10]....
        /*0074*/ 	.word	0x05000002


	//   ....[11]....
        /*0078*/ 	.word	0xffffffff


	//   ....[12]....
        /*007c*/ 	.word	0x05000002


	//   ....[13]....
        /*0080*/ 	.word	0xffffffff


	//----- nvinfo : EIATTR_COOP_GROUP_INSTR_OFFSETS
	.align		4
.L_2973:
        /*0084*/ 	.byte	0x04, 0x28
        /*0086*/ 	.short	(.L_2975 - .L_2974)


	//   ....[0]....
.L_2974:
        /*0088*/ 	.word	0x00000170


	//   ....[1]....
        /*008c*/ 	.word	0x00000180


	//   ....[2]....
        /*0090*/ 	.word	0x00000190


	//   ....[3]....
        /*0094*/ 	.word	0x000001a0


	//   ....[4]....
        /*0098*/ 	.word	0x00000210


	//   ....[5]....
        /*009c*/ 	.word	0x000004a0


	//   ....[6]....
        /*00a0*/ 	.word	0x00000750


	//   ....[7]....
        /*00a4*/ 	.word	0x00000770


	//   ....[8]....
        /*00a8*/ 	.word	0x00000a10


	//   ....[9]....
        /*00ac*/ 	.word	0x00000a30


	//   ....[10]....
        /*00b0*/ 	.word	0x00000cd0


	//   ....[11]....
        /*00b4*/ 	.word	0x00000cf0


	//   ....[12]....
        /*00b8*/ 	.word	0x00000f90


	//   ....[13]....
        /*00bc*/ 	.word	0x00000fb0


	//----- nvinfo : EIATTR_VRC_CTA_INIT_COUNT
	.align		4
.L_2975:
        /*00c0*/ 	.byte	0x02, 0x4a
	.zero		1
	.zero		1


	//----- nvinfo : EIATTR_EXIT_INSTR_OFFSETS
	.align		4
        /*00c4*/ 	.byte	0x04, 0x1c
        /*00c6*/ 	.short	(.L_2977 - .L_2976)


	//   ....[0]....
.L_2976:
        /*00c8*/ 	.word	0x000001b0


	//   ....[1]....
        /*00cc*/ 	.word	0x00000fd0


	//   ....[2]....
        /*00d0*/ 	.word	0x00001020


	//----- nvinfo : EIATTR_CBANK_PARAM_SIZE
	.align		4
.L_2977:
        /*00d4*/ 	.byte	0x03, 0x19
        /*00d6*/ 	.short	0x0014


	//----- nvinfo : EIATTR_PARAM_CBANK
	.align		4
        /*00d8*/ 	.byte	0x04, 0x0a
        /*00da*/ 	.short	(.L_2979 - .L_2978)
	.align		4
.L_2978:
        /*00dc*/ 	.word	index@(.nv.constant0._Z7reduce5IiLj64EEvPT_S1_j)
        /*00e0*/ 	.short	0x0380
        /*00e2*/ 	.short	0x0014


	//----- nvinfo : EIATTR_SW_WAR
	.align		4
.L_2979:
        /*00e4*/ 	.byte	0x04, 0x36
        /*00e6*/ 	.short	(.L_2981 - .L_2980)
.L_2980:
        /*00e8*/ 	.word	0x00000008
.L_2981:


//--------------------- .nv.info._Z7reduce5IiLj128EEvPT_S1_j --------------------------
	.section	.nv.info._Z7reduce5IiLj128EEvPT_S1_j,"",@"SHT_CUDA_INFO"
	.sectionflags	@""
	.align	4


	//----- nvinfo : EIATTR_CUDA_API_VERSION
	.align		4
        /*0000*/ 	.byte	0x04, 0x37
        /*0002*/ 	.short	(.L_2983 - .L_2982)
.L_2982:
        /*0004*/ 	.word	0x00000082


	//----- nvinfo : EIATTR_KPARAM_INFO
	.align		4
.L_2983:
        /*0008*/ 	.byte	0x04, 0x17
        /*000a*/ 	.short	(.L_2985 - .L_2984)
.L_2984:
        /*000c*/ 	.word	0x00000000
        /*0010*/ 	.short	0x0002
        /*0012*/ 	.short	0x0010
        /*0014*/ 	.byte	0x00, 0xf0, 0x11, 0x00


	//----- nvinfo : EIATTR_KPARAM_INFO
	.align		4
.L_2985:
        /*0018*/ 	.byte	0x04, 0x17
        /*001a*/ 	.short	(.L_2987 - .L_2986)
.L_2986:
        /*001c*/ 	.word	0x00000000
        /*0020*/ 	.short	0x0001
        /*0022*/ 	.short	0x0008
        /*0024*/ 	.byte	0x00, 0xf5, 0x21, 0x00


	//----- nvinfo : EIATTR_KPARAM_INFO
	.align		4
.L_2987:
        /*0028*/ 	.byte	0x04, 0x17
        /*002a*/ 	.short	(.L_2989 - .L_2988)
.L_2988:
        /*002c*/ 	.word	0x00000000
        /*0030*/ 	.short	0x0000
        /*0032*/ 	.short	0x0000
        /*0034*/ 	.byte	0x00, 0xf5, 0x21, 0x00


	//----- nvinfo : EIATTR_SPARSE_MMA_MASK
	.align		4
.L_2989:
        /*0038*/ 	.byte	0x03, 0x50
        /*003a*/ 	.short	0x0000


	//----- nvinfo : EIATTR_MAXREG_COUNT
	.align		4
        /*003c*/ 	.byte	0x03, 0x1b
        /*003e*/ 	.short	0x00ff


	//----- nvinfo : EIATTR_NUM_BARRIERS
	.align		4
        /*0040*/ 	.byte	0x02, 0x4c
        /*0042*/ 	.byte	0x01
	.zero		1


	//----- nvinfo : EIATTR_MERCURY_ISA_VERSION
	.align		4
        /*0044*/ 	.byte	0x03, 0x5f
        /*0046*/ 	.short	0x0101


	//----- nvinfo : EIATTR_COOP_GROUP_MASK_REGIDS
	.align		4
        /*0048*/ 	.byte	0x04, 0x29
        /*004a*/ 	.short	(.L_2991 - .L_2990)


	//   ....[0]....
.L_2990:
        /*004c*/ 	.word	0xffffffff


	//   ....[1]....
        /*0050*/ 	.word	0xffffffff


	//   ....[2]....
        /*0054*/ 	.word	0xffffffff


	//   ....[3]....
        /*0058*/ 	.word	0xffffffff


	//   ....[4]....
        /*005c*/ 	.word	0xffffffff


	//   ....[5]....
        /*0060*/ 	.word	0x05000002


	//   ....[6]....
        /*0064*/ 	.word	0x05000002


	//   ....[7]....
        /*0068*/ 	.word	0xffffffff


	//   ....[8]....
        /*006c*/ 	.word	0x05000002


	//   ....[9]....
        /*0070*/ 	.word	0xffffffff


	//   ....[10]....
        /*0074*/ 	.word	0x05000002


	//   ....[11]....
        /*0078*/ 	.word	0xffffffff


	//   ....[12]....
        /*007c*/ 	.word	0x05000002


	//   ....[13]....
        /*0080*/ 	.word	0xffffffff


	//----- nvinfo : EIATTR_COOP_GROUP_INSTR_OFFSETS
	.align		4
.L_2991:
        /*0084*/ 	.byte	0x04, 0x28
        /*0086*/ 	.short	(.L_2993 - .L_2992)


	//   ....[0]....
.L_2992:
        /*0088*/ 	.word	0x00000170


	//   ....[1]....
        /*008c*/ 	.word	0x00000180


	//   ....[2]....
        /*0090*/ 	.word	0x00000190


	//   ....[3]....
        /*0094*/ 	.word	0x000001e0


	//   ....[4]....
        /*0098*/ 	.word	0x00000250


	//   ....[5]....
        /*009c*/ 	.word	0x000004e0


	//   ....[6]....
        /*00a0*/ 	.word	0x00000790


	//   ....[7]....
        /*00a4*/ 	.word	0x000007b0


	//   ....[8]....
        /*00a8*/ 	.word	0x00000a50


	//   ....[9]....
        /*00ac*/ 	.word	0x00000a70


	//   ....[10]....
        /*00b0*/ 	.word	0x00000d10


	//   ....[11]....
        /*00b4*/ 	.word	0x00000d30


	//   ....[12]....
        /*00b8*/ 	.word	0x00000fd0


	//   ....[13]....
        /*00bc*/ 	.word	0x00000ff0


	//----- nvinfo : EIATTR_VRC_CTA_INIT_COUNT
	.align		4
.L_2993:
        /*00c0*/ 	.byte	0x02, 0x4a
	.zero		1
	.zero		1


	//----- nvinfo : EIATTR_EXIT_INSTR_OFFSETS
	.align		4
        /*00c4*/ 	.byte	0x04, 0x1c
        /*00c6*/ 	.short	(.L_2995 - .L_2994)


	//   ....[0]....
.L_2994:
        /*00c8*/ 	.word	0x000001f0


	//   ....[1]....
        /*00cc*/ 	.word	0x00001010


	//   ....[2]....
        /*00d0*/ 	.word	0x00001060


	//----- nvinfo : EIATTR_CBANK_PARAM_SIZE
	.align		4
.L_2995:
        /*00d4*/ 	.byte	0x03, 0x19
        /*00d6*/ 	.short	0x0014


	//----- nvinfo : EIATTR_PARAM_CBANK
	.align		4
        /*00d8*/ 	.byte	0x04, 0x0a
        /*00da*/ 	.short	(.L_2997 - .L_2996)
	.align		4
.L_2996:
        /*00dc*/ 	.word	index@(.nv.constant0._Z7reduce5IiLj128EEvPT_S1_j)
        /*00e0*/ 	.short	0x0380
        /*00e2*/ 	.short	0x0014


	//----- nvinfo : EIATTR_SW_WAR
	.align		4
.L_2997:
        /*00e4*/ 	.byte	0x04, 0x36
        /*00e6*/ 	.short	(.L_2999 - .L_2998)
.L_2998:
        /*00e8*/ 	.word	0x00000008
.L_2999:


//--------------------- .nv.info._Z7reduce5IiLj256EEvPT_S1_j --------------------------
	.section	.nv.info._Z7reduce5IiLj256EEvPT_S1_j,"",@"SHT_CUDA_INFO"
	.sectionflags	@""
	.align	4


	//----- nvinfo : EIATTR_CUDA_API_VERSION
	.align		4
        /*0000*/ 	.byte	0x04, 0x37
        /*0002*/ 	.short	(.L_3001 - .L_3000)
.L_3000:
        /*0004*/ 	.word	0x00000082


	//----- nvinfo : EIATTR_KPARAM_INFO
	.align		4
.L_3001:
        /*0008*/ 	.byte	0x04, 0x17
        /*000a*/ 	.short	(.L_3003 - .L_3002)
.L_3002:
        /*000c*/ 	.word	0x00000000
        /*0010*/ 	.short	0x0002
        /*0012*/ 	.short	0x0010
        /*0014*/ 	.byte	0x00, 0xf0, 0x11, 0x00


	//----- nvinfo : EIATTR_KPARAM_INFO
	.align		4
.L_3003:
        /*0018*/ 	.byte	0x04, 0x17
        /*001a*/ 	.short	(.L_3005 - .L_3004)
.L_3004:
        /*001c*/ 	.word	0x00000000
        /*0020*/ 	.short	0x0001
        /*0022*/ 	.short	0x0008
        /*0024*/ 	.byte	0x00, 0xf5, 0x21, 0x00


	//----- nvinfo : EIATTR_KPARAM_INFO
	.align		4
.L_3005:
        /*0028*/ 	.byte	0x04, 0x17
        /*002a*/ 	.short	(.L_3007 - .L_3006)
.L_3006:
        /*002c*/ 	.word	0x00000000
        /*0030*/ 	.short	0x0000
        /*0032*/ 	.short	0x0000
        /*0034*/ 	.byte	0x00, 0xf5, 0x21, 0x00


	//----- nvinfo : EIATTR_SPARSE_MMA_MASK
	.align		4
.L_3007:
        /*0038*/ 	.byte	0x03, 0x50
        /*003a*/ 	.short	0x0000


	//----- nvinfo : EIATTR_MAXREG_COUNT
	.align		4
        /*003c*/ 	.byte	0x03, 0x1b
        /*003e*/ 	.short	0x00ff


	//----- nvinfo : EIATTR_NUM_BARRIERS
	.align		4
        /*0040*/ 	.byte	0x02, 0x4c
        /*0042*/ 	.byte	0x01
	.zero		1


	//----- nvinfo : EIATTR_MERCURY_ISA_VERSION
	.align		4
        /*0044*/ 	.byte	0x03, 0x5f
        /*0046*/ 	.short	0x0101


	//----- nvinfo : EIATTR_COOP_GROUP_MASK_REGIDS
	.align		4
        /*0048*/ 	.byte	0x04, 0x29
        /*004a*/ 	.short	(.L_3009 - .L_3008)


	//   ....[0]....
.L_3008:
        /*004c*/ 	.word	0xffffffff


	//   ....[1]....
        /*0050*/ 	.word	0xffffffff


	//   ....[2]....
        /*0054*/ 	.word	0xffffffff


	//   ....[3]....
        /*0058*/ 	.word	0xffffffff


	//   ....[4]....
        /*005c*/ 	.word	0xffffffff


	//   ....[5]....
        /*0060*/ 	.word	0x05000002


	//   ....[6]....
        /*0064*/ 	.word	0x05000002


	//   ....[7]....
        /*0068*/ 	.word	0xffffffff


	//   ....[8]....
        /*006c*/ 	.word	0x05000002


	//   ....[9]....
        /*0070*/ 	.word	0xffffffff


	//   ....[10]....
        /*0074*/ 	.word	0x05000002


	//   ....[11]....
        /*0078*/ 	.word	0xffffffff


	//   ....[12]....
        /*007c*/ 	.word	0x05000002


	//   ....[13]....
        /*0080*/ 	.word	0xffffffff


	//----- nvinfo : EIATTR_COOP_GROUP_INSTR_OFFSETS
	.align		4
.L_3009:
        /*0084*/ 	.byte	0x04, 0x28
        /*0086*/ 	.short	(.L_3011 - .L_3010)


	//   ....[0]....
.L_3010:
        /*0088*/ 	.word	0x00000170


	//   ....[1]....
        /*008c*/ 	.word	0x00000180


	//   ....[2]....
        /*0090*/ 	.word	0x000001d0


	//   ....[3]....
        /*0094*/ 	.word	0x00000220


	//   ....[4]....
        /*0098*/ 	.word	0x00000290


	//   ....[5]....
        /*009c*/ 	.word	0x00000520


	//   ....[6]....
        /*00a0*/ 	.word	0x000007d0


	//   ....[7]....
        /*00a4*/ 	.word	0x000007f0


	//   ....[8]....
        /*00a8*/ 	.word	0x00000a90


	//   ....[9]....
        /*00ac*/ 	.word	0x00000ab0


	//   ....[10]....
        /*00b0*/ 	.word	0x00000d50


	//   ....[11]....
        /*00b4*/ 	.word	0x00000d70


	//   ....[12]....
        /*00b8*/ 	.word	0x00001010


	//   ....[13]....
        /*00bc*/ 	.word	0x00001030


	//----- nvinfo : EIATTR_VRC_CTA_INIT_COUNT
	.align		4
.L_3011:
        /*00c0*/ 	.byte	0x02, 0x4a
	.zero		1
	.zero		1


	//----- nvinfo : EIATTR_EXIT_INSTR_OFFSETS
	.align		4
        /*00c4*/ 	.byte	0x04, 0x1c
        /*00c6*/ 	.short	(.L_3013 - .L_3012)


	//   ....[0]....
.L_3012:
        /*00c8*/ 	.word	0x00000230


	//   ....[1]....
        /*00cc*/ 	.word	0x00001050


	//   ....[2]....
        /*00d0*/ 	.word	0x000010a0


	//----- nvinfo : EIATTR_CBANK_PARAM_SIZE
	.align		4
.L_3013:
        /*00d4*/ 	.byte	0x03, 0x19
        /*00d6*/ 	.short	0x0014


	//----- nvinfo : EIATTR_PARAM_CBANK
	.align		4
        /*00d8*/ 	.byte	0x04, 0x0a
        /*00da*/ 	.short	(.L_3015 - .L_3014)
	.align		4
.L_3014:
        /*00dc*/ 	.word	index@(.nv.constant0._Z7reduce5IiLj256EEvPT_S1_j)
        /*00e0*/ 	.short	0x0380
        /*00e2*/ 	.short	0x0014


	//----- nvinfo : EIATTR_SW_WAR
	.align		4
.L_3015:
        /*00e4*/ 	.byte	0x04, 0x36
        /*00e6*/ 	.short	(.L_3017 - .L_3016)
.L_3016:
        /*00e8*/ 	.word	0x00000008
.L_3017:


//--------------------- .nv.info._Z7reduce5IiLj512EEvPT_S1_j --------------------------
	.section	.nv.info._Z7reduce5IiLj512EEvPT_S1_j,"",@"SHT_CUDA_INFO"
	.sectionflags	@""
	.align	4


	//----- nvinfo : EIATTR_CUDA_API_VERSION
	.align		4
        /*0000*/ 	.byte	0x04, 0x37
        /*0002*/ 	.short	(.L_3019 - .L_3018)
.L_3018:
        /*0004*/ 	.word	0x00000082


	//----- nvinfo : EIATTR_KPARAM_INFO
	.align		4
.L_3019:
        /*0008*/ 	.byte	0x04, 0x17
        /*000a*/ 	.short	(.L_3021 - .L_3020)
.L_3020:
        /*000c*/ 	.word	0x00000000
        /*0010*/ 	.short	0x0002
        /*0012*/ 	.short	0x0010
        /*0014*/ 	.byte	0x00, 0xf0, 0x11, 0x00


	//----- nvinfo : EIATTR_KPARAM_INFO
	.align		4
.L_3021:
        /*0018*/ 	.byte	0x04, 0x17
        /*001a*/ 	.short	(.L_3023 - .L_3022)
.L_3022:
        /*001c*/ 	.word	0x00000000
        /*0020*/ 	.short	0x0001
        /*0022*/ 	.short	0x0008
        /*0024*/ 	.byte	0x00, 0xf5, 0x21, 0x00


	//----- nvinfo : EIATTR_KPARAM_INFO
	.align		4
.L_3023:
        /*0028*/ 	.byte	0x04, 0x17
        /*002a*/ 	.short	(.L_3025 - .L_3024)
.L_3024:
        /*002c*/ 	.word	0x00000000
        /*0030*/ 	.short	0x0000
        /*0032*/ 	.short	0x0000
        /*0034*/ 	.byte	0x00, 0xf5, 0x21, 0x00


	//----- nvinfo : EIATTR_SPARSE_MMA_MASK
	.align		4
.L_3025:
        /*0038*/ 	.byte	0x03, 0x50
        /*003a*/ 	.short	0x0000


	//----- nvinfo : EIATTR_MAXREG_COUNT
	.align		4
        /*003c*/ 	.byte	0x03, 0x1b
        /*003e*/ 	.short	0x00ff


	//----- nvinfo : EIATTR_NUM_BARRIERS
	.align		4
        /*0040*/ 	.byte	0x02, 0x4c
        /*0042*/ 	.byte	0x01
	.zero		1


	//----- nvinfo : EIATTR_MERCURY_ISA_VERSION
	.align		4
        /*0044*/ 	.byte	0x03, 0x5f
        /*0046*/ 	.short	0x0101


	//----- nvinfo : EIATTR_COOP_GROUP_MASK_REGIDS
	.align		4
        /*0048*/ 	.byte	0x04, 0x29
        /*004a*/ 	.short	(.L_3027 - .L_3026)


	//   ....[0]....
.L_3026:
        /*004c*/ 	.word	0xffffffff


	//   ....[1]....
        /*0050*/ 	.word	0xffffffff


	//   ....[2]....
        /*0054*/ 	.word	0xffffffff


	//   ....[3]....
        /*0058*/ 	.word	0xffffffff


	//   ....[4]....
        /*005c*/ 	.word	0xffffffff


	//   ....[5]....
        /*0060*/ 	.word	0x05000003


	//   ....[6]....
        /*0064*/ 	.word	0x05000003


	//   ....[7]....
        /*0068*/ 	.word	0xffffffff


	//   ....[8]....
        /*006c*/ 	.word	0x05000003


	//   ....[9]....
        /*0070*/ 	.word	0xffffffff


	//   ....[10]....
        /*0074*/ 	.word	0x05000003


	//   ....[11]....
        /*0078*/ 	.word	0xffffffff


	//   ....[12]....
        /*007c*/ 	.word	0x05000003


	//   ....[13]....
        /*0080*/ 	.word	0xffffffff


	//----- nvinfo : EIATTR_COOP_GROUP_INSTR_OFFSETS
	.align		4
.L_3027:
        /*0084*/ 	.byte	0x04, 0x28
        /*0086*/ 	.short	(.L_3029 - .L_3028)


	//   ....[0]....
.L_3028:
        /*0088*/ 	.word	0x00000180


	//   ....[1]....
        /*008c*/ 	.word	0x000001d0


	//   ....[2]....
        /*0090*/ 	.word	0x00000220


	//   ....[3]....
        /*0094*/ 	.word	0x00000270


	//   ....[4]....
        /*0098*/ 	.word	0x000002e0


	//   ....[5]....
        /*009c*/ 	.word	0x00000570


	//   ....[6]....
        /*00a0*/ 	.word	0x00000820


	//   ....[7]....
        /*00a4*/ 	.word	0x00000840


	//   ....[8]....
        /*00a8*/ 	.word	0x00000ae0


	//   ....[9]....
        /*00ac*/ 	.word	0x00000b00


	//   ....[10]....
        /*00b0*/ 	.word	0x00000da0


	//   ....[11]....
        /*00b4*/ 	.word	0x00000dc0


	//   ....[12]....
        /*00b8*/ 	.word	0x00001060


	//   ....[13]....
        /*00bc*/ 	.word	0x00001080


	//----- nvinfo : EIATTR_VRC_CTA_INIT_COUNT
	.align		4
.L_3029:
        /*00c0*/ 	.byte	0x02, 0x4a
	.zero		1
	.zero		1


	//----- nvinfo : EIATTR_EXIT_INSTR_OFFSETS
	.align		4
        /*00c4*/ 	.byte	0x04, 0x1c
        /*00c6*/ 	.short	(.L_3031 - .L_3030)


	//   ....[0]....
.L_3030:
        /*00c8*/ 	.word	0x00000280


	//   ....[1]....
        /*00cc*/ 	.word	0x000010a0


	//   ....[2]....
        /*00d0*/ 	.word	0x000010f0


	//----- nvinfo : EIATTR_CBANK_PARAM_SIZE
	.align		4
.L_3031:
        /*00d4*/ 	.byte	0x03, 0x19
        /*00d6*/ 	.short	0x0014


	//----- nvinfo : EIATTR_PARAM_CBANK
	.align		4
        /*00d8*/ 	.byte	0x04, 0x0a
        /*00da*/ 	.short	(.L_3033 - .L_3032)
	.align		4
.L_3032:
        /*00dc*/ 	.word	index@(.nv.constant0._Z7reduce5IiLj512EEvPT_S1_j)
        /*00e0*/ 	.short	0x0380
        /*00e2*/ 	.short	0x0014


	//----- nvinfo : EIATTR_SW_WAR
	.align		4
.L_3033:
        /*00e4*/ 	.byte	0x04, 0x36
        /*00e6*/ 	.short	(.L_3035 - .L_3034)
.L_3034:
        /*00e8*/ 	.word	0x00000008
.L_3035:


//--------------------- .nv.info._Z7reduce4IiLj1EEvPT_S1_j --------------------------
	.section	.nv.info._Z7reduce4IiLj1EEvPT_S1_j,"",@"SHT_CUDA_INFO"
	.sectionflags	@""
	.align	4


	//----- nvinfo : EIATTR_CUDA_API_VERSION
	.align		4
        /*0000*/ 	.byte	0x04, 0x37
        /*0002*/ 	.short	(.L_3037 - .L_3036)
.L_3036:
        /*0004*/ 	.word	0x00000082


	//----- nvinfo : EIATTR_KPARAM_INFO
	.align		4
.L_3037:
        /*0008*/ 	.byte	0x04, 0x17
        /*000a*/ 	.short	(.L_3039 - .L_3038)
.L_3038:
        /*000c*/ 	.word	0x00000000
        /*0010*/ 	.short	0x0002
        /*0012*/ 	.short	0x0010
        /*0014*/ 	.byte	0x00, 0xf0, 0x11, 0x00


	//----- nvinfo : EIATTR_KPARAM_INFO
	.align		4
.L_3039:
        /*0018*/ 	.byte	0x04, 0x17
        /*001a*/ 	.short	(.L_3041 - .L_3040)
.L_3040:
        /*001c*/ 	.word	0x00000000
        /*0020*/ 	.short	0x0001
        /*0022*/ 	.short	0x0008
        /*0024*/ 	.byte	0x00, 0xf5, 0x21, 0x00


	//----- nvinfo : EIATTR_KPARAM_INFO
	.align		4
.L_3041:
        /*0028*/ 	.byte	0x04, 0x17
        /*002a*/ 	.short	(.L_3043 - .L_3042)
.L_3042:
        /*002c*/ 	.word	0x00000000
        /*0030*/ 	.short	0x0000
        /*0032*/ 	.short	0x0000
        /*0034*/ 	.byte	0x00, 0xf5, 0x21, 0x00


	//----- nvinfo : EIATTR_SPARSE_MMA_MASK
	.align		4
.L_3043:
        /*0038*/ 	.byte	0x03, 0x50
        /*003a*/ 	.short	0x0000


	//----- nvinfo : EIATTR_MAXREG_COUNT
	.align		4
        /*003c*/ 	.byte	0x03, 0x1b
        /*003e*/ 	.short	0x00ff


	//----- nvinfo : EIATTR_NUM_BARRIERS
	.align		4
        /*0040*/ 	.byte	0x02, 0x4c
        /*0042*/ 	.byte	0x01
	.zero		1


	//----- nvinfo : EIATTR_MERCURY_ISA_VERSION
	.align		4
        /*0044*/ 	.byte	0x03, 0x5f
        /*0046*/ 	.short	0x0101


	//----- nvinfo : EIATTR_COOP_GROUP_MASK_REGIDS
	.align		4
        /*0048*/ 	.byte	0x04, 0x29
        /*004a*/ 	.short	(.L_3045 - .L_3044)


	//   ....[0]....
.L_3044:
        /*004c*/ 	.word	0xffffffff


	//   ....[1]....
        /*0050*/ 	.word	0xffffffff


	//   ....[2]....
        /*0054*/ 	.word	0xffffffff


	//   ....[3]....
        /*0058*/ 	.word	0x05000004


	//   ....[4]....
        /*005c*/ 	.word	0x05000004


	//   ....[5]....
        /*0060*/ 	.word	0xffffffff


	//   ....[6]....
        /*0064*/ 	.word	0x05000004


	//   ....[7]....
        /*0068*/ 	.word	0xffffffff


	//   ....[8]....
        /*006c*/ 	.word	0x05000004


	//   ....[9]....
        /*0070*/ 	.word	0xffffffff


	//   ....[10]....
        /*0074*/ 	.word	0x05000004


	//   ....[11]....
        /*0078*/ 	.word	0xffffffff


	//----- nvinfo : EIATTR_COOP_GROUP_INSTR_OFFSETS
	.align		4
.L_3045:
        /*007c*/ 	.byte	0x04, 0x28
        /*007e*/ 	.short	(.L_3047 - .L_3046)


	//   ....[0]....
.L_3046:
        /*0080*/ 	.word	0x000001b0


	//   ....[1]....
        /*0084*/ 	.word	0x00000230


	//   ....[2]....
        /*0088*/ 	.word	0x000002b0


	//   ....[3]....
        /*008c*/ 	.word	0x00000540


	//   ....[4]....
        /*0090*/ 	.word	0x000007f0


	//   ....[5]....
        /*0094*/ 	.word	0x00000810


	//   ....[6]....
        /*0098*/ 	.word	0x00000ab0


	//   ....[7]....
        /*009c*/ 	.word	0x00000ad0


	//   ....[8]....
        /*00a0*/ 	.word	0x00000d70


	//   ....[9]....
        /*00a4*/ 	.word	0x00000d90


	//   ....[10]....
        /*00a8*/ 	.word	0x00001030


	//   ....[11]....
        /*00ac*/ 	.word	0x00001050


	//----- nvinfo : EIATTR_VRC_CTA_INIT_COUNT
	.align		4
.L_3047:
        /*00b0*/ 	.byte	0x02, 0x4a
	.zero		1
	.zero		1


	//----- nvinfo : EIATTR_EXIT_INSTR_OFFSETS
	.align		4
        /*00b4*/ 	.byte	0x04, 0x1c
        /*00b6*/ 	.short	(.L_3049 - .L_3048)


	//   ....[0]....
.L_3048:
        /*00b8*/ 	.word	0x00000270


	//   ....[1]....
        /*00bc*/ 	.word	0x00001070


	//   ....[2]....
        /*00c0*/ 	.word	0x000010c0


	//----- nvinfo : EIATTR_CBANK_PARAM_SIZE
	.align		4
.L_3049:
        /*00c4*/ 	.byte	0x03, 0x19
        /*00c6*/ 	.short	0x0014


	//----- nvinfo : EIATTR_PARAM_CBANK
	.align		4
        /*00c8*/ 	.byte	0x04, 0x0a
        /*00ca*/ 	.short	(.L_3051 - .L_3050)
	.align		4
.L_3050:
        /*00cc*/ 	.word	index@(.nv.constant0._Z7reduce4IiLj1EEvPT_S1_j)
        /*00d0*/ 	.short	0x0380
        /*00d2*/ 	.short	0x0014


	//----- nvinfo : EIATTR_SW_WAR
	.align		4
.L_3051:
        /*00d4*/ 	.byte	0x04, 0x36
        /*00d6*/ 	.short	(.L_3053 - .L_3052)
.L_3052:
        /*00d8*/ 	.word	0x00000008
.L_3053:


//--------------------- .nv.info._Z7reduce4IiLj2EEvPT_S1_j --------------------------
	.section	.nv.info._Z7reduce4IiLj2EEvPT_S1_j,"",@"SHT_CUDA_INFO"
	.sectionflags	@""
	.align	4


	//----- nvinfo : EIATTR_CUDA_API_VERSION
	.align		4
        /*0000*/ 	.byte	0x04, 0x37
        /*0002*/ 	.short	(.L_3055 - .L_3054)
.L_3054:
        /*0004*/ 	.word	0x00000082


	//----- nvinfo : EIATTR_KPARAM_INFO
	.align		4
.L_3055:
        /*0008*/ 	.byte	0x04, 0x17
        /*000a*/ 	.short	(.L_3057 - .L_3056)
.L_3056:
        /*000c*/ 	.word	0x00000000
        /*0010*/ 	.short	0x0002
        /*0012*/ 	.short	0x0010
        /*0014*/ 	.byte	0x00, 0xf0, 0x11, 0x00


	//----- nvinfo : EIATTR_KPARAM_INFO
	.align		4
.L_3057:
        /*0018*/ 	.byte	0x04, 0x17
        /*001a*/ 	.short	(.L_3059 - .L_3058)
.L_3058:
        /*001c*/ 	.word	0x00000000
        /*0020*/ 	.short	0x0001
        /*0022*/ 	.short	0x0008
        /*0024*/ 	.byte	0x00, 0xf5, 0x21, 0x00


	//----- nvinfo : EIATTR_KPARAM_INFO
	.align		4
.L_3059:
        /*0028*/ 	.byte	0x04, 0x17
        /*002a*/ 	.short	(.L_3061 - .L_3060)
.L_3060:
        /*002c*/ 	.word	0x00000000
        /*0030*/ 	.short	0x0000
        /*0032*/ 	.short	0x0000
        /*0034*/ 	.byte	0x00, 0xf5, 0x21, 0x00


	//----- nvinfo : EIATTR_SPARSE_MMA_MASK
	.align		4
.L_3061:
        /*0038*/ 	.byte	0x03, 0x50
        /*003a*/ 	.short	0x0000


	//----- nvinfo : EIATTR_MAXREG_COUNT
	.align		4
        /*003c*/ 	.byte	0x03, 0x1b
        /*003e*/ 	.short	0x00ff


	//----- nvinfo : EIATTR_NUM_BARRIERS
	.align		4
        /*0040*/ 	.byte	0x02, 0x4c
        /*0042*/ 	.byte	0x01
	.zero		1


	//----- nvinfo : EIATTR_MERCURY_ISA_VERSION
	.align		4
        /*0044*/ 	.byte	0x03, 0x5f
        /*0046*/ 	.short	0x0101


	//----- nvinfo : EIATTR_COOP_GROUP_MASK_REGIDS
	.align		4
        /*0048*/ 	.byte	0x04, 0x29
        /*004a*/ 	.short	(.L_3063 - .L_3062)


	//   ....[0]....
.L_3062:
        /*004c*/ 	.word	0xffffffff


	//   ....[1]....
        /*0050*/ 	.word	0xffffffff


	//   ....[2]....
        /*0054*/ 	.word	0xffffffff


	//   ....[3]....
        /*0058*/ 	.word	0x05000004


	//   ....[4]....
        /*005c*/ 	.word	0x05000004


	//   ....[5]....
        /*0060*/ 	.word	0xffffffff


	//   ....[6]....
        /*0064*/ 	.word	0x05000004


	//   ....[7]....
        /*0068*/ 	.word	0xffffffff


	//   ....[8]....
        /*006c*/ 	.word	0x05000004


	//   ....[9]....
        /*0070*/ 	.word	0xffffffff


	//   ....[10]....
        /*0074*/ 	.word	0x05000004


	//   ....[11]....
        /*0078*/ 	.word	0xffffffff


	//----- nvinfo : EIATTR_COOP_GROUP_INSTR_OFFSETS
	.align		4
.L_3063:
        /*007c*/ 	.byte	0x04, 0x28
        /*007e*/ 	.short	(.L_3065 - .L_3064)


	//   ....[0]....
.L_3064:
        /*0080*/ 	.word	0x000001b0


	//   ....[1]....
        /*0084*/ 	.word	0x00000230


	//   ....[2]....
        /*0088*/ 	.word	0x000002b0


	//   ....[3]....
        /*008c*/ 	.word	0x00000540


	//   ....[4]....
        /*0090*/ 	.word	0x000007f0


	//   ....[5]....
        /*0094*/ 	.word	0x00000810


	//   ....[6]....
        /*0098*/ 	.word	0x00000ab0


	//   ....[7]....
        /*009c*/ 	.word	0x00000ad0


	//   ....[8]....
        /*00a0*/ 	.word	0x00000d70


	//   ....[9]....
        /*00a4*/ 	.word	0x00000d90


	//   ....[10]....
        /*00a8*/ 	.word	0x00001030


	//   ....[11]....
        /*00ac*/ 	.word	0x00001050


	//----- nvinfo : EIATTR_VRC_CTA_INIT_COUNT
	.align		4
.L_3065:
        /*00b0*/ 	.byte	0x02, 0x4a
	.zero		1
	.zero		1


	//----- nvinfo : EIATTR_EXIT_INSTR_OFFSETS
	.align		4
        /*00b4*/ 	.byte	0x04, 0x1c
        /*00b6*/ 	.short	(.L_3067 - .L_3066)


	//   ....[0]....
.L_3066:
        /*00b8*/ 	.word	0x00000270


	//   ....[1]....
        /*00bc*/ 	.word	0x00001070


	//   ....[2]....
        /*00c0*/ 	.word	0x000010c0


	//----- nvinfo : EIATTR_CBANK_PARAM_SIZE
	.align		4
.L_3067:
        /*00c4*/ 	.byte	0x03, 0x19
        /*00c6*/ 	.short	0x0014


	//----- nvinfo : EIATTR_PARAM_CBANK
	.align		4
        /*00c8*/ 	.byte	0x04, 0x0a
        /*00ca*/ 	.short	(.L_3069 - .L_3068)
	.align		4
.L_3068:
        /*00cc*/ 	.word	index@(.nv.constant0._Z7reduce4IiLj2EEvPT_S1_j)
        /*00d0*/ 	.short	0x0380
        /*00d2*/ 	.short	0x0014


	//----- nvinfo : EIATTR_SW_WAR
	.align		4
.L_3069:
        /*00d4*/ 	.byte	0x04, 0x36
        /*00d6*/ 	.short	(.L_3071 - .L_3070)
.L_3070:
        /*00d8*/ 	.word	0x00000008
.L_3071:


//--------------------- .nv.info._Z7reduce4IiLj4EEvPT_S1_j --------------------------
	.section	.nv.info._Z7reduce4IiLj4EEvPT_S1_j,"",@"SHT_CUDA_INFO"
	.sectionflags	@""
	.align	4


	//----- nvinfo : EIATTR_CUDA_API_VERSION
	.align		4
        /*0000*/ 	.byte	0x04, 0x37
        /*0002*/ 	.short	(.L_3073 - .L_3072)
.L_3072:
        /*0004*/ 	.word	0x00000082


	//----- nvinfo : EIATTR_KPARAM_INFO
	.align		4
.L_3073:
        /*0008*/ 	.byte	0x04, 0x17
        /*000a*/ 	.short	(.L_3075 - .L_3074)
.L_3074:
        /*000c*/ 	.word	0x00000000
        /*0010*/ 	.short	0x0002
        /*0012*/ 	.short	0x0010
        /*0014*/ 	.byte	0x00, 0xf0, 0x11, 0x00


	//----- nvinfo : EIATTR_KPARAM_INFO
	.align		4
.L_3075:
        /*0018*/ 	.byte	0x04, 0x17
        /*001a*/ 	.short	(.L_3077 - .L_3076)
.L_3076:
        /*001c*/ 	.word	0x00000000
        /*0020*/ 	.short	0x0001
        /*0022*/ 	.short	0x0008
        /*0024*/ 	.byte	0x00, 0xf5, 0x21, 0x00


	//----- nvinfo : EIATTR_KPARAM_INFO
	.align		4
.L_3077:
        /*0028*/ 	.byte	0x04, 0x17
        /*002a*/ 	.short	(.L_3079 - .L_3078)
.L_3078:
        /*002c*/ 	.word	0x00000000
        /*0030*/ 	.short	0x0000
        /*0032*/ 	.short	0x0000
        /*0034*/ 	.byte	0x00, 0xf5, 0x21, 0x00


	//----- nvinfo : EIATTR_SPARSE_MMA_MASK
	.align		4
.L_3079:
        /*0038*/ 	.byte	0x03, 0x50
        /*003a*/ 	.short	0x0000


	//----- nvinfo : EIATTR_MAXREG_COUNT
	.align		4
        /*003c*/ 	.byte	0x03, 0x1b
        /*003e*/ 	.short	0x00ff


	//----- nvinfo : EIATTR_NUM_BARRIERS
	.align		4
        /*0040*/ 	.byte	0x02, 0x4c
        /*0042*/ 	.byte	0x01
	.zero		1


	//----- nvinfo : EIATTR_MERCURY_ISA_VERSION
	.align		4
        /*0044*/ 	.byte	0x03, 0x5f
        /*0046*/ 	.short	0x0101


	//----- nvinfo : EIATTR_COOP_GROUP_MASK_REGIDS
	.align		4
        /*0048*/ 	.byte	0x04, 0x29
        /*004a*/ 	.short	(.L_3081 - .L_3080)


	//   ....[0]....
.L_3080:
        /*004c*/ 	.word	0xffffffff


	//   ....[1]....
        /*0050*/ 	.word	0xffffffff


	//   ....[2]....
        /*0054*/ 	.word	0xffffffff


	//   ....[3]....
        /*0058*/ 	.word	0x05000004


	//   ....[4]....
        /*005c*/ 	.word	0x05000004


	//   ....[5]....
        /*0060*/ 	.word	0xffffffff


	//   ....[6]....
        /*0064*/ 	.word	0x05000004


	//   ....[7]....
        /*0068*/ 	.word	0xffffffff


	//   ....[8]....
        /*006c*/ 	.word	0x05000004


	//   ....[9]....
        /*0070*/ 	.word	0xffffffff


	//   ....[10]....
        /*0074*/ 	.word	0x05000004


	//   ....[11]....
        /*0078*/ 	.word	0xffffffff


	//----- nvinfo : EIATTR_COOP_GROUP_INSTR_OFFSETS
	.align		4
.L_3081:
        /*007c*/ 	.byte	0x04, 0x28
        /*007e*/ 	.short	(.L_3083 - .L_3082)


	//   ....[0]....
.L_3082:
        /*0080*/ 	.word	0x000001b0


	//   ....[1]....
        /*0084*/ 	.word	0x00000230


	//   ....[2]....
        /*0088*/ 	.word	0x000002b0


	//   ....[3]....
        /*008c*/ 	.word	0x00000540


	//   ....[4]....
        /*0090*/ 	.word	0x000007f0


	//   ....[5]....
        /*0094*/ 	.word	0x00000810


	//   ....[6]....
        /*0098*/ 	.word	0x00000ab0


	//   ....[7]....
        /*009c*/ 	.word	0x00000ad0


	//   ....[8]....
        /*00a0*/ 	.word	0x00000d70


	//   ....[9]....
        /*00a4*/ 	.word	0x00000d90


	//   ....[10]....
        /*00a8*/ 	.word	0x00001030


	//   ....[11]....
        /*00ac*/ 	.word	0x00001050


	//----- nvinfo : EIATTR_VRC_CTA_INIT_COUNT
	.align		4
.L_3083:
        /*00b0*/ 	.byte	0x02, 0x4a
	.zero		1
	.zero		1


	//----- nvinfo : EIATTR_EXIT_INSTR_OFFSETS
	.align		4
        /*00b4*/ 	.byte	0x04, 0x1c
        /*00b6*/ 	.short	(.L_3085 - .L_3084)


	//   ....[0]....
.L_3084:
        /*00b8*/ 	.word	0x00000270


	//   ....[1]....
        /*00bc*/ 	.word	0x00001070


	//   ....[2]....
        /*00c0*/ 	.word	0x000010c0


	//----- nvinfo : EIATTR_CBANK_PARAM_SIZE
	.align		4
.L_3085:
        /*00c4*/ 	.byte	0x03, 0x19
        /*00c6*/ 	.short	0x0014


	//----- nvinfo : EIATTR_PARAM_CBANK
	.align		4
        /*00c8*/ 	.byte	0x04, 0x0a
        /*00ca*/ 	.short	(.L_3087 - .L_3086)
	.align		4
.L_3086:
        /*00cc*/ 	.word	index@(.nv.constant0._Z7reduce4IiLj4EEvPT_S1_j)
        /*00d0*/ 	.short	0x0380
        /*00d2*/ 	.short	0x0014


	//----- nvinfo : EIATTR_SW_WAR
	.align		4
.L_3087:
        /*00d4*/ 	.byte	0x04, 0x36
        /*00d6*/ 	.short	(.L_3089 - .L_3088)
.L_3088:
        /*00d8*/ 	.word	0x00000008
.L_3089:


//--------------------- .nv.info._Z7reduce4IiLj8EEvPT_S1_j --------------------------
	.section	.nv.info._Z7reduce4IiLj8EEvPT_S1_j,"",@"SHT_CUDA_INFO"
	.sectionflags	@""
	.align	4


	//----- nvinfo : EIATTR_CUDA_API_VERSION
	.align		4
        /*0000*/ 	.byte	0x04, 0x37
        /*0002*/ 	.short	(.L_3091 - .L_3090)
.L_3090:
        /*0004*/ 	.word	0x00000082


	//----- nvinfo : EIATTR_KPARAM_INFO
	.align		4
.L_3091:
        /*0008*/ 	.byte	0x04, 0x17
        /*000a*/ 	.short	(.L_3093 - .L_3092)
.L_3092:
        /*000c*/ 	.word	0x00000000
        /*0010*/ 	.short	0x0002
        /*0012*/ 	.short	0x0010
        /*0014*/ 	.byte	0x00, 0xf0, 0x11, 0x00


	//----- nvinfo : EIATTR_KPARAM_INFO
	.align		4
.L_3093:
        /*0018*/ 	.byte	0x04, 0x17
        /*001a*/ 	.short	(.L_3095 - .L_3094)
.L_3094:
        /*001c*/ 	.word	0x00000000
        /*0020*/ 	.short	0x0001
        /*0022*/ 	.short	0x0008
        /*0024*/ 	.byte	0x00, 0xf5, 0x21, 0x00


	//----- nvinfo : EIATTR_KPARAM_INFO
	.align		4
.L_3095:
        /*0028*/ 	.byte	0x04, 0x17
        /*002a*/ 	.short	(.L_3097 - .L_3096)
.L_3096:
        /*002c*/ 	.word	0x00000000
        /*0030*/ 	.short	0x0000
        /*0032*/ 	.short	0x0000
        /*0034*/ 	.byte	0x00, 0xf5, 0x21, 0x00


	//----- nvinfo : EIATTR_SPARSE_MMA_MASK
	.align		4
.L_3097:
        /*0038*/ 	.byte	0x03, 0x50
        /*003a*/ 	.short	0x0000


	//----- nvinfo : EIATTR_MAXREG_COUNT
	.align		4
        /*003c*/ 	.byte	0x03, 0x1b
        /*003e*/ 	.short	0x00ff


	//----- nvinfo : EIATTR_NUM_BARRIERS
	.align		4
        /*0040*/ 	.byte	0x02, 0x4c
        /*0042*/ 	.byte	0x01
	.zero		1


	//----- nvinfo : EIATTR_MERCURY_ISA_VERSION
	.align		4
        /*0044*/ 	.byte	0x03, 0x5f
        /*0046*/ 	.short	0x0101


	//----- nvinfo : EIATTR_COOP_GROUP_MASK_REGIDS
	.align		4
        /*0048*/ 	.byte	0x04, 0x29
        /*004a*/ 	.short	(.L_3099 - .L_3098)


	//   ....[0]....
.L_3098:
        /*004c*/ 	.word	0xffffffff


	//   ....[1]....
        /*0050*/ 	.word	0xffffffff


	//   ....[2]....
        /*0054*/ 	.word	0xffffffff


	//   ....[3]....
        /*0058*/ 	.word	0x05000004


	//   ....[4]....
        /*005c*/ 	.word	0x05000004


	//   ....[5]....
        /*0060*/ 	.word	0xffffffff


	//   ....[6]....
        /*0064*/ 	.word	0x05000004


	//   ....[7]....
        /*0068*/ 	.word	0xffffffff


	//   ....[8]....
        /*006c*/ 	.word	0x05000004


	//   ....[9]....
        /*0070*/ 	.word	0xffffffff


	//   ....[10]....
        /*0074*/ 	.word	0x05000004


	//   ....[11]....
        /*0078*/ 	.word	0xffffffff


	//----- nvinfo : EIATTR_COOP_GROUP_INSTR_OFFSETS
	.align		4
.L_3099:
        /*007c*/ 	.byte	0x04, 0x28
        /*007e*/ 	.short	(.L_3101 - .L_3100)


	//   ....[0]....
.L_3100:
        /*0080*/ 	.word	0x000001b0


	//   ....[1]....
        /*0084*/ 	.word	0x00000230


	//   ....[2]....
        /*0088*/ 	.word	0x000002b0


	//   ....[3]....
        /*008c*/ 	.word	0x00000540


	//   ....[4]....
        /*0090*/ 	.word	0x000007f0


	//   ....[5]....
        /*0094*/ 	.word	0x00000810


	//   ....[6]....
        /*0098*/ 	.word	0x00000ab0


	//   ....[7]....
        /*009c*/ 	.word	0x00000ad0


	//   ....[8]....
        /*00a0*/ 	.word	0x00000d70


	//   ....[9]....
        /*00a4*/ 	.word	0x00000d90


	//   ....[10]....
        /*00a8*/ 	.word	0x00001030


	//   ....[11]....
        /*00ac*/ 	.word	0x00001050


	//----- nvinfo : EIATTR_VRC_CTA_INIT_COUNT
	.align		4
.L_3101:
        /*00b0*/ 	.byte	0x02, 0x4a
	.zero		1
	.zero		1


	//----- nvinfo : EIATTR_EXIT_INSTR_OFFSETS
	.align		4
        /*00b4*/ 	.byte	0x04, 0x1c
        /*00b6*/ 	.short	(.L_3103 - .L_3102)


	//   ....[0]....
.L_3102:
        /*00b8*/ 	.word	0x00000270


	//   ....[1]....
        /*00bc*/ 	.word	0x00001070


	//   ....[2]....
        /*00c0*/ 	.word	0x000010c0


	//----- nvinfo : EIATTR_CBANK_PARAM_SIZE
	.align		4
.L_3103:
        /*00c4*/ 	.byte	0x03, 0x19
        /*00c6*/ 	.short	0x0014


	//----- nvinfo : EIATTR_PARAM_CBANK
	.align		4
        /*00c8*/ 	.byte	0x04, 0x0a
        /*00ca*/ 	.short	(.L_3105 - .L_3104)
	.align		4
.L_3104:
        /*00cc*/ 	.word	index@(.nv.constant0._Z7reduce4IiLj8EEvPT_S1_j)
        /*00d0*/ 	.short	0x0380
        /*00d2*/ 	.short	0x0014


	//----- nvinfo : EIATTR_SW_WAR
	.align		4
.L_3105:
        /*00d4*/ 	.byte	0x04, 0x36
        /*00d6*/ 	.short	(.L_3107 - .L_3106)
.L_3106:
        /*00d8*/ 	.word	0x00000008
.L_3107:


//--------------------- .nv.info._Z7reduce4IiLj16EEvPT_S1_j --------------------------
	.section	.nv.info._Z7reduce4IiLj16EEvPT_S1_j,"",@"SHT_CUDA_INFO"
	.sectionflags	@""
	.align	4


	//----- nvinfo : EIATTR_CUDA_API_VERSION
	.align		4
        /*0000*/ 	.byte	0x04, 0x37
        /*0002*/ 	.short	(.L_3109 - .L_3108)
.L_3108:
        /*0004*/ 	.word	0x00000082


	//----- nvinfo : EIATTR_KPARAM_INFO
	.align		4
.L_3109:
        /*0008*/ 	.byte	0x04, 0x17
        /*000a*/ 	.short	(.L_3111 - .L_3110)
.L_3110:
        /*000c*/ 	.word	0x00000000
        /*0010*/ 	.short	0x0002
        /*0012*/ 	.short	0x0010
        /*0014*/ 	.byte	0x00, 0xf0, 0x11, 0x00


	//----- nvinfo : EIATTR_KPARAM_INFO
	.align		4
.L_3111:
        /*0018*/ 	.byte	0x04, 0x17
        /*001a*/ 	.short	(.L_3113 - .L_3112)
.L_3112:
        /*001c*/ 	.word	0x00000000
        /*0020*/ 	.short	0x0001
        /*0022*/ 	.short	0x0008
        /*0024*/ 	.byte	0x00, 0xf5, 0x21, 0x00


	//----- nvinfo : EIATTR_KPARAM_INFO
	.align		4
.L_3113:
        /*0028*/ 	.byte	0x04, 0x17
        /*002a*/ 	.short	(.L_3115 - .L_3114)
.L_3114:
        /*002c*/ 	.word	0x00000000
        /*0030*/ 	.short	0x0000
        /*0032*/ 	.short	0x0000
        /*0034*/ 	.byte	0x00, 0xf5, 0x21, 0x00


	//----- nvinfo : EIATTR_SPARSE_MMA_MASK
	.align		4
.L_3115:
        /*0038*/ 	.byte	0x03, 0x50
        /*003a*/ 	.short	0x0000


	//----- nvinfo : EIATTR_MAXREG_COUNT
	.align		4
        /*003c*/ 	.byte	0x03, 0x1b
        /*003e*/ 	.short	0x00ff


	//----- nvinfo : EIATTR_NUM_BARRIERS
	.align		4
        /*0040*/ 	.byte	0x02, 0x4c
        /*0042*/ 	.byte	0x01
	.zero		1


	//----- nvinfo : EIATTR_MERCURY_ISA_VERSION
	.align		4
        /*0044*/ 	.byte	0x03, 0x5f
        /*0046*/ 	.short	0x0101


	//----- nvinfo : EIATTR_COOP_GROUP_MASK_REGIDS
	.align		4
        /*0048*/ 	.byte	0x04, 0x29
        /*004a*/ 	.short	(.L_3117 - .L_3116)


	//   ....[0]....
.L_3116:
        /*004c*/ 	.word	0xffffffff


	//   ....[1]....
        /*0050*/ 	.word	0xffffffff


	//   ....[2]....
        /*0054*/ 	.word	0xffffffff


	//   ....[3]....
        /*0058*/ 	.word	0x05000004


	//   ....[4]....
        /*005c*/ 	.word	0x05000004


	//   ....[5]....
        /*0060*/ 	.word	0xffffffff


	//   ....[6]....
        /*0064*/ 	.word	0x05000004


	//   ....[7]....
        /*0068*/ 	.word	0xffffffff


	//   ....[8]....
        /*006c*/ 	.word	0x05000004


	//   ....[9]....
        /*0070*/ 	.word	0xffffffff


	//   ....[10]....
        /*0074*/ 	.word	0x05000004


	//   ....[11]....
        /*0078*/ 	.word	0xffffffff


	//----- nvinfo : EIATTR_COOP_GROUP_INSTR_OFFSETS
	.align		4
.L_3117:
        /*007c*/ 	.byte	0x04, 0x28
        /*007e*/ 	.short	(.L_3119 - .L_3118)


	//   ....[0]....
.L_3118:
        /*0080*/ 	.word	0x000001b0


	//   ....[1]....
        /*0084*/ 	.word	0x00000230


	//   ....[2]....
        /*0088*/ 	.word	0x000002b0


	//   ....[3]....
        /*008c*/ 	.word	0x00000540


	//   ....[4]....
        /*0090*/ 	.word	0x000007f0


	//   ....[5]....
        /*0094*/ 	.word	0x00000810


	//   ....[6]....
        /*0098*/ 	.word	0x00000ab0


	//   ....[7]....
        /*009c*/ 	.word	0x00000ad0


	//   ....[8]....
        /*00a0*/ 	.word	0x00000d70


	//   ....[9]....
        /*00a4*/ 	.word	0x00000d90


	//   ....[10]....
        /*00a8*/ 	.word	0x00001030


	//   ....[11]....
        /*00ac*/ 	.word	0x00001050


	//----- nvinfo : EIATTR_VRC_CTA_INIT_COUNT
	.align		4
.L_3119:
        /*00b0*/ 	.byte	0x02, 0x4a
	.zero		1
	.zero		1


	//----- nvinfo : EIATTR_EXIT_INSTR_OFFSETS
	.align		4
        /*00b4*/ 	.byte	0x04, 0x1c
        /*00b6*/ 	.short	(.L_3121 - .L_3120)


	//   ....[0]....
.L_3120:
        /*00b8*/ 	.word	0x00000270


	//   ....[1]....
        /*00bc*/ 	.word	0x00001070


	//   ....[2]....
        /*00c0*/ 	.word	0x000010c0


	//----- nvinfo : EIATTR_CBANK_PARAM_SIZE
	.align		4
.L_3121:
        /*00c4*/ 	.byte	0x03, 0x19
        /*00c6*/ 	.short	0x0014


	//----- nvinfo : EIATTR_PARAM_CBANK
	.align		4
        /*00c8*/ 	.byte	0x04, 0x0a
        /*00ca*/ 	.short	(.L_3123 - .L_3122)
	.align		4
.L_3122:
        /*00cc*/ 	.word	index@(.nv.constant0._Z7reduce4IiLj16EEvPT_S1_j)
        /*00d0*/ 	.short	0x0380
        /*00d2*/ 	.short	0x0014


	//----- nvinfo : EIATTR_SW_WAR
	.align		4
.L_3123:
        /*00d4*/ 	.byte	0x04, 0x36
        /*00d6*/ 	.short	(.L_3125 - .L_3124)
.L_3124:
        /*00d8*/ 	.word	0x00000008
.L_3125:


//--------------------- .nv.info._Z7reduce4IiLj32EEvPT_S1_j --------------------------
	.section	.nv.info._Z7reduce4IiLj32EEvPT_S1_j,"",@"SHT_CUDA_INFO"
	.sectionflags	@""
	.align	4


	//----- nvinfo : EIATTR_CUDA_API_VERSION
	.align		4
        /*0000*/ 	.byte	0x04, 0x37
        /*0002*/ 	.short	(.L_3127 - .L_3126)
.L_3126:
        /*0004*/ 	.word	0x00000082


	//----- nvinfo : EIATTR_KPARAM_INFO
	.align		4
.L_3127:
        /*0008*/ 	.byte	0x04, 0x17
        /*000a*/ 	.short	(.L_3129 - .L_3128)
.L_3128:
        /*000c*/ 	.word	0x00000000
        /*0010*/ 	.short	0x0002
        /*0012*/ 	.short	0x0010
        /*0014*/ 	.byte	0x00, 0xf0, 0x11, 0x00


	//----- nvinfo : EIATTR_KPARAM_INFO
	.align		4
.L_3129:
        /*0018*/ 	.byte	0x04, 0x17
        /*001a*/ 	.short	(.L_3131 - .L_3130)
.L_3130:
        /*001c*/ 	.word	0x00000000
        /*0020*/ 	.short	0x0001
        /*0022*/ 	.short	0x0008
        /*0024*/ 	.byte	0x00, 0xf5, 0x21, 0x00


	//----- nvinfo : EIATTR_KPARAM_INFO
	.align		4
.L_3131:
        /*0028*/ 	.byte	0x04, 0x17
        /*002a*/ 	.short	(.L_3133 - .L_3132)
.L_3132:
        /*002c*/ 	.word	0x00000000
        /*0030*/ 	.short	0x0000
        /*0032*/ 	.short	0x0000
        /*0034*/ 	.byte	0x00, 0xf5, 0x21, 0x00


	//----- nvinfo : EIATTR_SPARSE_MMA_MASK
	.align		4
.L_3133:
        /*0038*/ 	.byte	0x03, 0x50
        /*003a*/ 	.short	0x0000


	//----- nvinfo : EIATTR_MAXREG_COUNT
	.align		4
        /*003c*/ 	.byte	0x03, 0x1b
        /*003e*/ 	.short	0x00ff


	//----- nvinfo : EIATTR_NUM_BARRIERS
	.align		4
        /*0040*/ 	.byte	0x02, 0x4c
        /*0042*/ 	.byte	0x01
	.zero		1


	//----- nvinfo : EIATTR_MERCURY_ISA_VERSION
	.align		4
        /*0044*/ 	.byte	0x03, 0x5f
        /*0046*/ 	.short	0x0101


	//----- nvinfo : EIATTR_COOP_GROUP_MASK_REGIDS
	.align		4
        /*0048*/ 	.byte	0x04, 0x29
        /*004a*/ 	.short	(.L_3135 - .L_3134)


	//   ....[0]....
.L_3134:
        /*004c*/ 	.word	0xffffffff


	//   ....[1]....
        /*0050*/ 	.word	0xffffffff


	//   ....[2]....
        /*0054*/ 	.word	0xffffffff


	//   ....[3]....
        /*0058*/ 	.word	0x05000004


	//   ....[4]....
        /*005c*/ 	.word	0x05000004


	//   ....[5]....
        /*0060*/ 	.word	0xffffffff


	//   ....[6]....
        /*0064*/ 	.word	0x05000004


	//   ....[7]....
        /*0068*/ 	.word	0xffffffff


	//   ....[8]....
        /*006c*/ 	.word	0x05000004


	//   ....[9]....
        /*0070*/ 	.word	0xffffffff


	//   ....[10]....
        /*0074*/ 	.word	0x05000004


	//   ....[11]....
        /*0078*/ 	.word	0xffffffff


	//----- nvinfo : EIATTR_COOP_GROUP_INSTR_OFFSETS
	.align		4
.L_3135:
        /*007c*/ 	.byte	0x04, 0x28
        /*007e*/ 	.short	(.L_3137 - .L_3136)


	//   ....[0]....
.L_3136:
        /*0080*/ 	.word	0x000001b0


	//   ....[1]....
        /*0084*/ 	.word	0x00000230


	//   ....[2]....
        /*0088*/ 	.word	0x000002b0


	//   ....[3]....
        /*008c*/ 	.word	0x00000540


	//   ....[4]....
        /*0090*/ 	.word	0x000007f0


	//   ....[5]....
        /*0094*/ 	.word	0x00000810


	//   ....[6]....
        /*0098*/ 	.word	0x00000ab0


	//   ....[7]....
        /*009c*/ 	.word	0x00000ad0


	//   ....[8]....
        /*00a0*/ 	.word	0x00000d70


	//   ....[9]....
        /*00a4*/ 	.word	0x00000d90


	//   ....[10]....
        /*00a8*/ 	.word	0x00001030


	//   ....[11]....
        /*00ac*/ 	.word	0x00001050


	//----- nvinfo : EIATTR_VRC_CTA_INIT_COUNT
	.align		4
.L_3137:
        /*00b0*/ 	.byte	0x02, 0x4a
	.zero		1
	.zero		1


	//----- nvinfo : EIATTR_EXIT_INSTR_OFFSETS
	.align		4
        /*00b4*/ 	.byte	0x04, 0x1c
        /*00b6*/ 	.short	(.L_3139 - .L_3138)


	//   ....[0]....
.L_3138:
        /*00b8*/ 	.word	0x00000270


	//   ....[1]....
        /*00bc*/ 	.word	0x00001070


	//   ....[2]....
        /*00c0*/ 	.word	0x000010c0


	//----- nvinfo : EIATTR_CBANK_PARAM_SIZE
	.align		4
.L_3139:
        /*00c4*/ 	.byte	0x03, 0x19
        /*00c6*/ 	.short	0x0014


	//----- nvinfo : EIATTR_PARAM_CBANK
	.align		4
        /*00c8*/ 	.byte	0x04, 0x0a
        /*00ca*/ 	.short	(.L_3141 - .L_3140)
	.align		4
.L_3140:
        /*00cc*/ 	.word	index@(.nv.constant0._Z7reduce4IiLj32EEvPT_S1_j)
        /*00d0*/ 	.short	0x0380
        /*00d2*/ 	.short	0x0014


	//----- nvinfo : EIATTR_SW_WAR
	.align		4
.L_3141:
        /*00d4*/ 	.byte	0x04, 0x36
        /*00d6*/ 	.short	(.L_3143 - .L_3142)
.L_3142:
        /*00d8*/ 	.word	0x00000008
.L_3143:


//--------------------- .nv.info._Z7reduce4IiLj64EEvPT_S1_j --------------------------
	.section	.nv.info._Z7reduce4IiLj64EEvPT_S1_j,"",@"SHT_CUDA_INFO"
	.sectionflags	@""
	.align	4


	//----- nvinfo : EIATTR_CUDA_API_VERSION
	.align		4
        /*0000*/ 	.byte	0x04, 0x37
        /*0002*/ 	.short	(.L_3145 - .L_3144)
.L_3144:
        /*0004*/ 	.word	0x00000082


	//----- nvinfo : EIATTR_KPARAM_INFO
	.align		4
.L_3145:
        /*0008*/ 	.byte	0x04, 0x17
        /*000a*/ 	.short	(.L_3147 - .L_3146)
.L_3146:
        /*000c*/ 	.word	0x00000000
        /*0010*/ 	.short	0x0002
        /*0012*/ 	.short	0x0010
        /*0014*/ 	.byte	0x00, 0xf0, 0x11, 0x00


	//----- nvinfo : EIATTR_KPARAM_INFO
	.align		4
.L_3147:
        /*0018*/ 	.byte	0x04, 0x17
        /*001a*/ 	.short	(.L_3149 - .L_3148)
.L_3148:
        /*001c*/ 	.word	0x00000000
        /*0020*/ 	.short	0x0001
        /*0022*/ 	.short	0x0008
        /*0024*/ 	.byte	0x00, 0xf5, 0x21, 0x00


	//----- nvinfo : EIATTR_KPARAM_INFO
	.align		4
.L_3149:
        /*0028*/ 	.byte	0x04, 0x17
        /*002a*/ 	.short	(.L_3151 - .L_3150)
.L_3150:
        /*002c*/ 	.word	0x00000000
        /*0030*/ 	.short	0x0000
        /*0032*/ 	.short	0x0000
        /*0034*/ 	.byte	0x00, 0xf5, 0x21, 0x00


	//----- nvinfo : EIATTR_SPARSE_MMA_MASK
	.align		4
.L_3151:
        /*0038*/ 	.byte	0x03, 0x50
        /*003a*/ 	.short	0x0000


	//----- nvinfo : EIATTR_MAXREG_COUNT
	.align		4
        /*003c*/ 	.byte	0x03, 0x1b
        /*003e*/ 	.short	0x00ff


	//----- nvinfo : EIATTR_NUM_BARRIERS
	.align		4
        /*0040*/ 	.byte	0x02, 0x4c
        /*0042*/ 	.byte	0x01
	.zero		1


	//----- nvinfo : EIATTR_MERCURY_ISA_VERSION
	.align		4
        /*0044*/ 	.byte	0x03, 0x5f
        /*0046*/ 	.short	0x0101


	//----- nvinfo : EIATTR_COOP_GROUP_MASK_REGIDS
	.align		4
        /*0048*/ 	.byte	0x04, 0x29
        /*004a*/ 	.short	(.L_3153 - .L_3152)


	//   ....[0]....
.L_3152:
        /*004c*/ 	.word	0xffffffff


	//   ....[1]....
        /*0050*/ 	.word	0xffffffff


	//   ....[2]....
        /*0054*/ 	.word	0xffffffff


	//   ....[3]....
        /*0058*/ 	.word	0x05000003


	//   ....[4]....
        /*005c*/ 	.word	0x05000003


	//   ....[5]....
        /*0060*/ 	.word	0xffffffff


	//   ....[6]....
        /*0064*/ 	.word	0x05000003


	//   ....[7]....
        /*0068*/ 	.word	0xffffffff


	//   ....[8]....
        /*006c*/ 	.word	0x05000003


	//   ....[9]....
        /*0070*/ 	.word	0xffffffff


	//   ....[10]....
        /*0074*/ 	.word	0x05000003


	//   ....[11]....
        /*0078*/ 	.word	0xffffffff


	//----- nvinfo : EIATTR_COOP_GROUP_INSTR_OFFSETS
	.align		4
.L_3153:
        /*007c*/ 	.byte	0x04, 0x28
        /*007e*/ 	.short	(.L_3155 - .L_3154)


	//   ....[0]....
.L_3154:
        /*0080*/ 	.word	0x000001b0


	//   ....[1]....
        /*0084*/ 	.word	0x00000230


	//   ....[2]....
        /*0088*/ 	.word	0x000002d0


	//   ....[3]....
        /*008c*/ 	.word	0x00000560


	//   ....[4]....
        /*0090*/ 	.word	0x00000810


	//   ....[5]....
        /*0094*/ 	.word	0x00000830


	//   ....[6]....
        /*0098*/ 	.word	0x00000ad0


	//   ....[7]....
        /*009c*/ 	.word	0x00000af0


	//   ....[8]....
        /*00a0*/ 	.word	0x00000d90


	//   ....[9]....
        /*00a4*/ 	.word	0x00000db0


	//   ....[10]....
        /*00a8*/ 	.word	0x00001050


	//   ....[11]....
        /*00ac*/ 	.word	0x00001070


	//----- nvinfo : EIATTR_VRC_CTA_INIT_COUNT
	.align		4
.L_3155:
        /*00b0*/ 	.byte	0x02, 0x4a
	.zero		1
	.zero		1


	//----- nvinfo : EIATTR_EXIT_INSTR_OFFSETS
	.align		4
        /*00b4*/ 	.byte	0x04, 0x1c
        /*00b6*/ 	.short	(.L_3157 - .L_3156)


	//   ....[0]....
.L_3156:
        /*00b8*/ 	.word	0x00000270


	//   ....[1]....
        /*00bc*/ 	.word	0x00001090


	//   ....[2]....
        /*00c0*/ 	.word	0x000010e0


	//----- nvinfo : EIATTR_CBANK_PARAM_SIZE
	.align		4
.L_3157:
        /*00c4*/ 	.byte	0x03, 0x19
        /*00c6*/ 	.short	0x0014


	//----- nvinfo : EIATTR_PARAM_CBANK
	.align		4
        /*00c8*/ 	.byte	0x04, 0x0a
        /*00ca*/ 	.short	(.L_3159 - .L_3158)
	.align		4
.L_3158:
        /*00cc*/ 	.word	index@(.nv.constant0._Z7reduce4IiLj64EEvPT_S1_j)
        /*00d0*/ 	.short	0x0380
        /*00d2*/ 	.short	0x0014


	//----- nvinfo : EIATTR_SW_WAR
	.align		4
.L_3159:
        /*00d4*/ 	.byte	0x04, 0x36
        /*00d6*/ 	.short	(.L_3161 - .L_3160)
.L_3160:
        /*00d8*/ 	.word	0x00000008
.L_3161:


//--------------------- .nv.info._Z7reduce4IiLj128EEvPT_S1_j --------------------------
	.section	.nv.info._Z7reduce4IiLj128EEvPT_S1_j,"",@"SHT_CUDA_INFO"
	.sectionflags	@""
	.align	4


	//----- nvinfo : EIATTR_CUDA_API_VERSION
	.align		4
        /*0000*/ 	.byte	0x04, 0x37
        /*0002*/ 	.short	(.L_3163 - .L_3162)
.L_3162:
        /*0004*/ 	.word	0x00000082


	//----- nvinfo : EIATTR_KPARAM_INFO
	.align		4
.L_3163:
        /*0008*/ 	.byte	0x04, 0x17
        /*000a*/ 	.short	(.L_3165 - .L_3164)
.L_3164:
        /*000c*/ 	.word	0x00000000
        /*0010*/ 	.short	0x0002
        /*0012*/ 	.short	0x0010
        /*0014*/ 	.byte	0x00, 0xf0, 0x11, 0x00


	//----- nvinfo : EIATTR_KPARAM_INFO
	.align		4
.L_3165:
        /*0018*/ 	.byte	0x04, 0x17
        /*001a*/ 	.short	(.L_3167 - .L_3166)
.L_3166:
        /*001c*/ 	.word	0x00000000
        /*0020*/ 	.short	0x0001
        /*0022*/ 	.short	0x0008
        /*0024*/ 	.byte	0x00, 0xf5, 0x21, 0x00


	//----- nvinfo : EIATTR_KPARAM_INFO
	.align		4
.L_3167:
        /*0028*/ 	.byte	0x04, 0x17
        /*002a*/ 	.short	(.L_3169 - .L_3168)
.L_3168:
        /*002c*/ 	.word	0x00000000
        /*0030*/ 	.short	0x0000
        /*0032*/ 	.short	0x0000
        /*0034*/ 	.byte	0x00, 0xf5, 0x21, 0x00


	//----- nvinfo : EIATTR_SPARSE_MMA_MASK
	.align		4
.L_3169:
        /*0038*/ 	.byte	0x03, 0x50
        /*003a*/ 	.short	0x0000


	//----- nvinfo : EIATTR_MAXREG_COUNT
	.align		4
        /*003c*/ 	.byte	0x03, 0x1b
        /*003e*/ 	.short	0x00ff


	//----- nvinfo : EIATTR_NUM_BARRIERS
	.align		4
        /*0040*/ 	.byte	0x02, 0x4c
        /*0042*/ 	.byte	0x01
	.zero		1


	//----- nvinfo : EIATTR_MERCURY_ISA_VERSION
	.align		4
        /*0044*/ 	.byte	0x03, 0x5f
        /*0046*/ 	.short	0x0101


	//----- nvinfo : EIATTR_COOP_GROUP_MASK_REGIDS
	.align		4
        /*0048*/ 	.byte	0x04, 0x29
        /*004a*/ 	.short	(.L_3171 - .L_3170)


	//   ....[0]....
.L_3170:
        /*004c*/ 	.word	0xffffffff


	//   ....[1]....
        /*0050*/ 	.word	0xffffffff


	//   ....[2]....
        /*0054*/ 	.word	0xffffffff


	//   ....[3]....
        /*0058*/ 	.word	0x05000003


	//   ....[4]....
        /*005c*/ 	.word	0x05000003


	//   ....[5]....
        /*0060*/ 	.word	0xffffffff


	//   ....[6]....
        /*0064*/ 	.word	0x05000003


	//   ....[7]....
        /*0068*/ 	.word	0xffffffff


	//   ....[8]....
        /*006c*/ 	.word	0x05000003


	//   ....[9]....
        /*0070*/ 	.word	0xffffffff


	//   ....[10]....
        /*0074*/ 	.word	0x05000003


	//   ....[11]....
        /*0078*/ 	.word	0xffffffff


	//----- nvinfo : EIATTR_COOP_GROUP_INSTR_OFFSETS
	.align		4
.L_3171:
        /*007c*/ 	.byte	0x04, 0x28
        /*007e*/ 	.short	(.L_3173 - .L_3172)


	//   ....[0]....
.L_3172:
        /*0080*/ 	.word	0x000001b0


	//   ....[1]....
        /*0084*/ 	.word	0x00000230


	//   ....[2]....
        /*0088*/ 	.word	0x000002d0


	//   ....[3]....
        /*008c*/ 	.word	0x00000560


	//   ....[4]....
        /*0090*/ 	.word	0x00000810


	//   ....[5]....
        /*0094*/ 	.word	0x00000830


	//   ....[6]....
        /*0098*/ 	.word	0x00000ad0


	//   ....[7]....
        /*009c*/ 	.word	0x00000af0


	//   ....[8]....
        /*00a0*/ 	.word	0x00000d90


	//   ....[9]....
        /*00a4*/ 	.word	0x00000db0


	//   ....[10]....
        /*00a8*/ 	.word	0x00001050


	//   ....[11]....
        /*00ac*/ 	.word	0x00001070


	//----- nvinfo : EIATTR_VRC_CTA_INIT_COUNT
	.align		4
.L_3173:
        /*00b0*/ 	.byte	0x02, 0x4a
	.zero		1
	.zero		1


	//----- nvinfo : EIATTR_EXIT_INSTR_OFFSETS
	.align		4
        /*00b4*/ 	.byte	0x04, 0x1c
        /*00b6*/ 	.short	(.L_3175 - .L_3174)


	//   ....[0]....
.L_3174:
        /*00b8*/ 	.word	0x00000270


	//   ....[1]....
        /*00bc*/ 	.word	0x00001090


	//   ....[2]....
        /*00c0*/ 	.word	0x000010e0


	//----- nvinfo : EIATTR_CBANK_PARAM_SIZE
	.align		4
.L_3175:
        /*00c4*/ 	.byte	0x03, 0x19
        /*00c6*/ 	.short	0x0014


	//----- nvinfo : EIATTR_PARAM_CBANK
	.align		4
        /*00c8*/ 	.byte	0x04, 0x0a
        /*00ca*/ 	.short	(.L_3177 - .L_3176)
	.align		4
.L_3176:
        /*00cc*/ 	.word	index@(.nv.constant0._Z7reduce4IiLj128EEvPT_S1_j)
        /*00d0*/ 	.short	0x0380
        /*00d2*/ 	.short	0x0014


	//----- nvinfo : EIATTR_SW_WAR
	.align		4
.L_3177:
        /*00d4*/ 	.byte	0x04, 0x36
        /*00d6*/ 	.short	(.L_3179 - .L_3178)
.L_3178:
        /*00d8*/ 	.word	0x00000008
.L_3179:


//--------------------- .nv.info._Z7reduce4IiLj256EEvPT_S1_j --------------------------
	.section	.nv.info._Z7reduce4IiLj256EEvPT_S1_j,"",@"SHT_CUDA_INFO"
	.sectionflags	@""
	.align	4


	//----- nvinfo : EIATTR_CUDA_API_VERSION
	.align		4
        /*0000*/ 	.byte	0x04, 0x37
        /*0002*/ 	.short	(.L_3181 - .L_3180)
.L_3180:
        /*0004*/ 	.word	0x00000082


	//----- nvinfo : EIATTR_KPARAM_INFO
	.align		4
.L_3181:
        /*0008*/ 	.byte	0x04, 0x17
        /*000a*/ 	.short	(.L_3183 - .L_3182)
.L_3182:
        /*000c*/ 	.word	0x00000000
        /*0010*/ 	.short	0x0002
        /*0012*/ 	.short	0x0010
        /*0014*/ 	.byte	0x00, 0xf0, 0x11, 0x00


	//----- nvinfo : EIATTR_KPARAM_INFO
	.align		4
.L_3183:
        /*0018*/ 	.byte	0x04, 0x17
        /*001a*/ 	.short	(.L_3185 - .L_3184)
.L_3184:
        /*001c*/ 	.word	0x00000000
        /*0020*/ 	.short	0x0001
        /*0022*/ 	.short	0x0008
        /*0024*/ 	.byte	0x00, 0xf5, 0x21, 0x00


	//----- nvinfo : EIATTR_KPARAM_INFO
	.align		4
.L_3185:
        /*0028*/ 	.byte	0x04, 0x17
        /*002a*/ 	.short	(.L_3187 - .L_3186)
.L_3186:
        /*002c*/ 	.word	0x00000000
        /*0030*/ 	.short	0x0000
        /*0032*/ 	.short	0x0000
        /*0034*/ 	.byte	0x00, 0xf5, 0x21, 0x00


	//----- nvinfo : EIATTR_SPARSE_MMA_MASK
	.align		4
.L_3187:
        /*0038*/ 	.byte	0x03, 0x50
        /*003a*/ 	.short	0x0000


	//----- nvinfo : EIATTR_MAXREG_COUNT
	.align		4
        /*003c*/ 	.byte	0x03, 0x1b
        /*003e*/ 	.short	0x00ff


	//----- nvinfo : EIATTR_NUM_BARRIERS
	.align		4
        /*0040*/ 	.byte	0x02, 0x4c
        /*0042*/ 	.byte	0x01
	.zero		1


	//----- nvinfo : EIATTR_MERCURY_ISA_VERSION
	.align		4
        /*0044*/ 	.byte	0x03, 0x5f
        /*0046*/ 	.short	0x0101


	//----- nvinfo : EIATTR_COOP_GROUP_MASK_REGIDS
	.align		4
        /*0048*/ 	.byte	0x04, 0x29
        /*004a*/ 	.short	(.L_3189 - .L_3188)


	//   ....[0]....
.L_3188:
        /*004c*/ 	.word	0xffffffff


	//   ....[1]....
        /*0050*/ 	.word	0xffffffff


	//   ....[2]....
        /*0054*/ 	.word	0xffffffff


	//   ....[3]....
        /*0058*/ 	.word	0x05000003


	//   ....[4]....
        /*005c*/ 	.word	0x05000003


	//   ....[5]....
        /*0060*/ 	.word	0xffffffff


	//   ....[6]....
        /*0064*/ 	.word	0x05000003


	//   ....[7]....
        /*0068*/ 	.word	0xffffffff


	//   ....[8]....
        /*006c*/ 	.word	0x05000003


	//   ....[9]....
        /*0070*/ 	.word	0xffffffff


	//   ....[10]....
        /*0074*/ 	.word	0x05000003


	//   ....[11]....
        /*0078*/ 	.word	0xffffffff


	//----- nvinfo : EIATTR_COOP_GROUP_INSTR_OFFSETS
	.align		4
.L_3189:
        /*007c*/ 	.byte	0x04, 0x28
        /*007e*/ 	.short	(.L_3191 - .L_3190)


	//   ....[0]....
.L_3190:
        /*0080*/ 	.word	0x000001b0


	//   ....[1]....
        /*0084*/ 	.word	0x00000230


	//   ....[2]....
        /*0088*/ 	.word	0x000002d0


	//   ....[3]....
        /*008c*/ 	.word	0x00000560


	//   ....[4]....
        /*0090*/ 	.word	0x00000810


	//   ....[5]....
        /*0094*/ 	.word	0x00000830


	//   ....[6]....
        /*0098*/ 	.word	0x00000ad0


	//   ....[7]....
        /*009c*/ 	.word	0x00000af0


	//   ....[8]....
        /*00a0*/ 	.word	0x00000d90


	//   ....[9]....
        /*00a4*/ 	.word	0x00000db0


	//   ....[10]....
        /*00a8*/ 	.word	0x00001050


	//   ....[11]....
        /*00ac*/ 	.word	0x00001070


	//----- nvinfo : EIATTR_VRC_CTA_INIT_COUNT
	.align		4
.L_3191:
        /*00b0*/ 	.byte	0x02, 0x4a
	.zero		1
	.zero		1


	//----- nvinfo : EIATTR_EXIT_INSTR_OFFSETS
	.align		4
        /*00b4*/ 	.byte	0x04, 0x1c
        /*00b6*/ 	.short	(.L_3193 - .L_3192)


	//   ....[0]....
.L_3192:
        /*00b8*/ 	.word	0x00000270


	//   ....[1]....
        /*00bc*/ 	.word	0x00001090


	//   ....[2]....
        /*00c0*/ 	.word	0x000010e0


	//----- nvinfo : EIATTR_CBANK_PARAM_SIZE
	.align		4
.L_3193:
        /*00c4*/ 	.byte	0x03, 0x19
        /*00c6*/ 	.short	0x0014


	//----- nvinfo : EIATTR_PARAM_CBANK
	.align		4
        /*00c8*/ 	.byte	0x04, 0x0a
        /*00ca*/ 	.short	(.L_3195 - .L_3194)
	.align		4
.L_3194:
        /*00cc*/ 	.word	index@(.nv.constant0._Z7reduce4IiLj256EEvPT_S1_j)
        /*00d0*/ 	.short	0x0380
        /*00d2*/ 	.short	0x0014


	//----- nvinfo : EIATTR_SW_WAR
	.align		4
.L_3195:
        /*00d4*/ 	.byte	0x04, 0x36
        /*00d6*/ 	.short	(.L_3197 - .L_3196)
.L_3196:
        /*00d8*/ 	.word	0x00000008
.L_3197:


//--------------------- .nv.info._Z7reduce4IiLj512EEvPT_S1_j --------------------------
	.section	.nv.info._Z7reduce4IiLj512EEvPT_S1_j,"",@"SHT_CUDA_INFO"
	.sectionflags	@""
	.align	4


	//----- nvinfo : EIATTR_CUDA_API_VERSION
	.align		4
        /*0000*/ 	.byte	0x04, 0x37
        /*0002*/ 	.short	(.L_3199 - .L_3198)
.L_3198:
        /*0004*/ 	.word	0x00000082


	//----- nvinfo : EIATTR_KPARAM_INFO
	.align		4
.L_3199:
        /*0008*/ 	.byte	0x04, 0x17
        /*000a*/ 	.short	(.L_3201 - .L_3200)
.L_3200:
        /*000c*/ 	.word	0x00000000
        /*0010*/ 	.short	0x0002
        /*0012*/ 	.short	0x0010
        /*0014*/ 	.byte	0x00, 0xf0, 0x11, 0x00


	//----- nvinfo : EIATTR_KPARAM_INFO
	.align		4
.L_3201:
        /*0018*/ 	.byte	0x04, 0x17
        /*001a*/ 	.short	(.L_3203 - .L_3202)
.L_3202:
        /*001c*/ 	.word	0x00000000
        /*0020*/ 	.short	0x0001
        /*0022*/ 	.short	0x0008
        /*0024*/ 	.byte	0x00, 0xf5, 0x21, 0x00


	//----- nvinfo : EIATTR_KPARAM_INFO
	.align		4
.L_3203:
        /*0028*/ 	.byte	0x04, 0x17
        /*002a*/ 	.short	(.L_3205 - .L_3204)
.L_3204:
        /*002c*/ 	.word	0x00000000
        /*0030*/ 	.short	0x0000
        /*0032*/ 	.short	0x0000
        /*0034*/ 	.byte	0x00, 0xf5, 0x21, 0x00


	//----- nvinfo : EIATTR_SPARSE_MMA_MASK
	.align		4
.L_3205:
        /*0038*/ 	.byte	0x03, 0x50
        /*003a*/ 	.short	0x0000


	//----- nvinfo : EIATTR_MAXREG_COUNT
	.align		4
        /*003c*/ 	.byte	0x03, 0x1b
        /*003e*/ 	.short	0x00ff


	//----- nvinfo : EIATTR_NUM_BARRIERS
	.align		4
        /*0040*/ 	.byte	0x02, 0x4c
        /*0042*/ 	.byte	0x01
	.zero		1


	//----- nvinfo : EIATTR_MERCURY_ISA_VERSION
	.align		4
        /*0044*/ 	.byte	0x03, 0x5f
        /*0046*/ 	.short	0x0101


	//----- nvinfo : EIATTR_COOP_GROUP_MASK_REGIDS
	.align		4
        /*0048*/ 	.byte	0x04, 0x29
        /*004a*/ 	.short	(.L_3207 - .L_3206)


	//   ....[0]....
.L_3206:
        /*004c*/ 	.word	0xffffffff


	//   ....[1]....
        /*0050*/ 	.word	0xffffffff


	//   ....[2]....
        /*0054*/ 	.word	0xffffffff


	//   ....[3]....
        /*0058*/ 	.word	0x05000003


	//   ....[4]....
        /*005c*/ 	.word	0x05000003


	//   ....[5]....
        /*0060*/ 	.word	0xffffffff


	//   ....[6]....
        /*0064*/ 	.word	0x05000003


	//   ....[7]....
        /*0068*/ 	.word	0xffffffff


	//   ....[8]....
        /*006c*/ 	.word	0x05000003


	//   ....[9]....
        /*0070*/ 	.word	0xffffffff


	//   ....[10]....
        /*0074*/ 	.word	0x05000003


	//   ....[11]....
        /*0078*/ 	.word	0xffffffff


	//----- nvinfo : EIATTR_COOP_GROUP_INSTR_OFFSETS
	.align		4
.L_3207:
        /*007c*/ 	.byte	0x04, 0x28
        /*007e*/ 	.short	(.L_3209 - .L_3208)


	//   ....[0]....
.L_3208:
        /*0080*/ 	.word	0x000001b0


	//   ....[1]....
        /*0084*/ 	.word	0x00000230


	//   ....[2]....
        /*0088*/ 	.word	0x000002d0


	//   ....[3]....
        /*008c*/ 	.word	0x00000560


	//   ....[4]....
        /*0090*/ 	.word	0x00000810


	//   ....[5]....
        /*0094*/ 	.word	0x00000830


	//   ....[6]....
        /*0098*/ 	.word	0x00000ad0


	//   ....[7]....
        /*009c*/ 	.word	0x00000af0


	//   ....[8]....
        /*00a0*/ 	.word	0x00000d90


	//   ....[9]....
        /*00a4*/ 	.word	0x00000db0


	//   ....[10]....
        /*00a8*/ 	.word	0x00001050


	//   ....[11]....
        /*00ac*/ 	.word	0x00001070


	//----- nvinfo : EIATTR_VRC_CTA_INIT_COUNT
	.align		4
.L_3209:
        /*00b0*/ 	.byte	0x02, 0x4a
	.zero		1
	.zero		1


	//----- nvinfo : EIATTR_EXIT_INSTR_OFFSETS
	.align		4
        /*00b4*/ 	.byte	0x04, 0x1c
        /*00b6*/ 	.short	(.L_3211 - .L_3210)


	//   ....[0]....
.L_3210:
        /*00b8*/ 	.word	0x00000270


	//   ....[1]....
        /*00bc*/ 	.word	0x00001090


	//   ....[2]....
        /*00c0*/ 	.word	0x000010e0


	//----- nvinfo : EIATTR_CBANK_PARAM_SIZE
	.align		4
.L_3211:
        /*00c4*/ 	.byte	0x03, 0x19
        /*00c6*/ 	.short	0x0014


	//----- nvinfo : EIATTR_PARAM_CBANK
	.align		4
        /*00c8*/ 	.byte	0x04, 0x0a
        /*00ca*/ 	.short	(.L_3213 - .L_3212)
	.align		4
.L_3212:
        /*00cc*/ 	.word	index@(.nv.constant0._Z7reduce4IiLj512EEvPT_S1_j)
        /*00d0*/ 	.short	0x0380
        /*00d2*/ 	.short	0x0014


	//----- nvinfo : EIATTR_SW_WAR
	.align		4
.L_3213:
        /*00d4*/ 	.byte	0x04, 0x36
        /*00d6*/ 	.short	(.L_3215 - .L_3214)
.L_3214:
        /*00d8*/ 	.word	0x00000008
.L_3215:


//--------------------- .nv.info._Z7reduce3IiEvPT_S1_j --------------------------
	.section	.nv.info._Z7reduce3IiEvPT_S1_j,"",@"SHT_CUDA_INFO"
	.sectionflags	@""
	.align	4


	//----- nvinfo : EIATTR_CUDA_API_VERSION
	.align		4
        /*0000*/ 	.byte	0x04, 0x37
        /*0002*/ 	.short	(.L_3217 - .L_3216)
.L_3216:
        /*0004*/ 	.word	0x00000082


	//----- nvinfo : EIATTR_KPARAM_INFO
	.align		4
.L_3217:
        /*0008*/ 	.byte	0x04, 0x17
        /*000a*/ 	.short	(.L_3219 - .L_3218)
.L_3218:
        /*000c*/ 	.word	0x00000000
        /*0010*/ 	.short	0x0002
        /*0012*/ 	.short	0x0010
        /*0014*/ 	.byte	0x00, 0xf0, 0x11, 0x00


	//----- nvinfo : EIATTR_KPARAM_INFO
	.align		4
.L_3219:
        /*0018*/ 	.byte	0x04, 0x17
        /*001a*/ 	.short	(.L_3221 - .L_3220)
.L_3220:
        /*001c*/ 	.word	0x00000000
        /*0020*/ 	.short	0x0001
        /*0022*/ 	.short	0x0008
        /*0024*/ 	.byte	0x00, 0xf5, 0x21, 0x00


	//----- nvinfo : EIATTR_KPARAM_INFO
	.align		4
.L_3221:
        /*0028*/ 	.byte	0x04, 0x17
        /*002a*/ 	.short	(.L_3223 - .L_3222)
.L_3222:
        /*002c*/ 	.word	0x00000000
        /*0030*/ 	.short	0x0000
        /*0032*/ 	.short	0x0000
        /*0034*/ 	.byte	0x00, 0xf5, 0x21, 0x00


	//----- nvinfo : EIATTR_SPARSE_MMA_MASK
	.align		4
.L_3223:
        /*0038*/ 	.byte	0x03, 0x50
        /*003a*/ 	.short	0x0000


	//----- nvinfo : EIATTR_MAXREG_COUNT
	.align		4
        /*003c*/ 	.byte	0x03, 0x1b
        /*003e*/ 	.short	0x00ff


	//----- nvinfo : EIATTR_NUM_BARRIERS
	.align		4
        /*0040*/ 	.byte	0x02, 0x4c
        /*0042*/ 	.byte	0x01
	.zero		1


	//----- nvinfo : EIATTR_MERCURY_ISA_VERSION
	.align		4
        /*0044*/ 	.byte	0x03, 0x5f
        /*0046*/ 	.short	0x0101


	//----- nvinfo : EIATTR_COOP_GROUP_MASK_REGIDS
	.align		4
        /*0048*/ 	.byte	0x04, 0x29
        /*004a*/ 	.short	(.L_3225 - .L_3224)


	//   ....[0]....
.L_3224:
        /*004c*/ 	.word	0xffffffff


	//   ....[1]....
        /*0050*/ 	.word	0xffffffff


	//----- nvinfo : EIATTR_COOP_GROUP_INSTR_OFFSETS
	.align		4
.L_3225:
        /*0054*/ 	.byte	0x04, 0x28
        /*0056*/ 	.short	(.L_3227 - .L_3226)


	//   ....[0]....
.L_3226:
        /*0058*/ 	.word	0x000001b0


	//   ....[1]....
        /*005c*/ 	.word	0x00000230


	//----- nvinfo : EIATTR_VRC_CTA_INIT_COUNT
	.align		4
.L_3227:
        /*0060*/ 	.byte	0x02, 0x4a
	.zero		1
	.zero		1


	//----- nvinfo : EIATTR_EXIT_INSTR_OFFSETS
	.align		4
        /*0064*/ 	.byte	0x04, 0x1c
        /*0066*/ 	.short	(.L_3229 - .L_3228)


	//   ....[0]....
.L_3228:
        /*0068*/ 	.word	0x00000270


	//   ....[1]....
        /*006c*/ 	.word	0x000002b0


	//----- nvinfo : EIATTR_CBANK_PARAM_SIZE
	.align		4
.L_3229:
        /*0070*/ 	.byte	0x03, 0x19
        /*0072*/ 	.short	0x0014


	//----- nvinfo : EIATTR_PARAM_CBANK
	.align		4
        /*0074*/ 	.byte	0x04, 0x0a
        /*0076*/ 	.short	(.L_3231 - .L_3230)
	.align		4
.L_3230:
        /*0078*/ 	.word	index@(.nv.constant0._Z7reduce3IiEvPT_S1_j)
        /*007c*/ 	.short	0x0380
        /*007e*/ 	.short	0x0014


	//----- nvinfo : EIATTR_SW_WAR
	.align		4
.L_3231:
        /*0080*/ 	.byte	0x04, 0x36
        /*0082*/ 	.short	(.L_3233 - .L_3232)
.L_3232:
        /*0084*/ 	.word	0x00000008
.L_3233:


//--------------------- .nv.info._Z7reduce2IiEvPT_S1_j --------------------------
	.section	.nv.info._Z7reduce2IiEvPT_S1_j,"",@"SHT_CUDA_INFO"
	.sectionflags	@""
	.align	4


	//----- nvinfo : EIATTR_CUDA_API_VERSION
	.align		4
        /*0000*/ 	.byte	0x04, 0x37
        /*0002*/ 	.short	(.L_3235 - .L_3234)
.L_3234:
        /*0004*/ 	.word	0x00000082


	//----- nvinfo : EIATTR_KPARAM_INFO
	.align		4
.L_3235:
        /*0008*/ 	.byte	0x04, 0x17
        /*000a*/ 	.short	(.L_3237 - .L_3236)
.L_3236:
        /*000c*/ 	.word	0x00000000
        /*0010*/ 	.short	0x0002
        /*0012*/ 	.short	0x0010
        /*0014*/ 	.byte	0x00, 0xf0, 0x11, 0x00


	//----- nvinfo : EIATTR_KPARAM_INFO
	.align		4
.L_3237:
        /*0018*/ 	.byte	0x04, 0x17
        /*001a*/ 	.short	(.L_3239 - .L_3238)
.L_3238:
        /*001c*/ 	.word	0x00000000
        /*0020*/ 	.short	0x0001
        /*0022*/ 	.short	0x0008
        /*0024*/ 	.byte	0x00, 0xf5, 0x21, 0x00


	//----- nvinfo : EIATTR_KPARAM_INFO
	.align		4
.L_3239:
        /*0028*/ 	.byte	0x04, 0x17
        /*002a*/ 	.short	(.L_3241 - .L_3240)
.L_3240:
        /*002c*/ 	.word	0x00000000
        /*0030*/ 	.short	0x0000
        /*0032*/ 	.short	0x0000
        /*0034*/ 	.byte	0x00, 0xf5, 0x21, 0x00


	//----- nvinfo : EIATTR_SPARSE_MMA_MASK
	.align		4
.L_3241:
        /*0038*/ 	.byte	0x03, 0x50
        /*003a*/ 	.short	0x0000


	//----- nvinfo : EIATTR_MAXREG_COUNT
	.align		4
        /*003c*/ 	.byte	0x03, 0x1b
        /*003e*/ 	.short	0x00ff


	//----- nvinfo : EIATTR_NUM_BARRIERS
	.align		4
        /*0040*/ 	.byte	0x02, 0x4c
        /*0042*/ 	.byte	0x01
	.zero		1


	//----- nvinfo : EIATTR_MERCURY_ISA_VERSION
	.align		4
        /*0044*/ 	.byte	0x03, 0x5f
        /*0046*/ 	.short	0x0101


	//----- nvinfo : EIATTR_COOP_GROUP_MASK_REGIDS
	.align		4
        /*0048*/ 	.byte	0x04, 0x29
        /*004a*/ 	.short	(.L_3243 - .L_3242)


	//   ....[0]....
.L_3242:
        /*004c*/ 	.word	0xffffffff


	//   ....[1]....
        /*0050*/ 	.word	0xffffffff


	//----- nvinfo : EIATTR_COOP_GROUP_INSTR_OFFSETS
	.align		4
.L_3243:
        /*0054*/ 	.byte	0x04, 0x28
        /*0056*/ 	.short	(.L_3245 - .L_3244)


	//   ....[0]....
.L_3244:
        /*0058*/ 	.word	0x00000140


	//   ....[1]....
        /*005c*/ 	.word	0x000001d0


	//----- nvinfo : EIATTR_VRC_CTA_INIT_COUNT
	.align		4
.L_3245:
        /*0060*/ 	.byte	0x02, 0x4a
	.zero		1
	.zero		1


	//----- nvinfo : EIATTR_EXIT_INSTR_OFFSETS
	.align		4
        /*0064*/ 	.byte	0x04, 0x1c
        /*0066*/ 	.short	(.L_3247 - .L_3246)


	//   ....[0]....
.L_3246:
        /*0068*/ 	.word	0x00000210


	//   ....[1]....
        /*006c*/ 	.word	0x00000290


	//----- nvinfo : EIATTR_CBANK_PARAM_SIZE
	.align		4
.L_3247:
        /*0070*/ 	.byte	0x03, 0x19
        /*0072*/ 	.short	0x0014


	//----- nvinfo : EIATTR_PARAM_CBANK
	.align		4
        /*0074*/ 	.byte	0x04, 0x0a
        /*0076*/ 	.short	(.L_3249 - .L_3248)
	.align		4
.L_3248:
        /*0078*/ 	.word	index@(.nv.constant0._Z7reduce2IiEvPT_S1_j)
        /*007c*/ 	.short	0x0380
        /*007e*/ 	.short	0x0014


	//----- nvinfo : EIATTR_SW_WAR
	.align		4
.L_3249:
        /*0080*/ 	.byte	0x04, 0x36
        /*0082*/ 	.short	(.L_3251 - .L_3250)
.L_3250:
        /*0084*/ 	.word	0x00000008
.L_3251:


//--------------------- .nv.info._Z7reduce1IiEvPT_S1_j --------------------------
	.section	.nv.info._Z7reduce1IiEvPT_S1_j,"",@"SHT_CUDA_INFO"
	.sectionflags	@""
	.align	4


	//----- nvinfo : EIATTR_CUDA_API_VERSION
	.align		4
        /*0000*/ 	.byte	0x04, 0x37
        /*0002*/ 	.short	(.L_3253 - .L_3252)
.L_3252:
        /*0004*/ 	.word	0x00000082


	//----- nvinfo : EIATTR_KPARAM_INFO
	.align		4
.L_3253:
        /*0008*/ 	.byte	0x04, 0x17
        /*000a*/ 	.short	(.L_3255 - .L_3254)
.L_3254:
        /*000c*/ 	.word	0x00000000
        /*0010*/ 	.short	0x0002
        /*0012*/ 	.short	0x0010
        /*0014*/ 	.byte	0x00, 0xf0, 0x11, 0x00


	//----- nvinfo : EIATTR_KPARAM_INFO
	.align		4
.L_3255:
        /*0018*/ 	.byte	0x04, 0x17
        /*001a*/ 	.short	(.L_3257 - .L_3256)
.L_3256:
        /*001c*/ 	.word	0x00000000
        /*0020*/ 	.short	0x0001
        /*0022*/ 	.short	0x0008
        /*0024*/ 	.byte	0x00, 0xf5, 0x21, 0x00


	//----- nvinfo : EIATTR_KPARAM_INFO
	.align		4
.L_3257:
        /*0028*/ 	.byte	0x04, 0x17
        /*002a*/ 	.short	(.L_3259 - .L_3258)
.L_3258:
        /*002c*/ 	.word	0x00000000
        /*0030*/ 	.short	0x0000
        /*0032*/ 	.short	0x0000
        /*0034*/ 	.byte	0x00, 0xf5, 0x21, 0x00


	//----- nvinfo : EIATTR_SPARSE_MMA_MASK
	.align		4
.L_3259:
        /*0038*/ 	.byte	0x03, 0x50
        /*003a*/ 	.short	0x0000


	//----- nvinfo : EIATTR_MAXREG_COUNT
	.align		4
        /*003c*/ 	.byte	0x03, 0x1b
        /*003e*/ 	.short	0x00ff


	//----- nvinfo : EIATTR_NUM_BARRIERS
	.align		4
        /*0040*/ 	.byte	0x02, 0x4c
        /*0042*/ 	.byte	0x01
	.zero		1


	//----- nvinfo : EIATTR_MERCURY_ISA_VERSION
	.align		4
        /*0044*/ 	.byte	0x03, 0x5f
        /*0046*/ 	.short	0x0101


	//----- nvinfo : EIATTR_COOP_GROUP_MASK_REGIDS
	.align		4
        /*0048*/ 	.byte	0x04, 0x29
        /*004a*/ 	.short	(.L_3261 - .L_3260)


	//   ....[0]....
.L_3260:
        /*004c*/ 	.word	0xffffffff


	//   ....[1]....
        /*0050*/ 	.word	0xffffffff


	//----- nvinfo : EIATTR_COOP_GROUP_INSTR_OFFSETS
	.align		4
.L_3261:
        /*0054*/ 	.byte	0x04, 0x28
        /*0056*/ 	.short	(.L_3263 - .L_3262)


	//   ....[0]....
.L_3262:
        /*0058*/ 	.word	0x00000130


	//   ....[1]....
        /*005c*/ 	.word	0x00000220


	//----- nvinfo : EIATTR_VRC_CTA_INIT_COUNT
	.align		4
.L_3263:
        /*0060*/ 	.byte	0x02, 0x4a
	.zero		1
	.zero		1


	//----- nvinfo : EIATTR_EXIT_INSTR_OFFSETS
	.align		4
        /*0064*/ 	.byte	0x04, 0x1c
        /*0066*/ 	.short	(.L_3265 - .L_3264)


	//   ....[0]....
.L_3264:
        /*0068*/ 	.word	0x00000240


	//   ....[1]....
        /*006c*/ 	.word	0x000002c0


	//----- nvinfo : EIATTR_CBANK_PARAM_SIZE
	.align		4
.L_3265:
        /*0070*/ 	.byte	0x03, 0x19
        /*0072*/ 	.short	0x0014


	//----- nvinfo : EIATTR_PARAM_CBANK
	.align		4
        /*0074*/ 	.byte	0x04, 0x0a
        /*0076*/ 	.short	(.L_3267 - .L_3266)
	.align		4
.L_3266:
        /*0078*/ 	.word	index@(.nv.constant0._Z7reduce1IiEvPT_S1_j)
        /*007c*/ 	.short	0x0380
        /*007e*/ 	.short	0x0014


	//----- nvinfo : EIATTR_SW_WAR
	.align		4
.L_3267:
        /*0080*/ 	.byte	0x04, 0x36
        /*0082*/ 	.short	(.L_3269 - .L_3268)
.L_3268:
        /*0084*/ 	.word	0x00000008
.L_3269:


//--------------------- .nv.info._Z7reduce0IiEvPT_S1_j --------------------------
	.section	.nv.info._Z7reduce0IiEvPT_S1_j,"",@"SHT_CUDA_INFO"
	.sectionflags	@""
	.align	4


	//----- nvinfo : EIATTR_CUDA_API_VERSION
	.align		4
        /*0000*/ 	.byte	0x04, 0x37
        /*0002*/ 	.short	(.L_3271 - .L_3270)
.L_3270:
        /*0004*/ 	.word	0x00000082


	//----- nvinfo : EIATTR_KPARAM_INFO
	.align		4
.L_3271:
        /*0008*/ 	.byte	0x04, 0x17
        /*000a*/ 	.short	(.L_3273 - .L_3272)
.L_3272:
        /*000c*/ 	.word	0x00000000
        /*0010*/ 	.short	0x0002
        /*0012*/ 	.short	0x0010
        /*0014*/ 	.byte	0x00, 0xf0, 0x11, 0x00


	//----- nvinfo : EIATTR_KPARAM_INFO
	.align		4
.L_3273:
        /*0018*/ 	.byte	0x04, 0x17
        /*001a*/ 	.short	(.L_3275 - .L_3274)
.L_3274:
        /*001c*/ 	.word	0x00000000
        /*0020*/ 	.short	0x0001
        /*0022*/ 	.short	0x0008
        /*0024*/ 	.byte	0x00, 0xf5, 0x21, 0x00


	//----- nvinfo : EIATTR_KPARAM_INFO
	.align		4
.L_3275:
        /*0028*/ 	.byte	0x04, 0x17
        /*002a*/ 	.short	(.L_3277 - .L_3276)
.L_3276:
        /*002c*/ 	.word	0x00000000
        /*0030*/ 	.short	0x0000
        /*0032*/ 	.short	0x0000
        /*0034*/ 	.byte	0x00, 0xf5, 0x21, 0x00


	//----- nvinfo : EIATTR_SPARSE_MMA_MASK
	.align		4
.L_3277:
        /*0038*/ 	.byte	0x03, 0x50
        /*003a*/ 	.short	0x0000


	//----- nvinfo : EIATTR_MAXREG_COUNT
	.align		4
        /*003c*/ 	.byte	0x03, 0x1b
        /*003e*/ 	.short	0x00ff


	//----- nvinfo : EIATTR_NUM_BARRIERS
	.align		4
        /*0040*/ 	.byte	0x02, 0x4c
        /*0042*/ 	.byte	0x01
	.zero		1


	//----- nvinfo : EIATTR_MERCURY_ISA_VERSION
	.align		4
        /*0044*/ 	.byte	0x03, 0x5f
        /*0046*/ 	.short	0x0101


	//----- nvinfo : EIATTR_COOP_GROUP_MASK_REGIDS
	.align		4
        /*0048*/ 	.byte	0x04, 0x29
        /*004a*/ 	.short	(.L_3279 - .L_3278)


	//   ....[0]....
.L_3278:
        /*004c*/ 	.word	0xffffffff


	//   ....[1]....
        /*0050*/ 	.word	0xffffffff


	//----- nvinfo : EIATTR_COOP_GROUP_INSTR_OFFSETS
	.align		4
.L_3279:
        /*0054*/ 	.byte	0x04, 0x28
        /*0056*/ 	.short	(.L_3281 - .L_3280)


	//   ....[0]....
.L_3280:
        /*0058*/ 	.word	0x00000130


	//   ....[1]....
        /*005c*/ 	.word	0x000001f0


	//----- nvinfo : EIATTR_VRC_CTA_INIT_COUNT
	.align		4
.L_3281:
        /*0060*/ 	.byte	0x02, 0x4a
	.zero		1
	.zero		1


	//----- nvinfo : EIATTR_EXIT_INSTR_OFFSETS
	.align		4
        /*0064*/ 	.byte	0x04, 0x1c
        /*0066*/ 	.short	(.L_3283 - .L_3282)


	//   ....[0]....
.L_3282:
        /*0068*/ 	.word	0x00000220


	//   ....[1]....
        /*006c*/ 	.word	0x000002a0


	//----- nvinfo : EIATTR_CBANK_PARAM_SIZE
	.align		4
.L_3283:
        /*0070*/ 	.byte	0x03, 0x19
        /*0072*/ 	.short	0x0014


	//----- nvinfo : EIATTR_PARAM_CBANK
	.align		4
        /*0074*/ 	.byte	0x04, 0x0a
        /*0076*/ 	.short	(.L_3285 - .L_3284)
	.align		4
.L_3284:
        /*0078*/ 	.word	index@(.nv.constant0._Z7reduce0IiEvPT_S1_j)
        /*007c*/ 	.short	0x0380
        /*007e*/ 	.short	0x0014


	//----- nvinfo : EIATTR_SW_WAR
	.align		4
.L_3285:
        /*0080*/ 	.byte	0x04, 0x36
        /*0082*/ 	.short	(.L_3287 - .L_3286)
.L_3286:
        /*0084*/ 	.word	0x00000008
.L_3287:


//--------------------- .nv.callgraph             --------------------------
	.section	.nv.callgraph,"",@"SHT_CUDA_CALLGRAPH"
	.align	4
	.sectionentsize	8
	.align		4
        /*0000*/ 	.word	0x00000000
	.align		4
        /*0004*/ 	.word	0xffffffff
	.align		4
        /*0008*/ 	.word	0x00000000
	.align		4
        /*000c*/ 	.word	0xfffffffe
	.align		4
        /*0010*/ 	.word	0x00000000
	.align		4
        /*0014*/ 	.word	0xfffffffd
	.align		4
        /*0018*/ 	.word	0x00000000
	.align		4
        /*001c*/ 	.word	0xfffffffc


//--------------------- .text._Z7reduce6IdLj1ELb0EEvPT_S1_j --------------------------
	.section	.text._Z7reduce6IdLj1ELb0EEvPT_S1_j,"ax",@progbits
	.align	128
        .global         _Z7reduce6IdLj1ELb0EEvPT_S1_j
        .type           _Z7reduce6IdLj1ELb0EEvPT_S1_j,@function
        .size           _Z7reduce6IdLj1ELb0EEvPT_S1_j,(.L_x_1596 - _Z7reduce6IdLj1ELb0EEvPT_S1_j)
        .other          _Z7reduce6IdLj1ELb0EEvPT_S1_j,@"STO_CUDA_ENTRY STV_DEFAULT"
_Z7reduce6IdLj1ELb0EEvPT_S1_j:
.text._Z7reduce6IdLj1ELb0EEvPT_S1_j:
[----:B------:R-:W-:Y:S01]  /*0000*/  LDC R1, c[0x0][0x37c] ;  /* 0x0000df00ff017b82 */ /* 0x000fe20000000800 */
[----:B------:R-:W0:Y:S01]  /*0010*/  S2R R3, SR_TID.X ;  /* 0x0000000000037919 */ /* 0x000e220000002100 */
[----:B------:R-:W1:Y:S01]  /*0020*/  LDCU UR4, c[0x0][0x390] ;  /* 0x00007200ff0477ac */ /* 0x000e620008000800 */
[----:B------:R-:W-:Y:S01]  /*0030*/  BSSY.RECONVERGENT B0, `(.L_x_0) ;  /* 0x0000015000007945 */ /* 0x000fe20003800200 */
[----:B------:R-:W-:Y:S01]  /*0040*/  CS2R R4, SRZ ;  /* 0x0000000000047805 */ /* 0x000fe2000001ff00 */
[----:B------:R-:W0:Y:S01]  /*0050*/  S2R R0, SR_CTAID.X ;  /* 0x0000000000007919 */ /* 0x000e220000002500 */
[----:B------:R-:W2:Y:S01]  /*0060*/  LDCU.64 UR6, c[0x0][0x358] ;  /* 0x00006b00ff0677ac */ /* 0x000ea20008000a00 */
[----:B------:R-:W3:Y:S01]  /*0070*/  LDCU UR8, c[0x0][0x390] ;  /* 0x00007200ff0877ac */ /* 0x000ee20008000800 */
[----:B0-----:R-:W-:-:S05]  /*0080*/  IMAD R2, R0, 0x2, R3 ;  /* 0x0000000200027824 */ /* 0x001fca00078e0203 */
[----:B-1----:R-:W-:-:S13]  /*0090*/  ISETP.GE.U32.AND P0, PT, R2, UR4, PT ;  /* 0x0000000402007c0c */ /* 0x002fda000bf06070 */
[----:B--23--:R-:W-:Y:S05]  /*00a0*/  @P0 BRA `(.L_x_1) ;  /* 0x0000000000340947 */ /* 0x00cfea0003800000 */
[----:B------:R-:W0:Y:S01]  /*00b0*/  LDC R15, c[0x0][0x370] ;  /* 0x0000dc00ff0f7b82 */ /* 0x000e220000000800 */
[----:B------:R-:W-:-:S07]  /*00c0*/  CS2R R4, SRZ ;  /* 0x0000000000047805 */ /* 0x000fce000001ff00 */
[----:B------:R-:W1:Y:S02]  /*00d0*/  LDC.64 R10, c[0x0][0x380] ;  /* 0x0000e000ff0a7b82 */ /* 0x000e640000000a00 */
.L_x_2:
[C---:B------:R-:W-:Y:S02]  /*00e0*/  VIADD R6, R2.reuse, 0x1 ;  /* 0x0000000102067836 */ /* 0x040fe40000000000 */
[----:B-1----:R-:W-:-:S03]  /*00f0*/  IMAD.WIDE.U32 R12, R2, 0x8, R10 ;  /* 0x00000008020c7825 */ /* 0x002fc600078e000a */
[----:B------:R-:W-:Y:S02]  /*0100*/  ISETP.GE.U32.AND P0, PT, R6, UR8, PT ;  /* 0x0000000806007c0c */ /* 0x000fe4000bf06070 */
[----:B------:R-:W2:Y:S11]  /*0110*/  LDG.E.64 R6, desc[UR6][R12.64] ;  /* 0x000000060c067981 */ /* 0x000eb6000c1e1b00 */
[----:B------:R-:W3:Y:S01]  /*0120*/  @!P0 LDG.E.64 R8, desc[UR6][R12.64+0x8] ;  /* 0x000008060c088981 */ /* 0x000ee2000c1e1b00 */
[----:B0-----:R-:W-:-:S05]  /*0130*/  IMAD R2, R15, 0x2, R2 ;  /* 0x000000020f027824 */ /* 0x001fca00078e0202 */
[----:B------:R-:W-:Y:S01]  /*0140*/  ISETP.GE.U32.AND P1, PT, R2, UR8, PT ;  /* 0x0000000802007c0c */ /* 0x000fe2000bf26070 */
[----:B--2---:R-:W-:-:S08]  /*0150*/  DADD R4, R6, R4 ;  /* 0x0000000006047229 */ /* 0x004fd00000000004 */
[----:B---3--:R-:W-:-:S04]  /*0160*/  @!P0 DADD R4, R4, R8 ;  /* 0x0000000004048229 */ /* 0x008fc80000000008 */
[----:B------:R-:W-:Y:S07]  /*0170*/  @!P1 BRA `(.L_x_2) ;  /* 0xfffffffc00d89947 */ /* 0x000fee000383ffff */
.L_x_1:
[----:B------:R-:W-:Y:S05]  /*0180*/  BSYNC.RECONVERGENT B0 ;  /* 0x0000000000007941 */ /* 0x000fea0003800200 */
.L_x_0:
[----:B------:R-:W0:Y:S01]  /*0190*/  S2UR UR5, SR_CgaCtaId ;  /* 0x00000000000579c3 */ /* 0x000e220000008800 */
[----:B------:R-:W-:Y:S01]  /*01a0*/  UMOV UR4, 0x400 ;  /* 0x0000040000047882 */ /* 0x000fe20000000000 */
[----:B------:R-:W-:Y:S01]  /*01b0*/  ISETP.GT.U32.AND P0, PT, R3, 0x1f, PT ;  /* 0x0000001f0300780c */ /* 0x000fe20003f04070 */
[----:B0-----:R-:W-:-:S06]  /*01c0*/  ULEA UR4, UR5, UR4, 0x18 ;  /* 0x0000000405047291 */ /* 0x001fcc000f8ec0ff */
[----:B------:R-:W-:-:S05]  /*01d0*/  LEA R7, R3, UR4, 0x3 ;  /* 0x0000000403077c11 */ /* 0x000fca000f8e18ff */
[----:B------:R0:W-:Y:S01]  /*01e0*/  STS.64 [R7], R4 ;  /* 0x0000000407007388 */ /* 0x0001e20000000a00 */
[----:B------:R-:W-:Y:S08]  /*01f0*/  BAR.SYNC.DEFER_BLOCKING 0x0 ;  /* 0x0000000000007b1d */ /* 0x000ff00000010000 */
[----:B------:R-:W-:Y:S08]  /*0200*/  BAR.SYNC.DEFER_BLOCKING 0x0 ;  /* 0x0000000000007b1d */ /* 0x000ff00000010000 */
[----:B------:R-:W-:Y:S08]  /*0210*/  BAR.SYNC.DEFER_BLOCKING 0x0 ;  /* 0x0000000000007b1d */ /* 0x000ff00000010000 */
[----:B------:R-:W-:Y:S06]  /*0220*/  BAR.SYNC.DEFER_BLOCKING 0x0 ;  /* 0x0000000000007b1d */ /* 0x000fec0000010000 */
[----:B0-----:R-:W-:Y:S05]  /*0230*/  @P0 EXIT ;  /* 0x000000000000094d */ /* 0x001fea0003800000 */
[----:B------:R-:W-:-:S04]  /*0240*/  VOTE.ANY R2, PT, PT ;  /* 0x0000000000027806 */ /* 0x000fc800038e0100 */
[----:B------:R-:W-:-:S13]  /*0250*/  ISETP.NE.AND P0, PT, R2, -0x1, PT ;  /* 0xffffffff0200780c */ /* 0x000fda0003f05270 */
[----:B------:R-:W-:Y:S05]  /*0260*/  @P0 BRA `(.L_x_3) ;  /* 0x00000000000c0947 */ /* 0x000fea0003800000 */
[----:B------:R0:W1:Y:S04]  /*0270*/  SHFL.DOWN PT, R7, R5, 0x10, 0x1f ;  /* 0x0a001f0005077f89 */ /* 0x00006800000e0000 */
[----:B------:R0:W2:Y:S01]  /*0280*/  SHFL.DOWN PT, R6, R4, 0x10, 0x1f ;  /* 0x0a001f0004067f89 */ /* 0x0000a200000e0000 */
[----:B------:R-:W-:Y:S05]  /*0290*/  BRA `(.L_x_4) ;  /* 0x0000000000a47947 */ /* 0x000fea0003800000 */
.L_x_3:
[----:B------:R-:W0:Y:S01]  /*02a0*/  S2R R9, SR_LANEID ;  /* 0x0000000000097919 */ /* 0x000e220000000000 */
[----:B------:R-:W-:-:S05]  /*02b0*/  IMAD.MOV.U32 R6, RZ, RZ, -0x1 ;  /* 0xffffffffff067424 */ /* 0x000fca00078e00ff */
[----:B0-----:R-:W-:-:S04]  /*02c0*/  SHF.L.U32 R7, R6, R9, RZ ;  /* 0x0000000906077219 */ /* 0x001fc800000006ff */
[----:B------:R-:W-:-:S04]  /*02d0*/  LOP3.LUT R7, R2, R7, RZ, 0xc0, !PT ;  /* 0x0000000702077212 */ /* 0x000fc800078ec0ff */
[----:B------:R-:W-:Y:S01]  /*02e0*/  PRMT R8, R7, 0x7710, RZ ;  /* 0x0000771007087816 */ /* 0x000fe200000000ff */
[----:B------:R-:W-:Y:S08]  /*02f0*/  POPC R6, R7 ;  /* 0x0000000700067309 */ /* 0x000ff00000000000 */
[----:B------:R-:W0:Y:S02]  /*0300*/  POPC R8, R8 ;  /* 0x0000000800087309 */ /* 0x000e240000000000 */
[----:B0-----:R-:W-:-:S02]  /*0310*/  ISETP.LT.U32.AND P0, PT, R8, 0x11, PT ;  /* 0x000000110800780c */ /* 0x001fc40003f01070 */
[----:B------:R-:W-:-:S04]  /*0320*/  IADD3 R10, PT, PT, -R8, 0x11, RZ ;  /* 0x00000011080a7810 */ /* 0x000fc80007ffe1ff */
[----:B------:R-:W-:-:S07]  /*0330*/  SEL R10, R10, 0x11, P0 ;  /* 0x000000110a0a7807 */ /* 0x000fce0000000000 */
[----:B------:R-:W-:-:S04]  /*0340*/  @P0 SHF.R.U32.HI R7, RZ, 0x10, R7 ;  /* 0x00000010ff070819 */ /* 0x000fc80000011607 */
[----:B------:R-:W-:-:S06]  /*0350*/  PRMT R11, R7, 0x7770, RZ ;  /* 0x00007770070b7816 */ /* 0x000fcc00000000ff */
[----:B------:R-:W0:Y:S02]  /*0360*/  POPC R11, R11 ;  /* 0x0000000b000b7309 */ /* 0x000e240000000000 */
[----:B0-----:R-:W-:-:S13]  /*0370*/  ISETP.LT.U32.AND P1, PT, R11, R10, PT ;  /* 0x0000000a0b00720c */ /* 0x001fda0003f21070 */
[----:B------:R-:W-:Y:S01]  /*0380*/  @P1 SHF.R.U32.HI R7, RZ, 0x8, R7 ;  /* 0x00000008ff071819 */ /* 0x000fe20000011607 */
[----:B------:R-:W-:-:S03]  /*0390*/  @P1 IMAD.IADD R10, R10, 0x1, -R11 ;  /* 0x000000010a0a1824 */ /* 0x000fc600078e0a0b */
[----:B------:R-:W-:-:S04]  /*03a0*/  SGXT.U32 R12, R7, 0x4 ;  /* 0x00000004070c781a */ /* 0x000fc80000000000 */
[----:B------:R-:W0:Y:S02]  /*03b0*/  POPC R13, R12 ;  /* 0x0000000c000d7309 */ /* 0x000e240000000000 */
[----:B0-----:R-:W-:-:S13]  /*03c0*/  ISETP.LT.U32.AND P2, PT, R13, R10, PT ;  /* 0x0000000a0d00720c */ /* 0x001fda0003f41070 */
[----:B------:R-:W-:Y:S01]  /*03d0*/  @P2 SHF.R.U32.HI R7, RZ, 0x4, R7 ;  /* 0x00000004ff072819 */ /* 0x000fe20000011607 */
[----:B------:R-:W-:-:S03]  /*03e0*/  @P2 IMAD.IADD R10, R10, 0x1, -R13 ;  /* 0x000000010a0a2824 */ /* 0x000fc600078e0a0d */
[----:B------:R-:W-:Y:S02]  /*03f0*/  SHF.R.U32.HI R14, RZ, 0x1, R7 ;  /* 0x00000001ff0e7819 */ /* 0x000fe40000011607 */
[----:B------:R-:W-:Y:S02]  /*0400*/  SGXT.U32 R8, R7, 0x1 ;  /* 0x000000010708781a */ /* 0x000fe40000000000 */
[----:B------:R-:W-:-:S05]  /*0410*/  SGXT.U32 R11, R14, 0x1 ;  /* 0x000000010e0b781a */ /* 0x000fca0000000000 */
[----:B------:R-:W-:-:S05]  /*0420*/  IMAD.IADD R11, R8, 0x1, R11 ;  /* 0x00000001080b7824 */ /* 0x000fca00078e020b */
[----:B------:R-:W-:-:S13]  /*0430*/  ISETP.LT.U32.AND P3, PT, R11, R10, PT ;  /* 0x0000000a0b00720c */ /* 0x000fda0003f61070 */
[----:B------:R-:W-:Y:S01]  /*0440*/  @P3 SHF.R.U32.HI R7, RZ, 0x2, R7 ;  /* 0x00000002ff073819 */ /* 0x000fe20000011607 */
[----:B------:R-:W-:-:S03]  /*0450*/  @P3 IMAD.IADD R10, R10, 0x1, -R11 ;  /* 0x000000010a0a3824 */ /* 0x000fc600078e0a0b */
[----:B------:R-:W-:Y:S02]  /*0460*/  SGXT.U32 R11, R7, 0x1 ;  /* 0x00000001070b781a */ /* 0x000fe40000000000 */
[----:B------:R-:W-:Y:S02]  /*0470*/  SEL R7, RZ, 0x10, !P0 ;  /* 0x00000010ff077807 */ /* 0x000fe40004000000 */
[----:B------:R-:W-:Y:S02]  /*0480*/  ISETP.LT.U32.AND P4, PT, R11, R10, PT ;  /* 0x0000000a0b00720c */ /* 0x000fe40003f81070 */
[----:B------:R-:W-:Y:S01]  /*0490*/  ISETP.LT.AND P0, PT, R6, 0x11, PT ;  /* 0x000000110600780c */ /* 0x000fe20003f01270 */
[----:B------:R-:W-:-:S04]  /*04a0*/  @P1 VIADD R7, R7, 0x8 ;  /* 0x0000000807071836 */ /* 0x000fc80000000000 */
[----:B------:R-:W-:-:S04]  /*04b0*/  @P2 VIADD R7, R7, 0x4 ;  /* 0x0000000407072836 */ /* 0x000fc80000000000 */
[----:B------:R-:W-:-:S04]  /*04c0*/  @P3 VIADD R7, R7, 0x2 ;  /* 0x0000000207073836 */ /* 0x000fc80000000000 */
[----:B------:R-:W-:-:S05]  /*04d0*/  @P4 VIADD R7, R7, 0x1 ;  /* 0x0000000107074836 */ /* 0x000fca0000000000 */
[----:B------:R-:W-:-:S04]  /*04e0*/  SEL R6, R7, 0xffffffff, !P0 ;  /* 0xffffffff07067807 */ /* 0x000fc80004000000 */
[----:B------:R-:W-:-:S04]  /*04f0*/  ISETP.GT.U32.AND P0, PT, R6, 0x1f, PT ;  /* 0x0000001f0600780c */ /* 0x000fc80003f04070 */
[----:B------:R-:W-:-:S05]  /*0500*/  SEL R9, R9, R6, P0 ;  /* 0x0000000609097207 */ /* 0x000fca0000000000 */
[----:B------:R3:W4:Y:S04]  /*0510*/  SHFL.IDX PT, R7, R5, R9, 0x1f ;  /* 0x00001f0905077589 */ /* 0x00072800000e0000 */
[----:B------:R3:W0:Y:S02]  /*0520*/  SHFL.IDX PT, R6, R4, R9, 0x1f ;  /* 0x00001f0904067589 */ /* 0x00062400000e0000 */
.L_x_4:
[----:B------:R-:W-:Y:S01]  /*0530*/  ISETP.NE.AND P0, PT, R2, -0x1, PT ;  /* 0xffffffff0200780c */ /* 0x000fe20003f05270 */
[----:B01234-:R-:W-:-:S12]  /*0540*/  DADD R4, R6, R4 ;  /* 0x0000000006047229 */ /* 0x01ffd80000000004 */
[----:B------:R-:W-:Y:S05]  /*0550*/  @!P0 BRA `(.L_x_5) ;  /* 0x0000000000a88947 */ /* 0x000fea0003800000 */
        /* <DEDUP_REMOVED lines=27> */
[----:B------:R-:W-:Y:S01]  /*0710*/  @P4 IMAD.IADD R6, R6, 0x1, -R7 ;  /* 0x0000000106064824 */ /* 0x000fe200078e0a07 */
[----:B------:R-:W-:Y:S02]  /*0720*/  SEL R7, RZ, 0x10, !P1 ;  /* 0x00000010ff077807 */ /* 0x000fe40004800000 */
[----:B------:R-:W-:-:S03]  /*0730*/  SGXT.U32 R9, R12, 0x1 ;  /* 0x000000010c09781a */ /* 0x000fc60000000000 */
[----:B------:R-:W-:Y:S01]  /*0740*/  @P2 VIADD R7, R7, 0x8 ;  /* 0x0000000807072836 */ /* 0x000fe20000000000 */
[----:B------:R-:W-:Y:S02]  /*0750*/  ISETP.LT.U32.AND P1, PT, R9, R6, PT ;  /* 0x000000060900720c */ /* 0x000fe40003f21070 */
[----:B------:R-:W-:Y:S01]  /*0760*/  ISETP.LT.AND P2, PT, R13, 0x9, PT ;  /* 0x000000090d00780c */ /* 0x000fe20003f41270 */
[----:B------:R-:W-:-:S04]  /*0770*/  @P3 VIADD R7, R7, 0x4 ;  /* 0x0000000407073836 */ /* 0x000fc80000000000 */
[----:B------:R-:W-:-:S06]  /*0780*/  @P4 VIADD R7, R7, 0x2 ;  /* 0x0000000207074836 */ /* 0x000fcc0000000000 */
[----:B------:R-:W-:-:S05]  /*0790*/  @P1 VIADD R7, R7, 0x1 ;  /* 0x0000000107071836 */ /* 0x000fca0000000000 */
[----:B------:R-:W-:-:S04]  /*07a0*/  SEL R6, R7, 0xffffffff, !P2 ;  /* 0xffffffff07067807 */ /* 0x000fc80005000000 */
[----:B------:R-:W-:-:S04]  /*07b0*/  ISETP.GT.U32.AND P1, PT, R6, 0x1f, PT ;  /* 0x0000001f0600780c */ /* 0x000fc80003f24070 */
[----:B------:R-:W-:-:S05]  /*07c0*/  SEL R9, R11, R6, P1 ;  /* 0x000000060b097207 */ /* 0x000fca0000800000 */
[----:B------:R3:W4:Y:S04]  /*07d0*/  SHFL.IDX PT, R7, R5, R9, 0x1f ;  /* 0x00001f0905077589 */ /* 0x00072800000e0000 */
[----:B------:R3:W0:Y:S01]  /*07e0*/  SHFL.IDX PT, R6, R4, R9, 0x1f ;  /* 0x00001f0904067589 */ /* 0x00062200000e0000 */
[----:B------:R-:W-:Y:S05]  /*07f0*/  BRA `(.L_x_6) ;  /* 0x0000000000087947 */ /* 0x000fea0003800000 */
.L_x_5:
[----:B------:R0:W1:Y:S04]  /*0800*/  SHFL.DOWN PT, R7, R5, 0x8, 0x1f ;  /* 0x09001f0005077f89 */ /* 0x00006800000e0000 */
[----:B------:R0:W2:Y:S02]  /*0810*/  SHFL.DOWN PT, R6, R4, 0x8, 0x1f ;  /* 0x09001f0004067f89 */ /* 0x0000a400000e0000 */
.L_x_6:
[----:B01234-:R-:W-:Y:S01]  /*0820*/  DADD R4, R4, R6 ;  /* 0x0000000004047229 */ /* 0x01ffe20000000006 */
[----:B------:R-:W-:Y:S10]  /*0830*/  @!P0 BRA `(.L_x_7) ;  /* 0x0000000000a88947 */ /* 0x000ff40003800000 */
        /* <DEDUP_REMOVED lines=39> */
[----:B------:R0:W1:Y:S04]  /*0ab0*/  SHFL.IDX PT, R7, R5, R9, 0x1f ;  /* 0x00001f0905077589 */ /* 0x00006800000e0000 */
[----:B------:R0:W2:Y:S01]  /*0ac0*/  SHFL.IDX PT, R6, R4, R9, 0x1f ;  /* 0x00001f0904067589 */ /* 0x0000a200000e0000 */
[----:B------:R-:W-:Y:S05]  /*0ad0*/  BRA `(.L_x_8) ;  /* 0x0000000000087947 */ /* 0x000fea0003800000 */
.L_x_7:
[----:B------:R3:W4:Y:S04]  /*0ae0*/  SHFL.DOWN PT, R7, R5, 0x4, 0x1f ;  /* 0x08801f0005077f89 */ /* 0x00072800000e0000 */
[----:B------:R3:W0:Y:S02]  /*0af0*/  SHFL.DOWN PT, R6, R4, 0x4, 0x1f ;  /* 0x08801f0004067f89 */ /* 0x00062400000e0000 */
.L_x_8:
        /* <DEDUP_REMOVED lines=44> */
.L_x_9:
[----:B------:R0:W1:Y:S04]  /*0dc0*/  SHFL.DOWN PT, R7, R5, 0x2, 0x1f ;  /* 0x08401f0005077f89 */ /* 0x00006800000e0000 */
[----:B------:R0:W2:Y:S02]  /*0dd0*/  SHFL.DOWN PT, R6, R4, 0x2, 0x1f ;  /* 0x08401f0004067f89 */ /* 0x0000a400000e0000 */
.L_x_10:
        /* <DEDUP_REMOVED lines=31> */
[----:B------:R-:W-:Y:S02]  /*0fd0*/  SGXT.U32 R9, R12, 0x1 ;  /* 0x000000010c09781a */ /* 0x000fe40000000000 */
[----:B------:R-:W-:Y:S01]  /*0fe0*/  ISETP.LT.AND P0, PT, R13, 0x2, PT ;  /* 0x000000020d00780c */ /* 0x000fe20003f01270 */
[----:B------:R-:W-:Y:S01]  /*0ff0*/  @P1 VIADD R7, R7, 0x8 ;  /* 0x0000000807071836 */ /* 0x000fe20000000000 */
[----:B------:R-:W-:-:S03]  /*1000*/  ISETP.LT.U32.AND P4, PT, R9, R6, PT ;  /* 0x000000060900720c */ /* 0x000fc60003f81070 */
        /* <DEDUP_REMOVED lines=9> */
.L_x_11:
[----:B------:R3:W4:Y:S04]  /*10a0*/  SHFL.DOWN PT, R7, R5, 0x1, 0x1f ;  /* 0x08201f0005077f89 */ /* 0x00072800000e0000 */
[----:B------:R3:W0:Y:S02]  /*10b0*/  SHFL.DOWN PT, R6, R4, 0x1, 0x1f ;  /* 0x08201f0004067f89 */ /* 0x00062400000e0000 */
.L_x_12:
[----:B------:R-:W-:-:S13]  /*10c0*/  ISETP.NE.AND P0, PT, R3, RZ, PT ;  /* 0x000000ff0300720c */ /* 0x000fda0003f05270 */
[----:B------:R-:W-:Y:S05]  /*10d0*/  @P0 EXIT ;  /* 0x000000000000094d */ /* 0x000fea0003800000 */
[----:B------:R-:W5:Y:S01]  /*10e0*/  LDC.64 R2, c[0x0][0x388] ;  /* 0x0000e200ff027b82 */ /* 0x000f620000000a00 */
[----:B012-4-:R-:W-:Y:S01]  /*10f0*/  DADD R6, R4, R6 ;  /* 0x0000000004067229 */ /* 0x017fe20000000006 */
[----:B-----5:R-:W-:-:S06]  /*1100*/  IMAD.WIDE.U32 R2, R0, 0x8, R2 ;  /* 0x0000000800027825 */ /* 0x020fcc00078e0002 */
[----:B------:R-:W-:Y:S01]  /*1110*/  STG.E.64 desc[UR6][R2.64], R6 ;  /* 0x0000000602007986 */ /* 0x000fe2000c101b06 */
[----:B------:R-:W-:Y:S05]  /*1120*/  EXIT ;  /* 0x000000000000794d */ /* 0x000fea0003800000 */
.L_x_13:
[----:B------:R-:W-:-:S00]  /*1130*/  BRA `(.L_x_13) ;  /* 0xfffffffc00fc7947 */ /* 0x000fc0000383ffff */
[----:B------:R-:W-:-:S00]  /*1140*/  NOP ;  /* 0x0000000000007918 */ /* 0x000fc00000000000 */
        /* <DEDUP_REMOVED lines=11> */
.L_x_1596:


//--------------------- .text._Z7reduce6IdLj2ELb0EEvPT_S1_j --------------------------
	.section	.text._Z7reduce6IdLj2ELb0EEvPT_S1_j,"ax",@progbits
	.align	128
        .global         _Z7reduce6IdLj2ELb0EEvPT_S1_j
        .type           _Z7reduce6IdLj2ELb0EEvPT_S1_j,@function
        .size           _Z7reduce6IdLj2ELb0EEvPT_S1_j,(.L_x_1597 - _Z7reduce6IdLj2ELb0EEvPT_S1_j)
        .other          _Z7reduce6IdLj2ELb0EEvPT_S1_j,@"STO_CUDA_ENTRY STV_DEFAULT"
_Z7reduce6IdLj2ELb0EEvPT_S1_j:
.text._Z7reduce6IdLj2ELb0EEvPT_S1_j:
        /* <DEDUP_REMOVED lines=14> */
.L_x_16:
[C---:B------:R-:W-:Y:S02]  /*00e0*/  VIADD R9, R2.reuse, 0x2 ;  /* 0x0000000202097836 */ /* 0x040fe40000000000 */
[----:B-1----:R-:W-:-:S03]  /*00f0*/  IMAD.WIDE.U32 R6, R2, 0x8, R10 ;  /* 0x0000000802067825 */ /* 0x002fc600078e000a */
[----:B------:R-:W-:-:S03]  /*0100*/  ISETP.GE.U32.AND P0, PT, R9, UR8, PT ;  /* 0x0000000809007c0c */ /* 0x000fc6000bf06070 */
[----:B------:R-:W2:Y:S10]  /*0110*/  LDG.E.64 R6, desc[UR6][R6.64] ;  /* 0x0000000606067981 */ /* 0x000eb4000c1e1b00 */
[----:B------:R-:W-:-:S06]  /*0120*/  @!P0 IMAD.WIDE.U32 R8, R9, 0x8, R10 ;  /* 0x0000000809088825 */ /* 0x000fcc00078e000a */
[----:B------:R-:W3:Y:S01]  /*0130*/  @!P0 LDG.E.64 R8, desc[UR6][R8.64] ;  /* 0x0000000608088981 */ /* 0x000ee2000c1e1b00 */
[----:B0-----:R-:W-:-:S05]  /*0140*/  IMAD R2, R13, 0x4, R2 ;  /* 0x000000040d027824 */ /* 0x001fca00078e0202 */
[----:B------:R-:W-:Y:S01]  /*0150*/  ISETP.GE.U32.AND P1, PT, R2, UR8, PT ;  /* 0x0000000802007c0c */ /* 0x000fe2000bf26070 */
[----:B--2---:R-:W-:-:S08]  /*0160*/  DADD R4, R6, R4 ;  /* 0x0000000006047229 */ /* 0x004fd00000000004 */
[----:B---3--:R-:W-:-:S04]  /*0170*/  @!P0 DADD R4, R4, R8 ;  /* 0x0000000004048229 */ /* 0x008fc80000000008 */
[----:B------:R-:W-:Y:S07]  /*0180*/  @!P1 BRA `(.L_x_16) ;  /* 0xfffffffc00d49947 */ /* 0x000fee000383ffff */
.L_x_15:
[----:B------:R-:W-:Y:S05]  /*0190*/  BSYNC.RECONVERGENT B0 ;  /* 0x0000000000007941 */ /* 0x000fea0003800200 */
.L_x_14:
        /* <DEDUP_REMOVED lines=17> */
.L_x_17:
        /* <DEDUP_REMOVED lines=41> */
.L_x_18:
        /* <DEDUP_REMOVED lines=14> */
[----:B------:R-:W-:-:S04]  /*0620*/  PRMT R6, R10, 0x7770, RZ ;  /* 0x000077700a067816 */ /* 0x000fc800000000ff */
        /* <DEDUP_REMOVED lines=12> */
[----:B------:R-:W-:Y:S01]  /*06f0*/  IMAD.IADD R9, R6, 0x1, R9 ;  /* 0x0000000106097824 */ /* 0x000fe200078e0209 */
[----:B------:R-:W-:-:S04]  /*0700*/  SEL R6, RZ, 0x10, !P1 ;  /* 0x00000010ff067807 */ /* 0x000fc80004800000 */
[----:B------:R-:W-:Y:S01]  /*0710*/  ISETP.LT.U32.AND P4, PT, R9, R2, PT ;  /* 0x000000020900720c */ /* 0x000fe20003f81070 */
[----:B------:R-:W-:Y:S01]  /*0720*/  @P2 VIADD R6, R6, 0x8 ;  /* 0x0000000806062836 */ /* 0x000fe20000000000 */
[----:B------:R-:W-:-:S03]  /*0730*/  ISETP.LT.AND P2, PT, R12, 0x9, PT ;  /* 0x000000090c00780c */ /* 0x000fc60003f41270 */
[----:B------:R-:W-:-:S08]  /*0740*/  @P3 VIADD R6, R6, 0x4 ;  /* 0x0000000406063836 */ /* 0x000fd00000000000 */
[----:B------:R-:W-:Y:S01]  /*0750*/  @P4 SHF.R.U32.HI R10, RZ, 0x2, R10 ;  /* 0x00000002ff0a4819 */ /* 0x000fe2000001160a */
[----:B------:R-:W-:Y:S02]  /*0760*/  @P4 IMAD.IADD R2, R2, 0x1, -R9 ;  /* 0x0000000102024824 */ /* 0x000fe400078e0a09 */
[----:B------:R-:W-:Y:S01]  /*0770*/  @P4 VIADD R6, R6, 0x2 ;  /* 0x0000000206064836 */ /* 0x000fe20000000000 */
[----:B------:R-:W-:-:S04]  /*0780*/  SGXT.U32 R9, R10, 0x1 ;  /* 0x000000010a09781a */ /* 0x000fc80000000000 */
[----:B------:R-:W-:-:S13]  /*0790*/  ISETP.LT.U32.AND P1, PT, R9, R2, PT ;  /* 0x000000020900720c */ /* 0x000fda0003f21070 */
[----:B------:R-:W-:-:S05]  /*07a0*/  @P1 VIADD R6, R6, 0x1 ;  /* 0x0000000106061836 */ /* 0x000fca0000000000 */
[----:B------:R-:W-:-:S04]  /*07b0*/  SEL R2, R6, 0xffffffff, !P2 ;  /* 0xffffffff06027807 */ /* 0x000fc80005000000 */
[----:B------:R-:W-:-:S04]  /*07c0*/  ISETP.GT.U32.AND P1, PT, R2, 0x1f, PT ;  /* 0x0000001f0200780c */ /* 0x000fc80003f24070 */
[----:B------:R-:W-:-:S05]  /*07d0*/  SEL R2, R13, R2, P1 ;  /* 0x000000020d027207 */ /* 0x000fca0000800000 */
[----:B------:R3:W4:Y:S04]  /*07e0*/  SHFL.IDX PT, R9, R5, R2, 0x1f ;  /* 0x00001f0205097589 */ /* 0x00072800000e0000 */
[----:B------:R3:W0:Y:S01]  /*07f0*/  SHFL.IDX PT, R8, R4, R2, 0x1f ;  /* 0x00001f0204087589 */ /* 0x00062200000e0000 */
[----:B------:R-:W-:Y:S05]  /*0800*/  BRA `(.L_x_20) ;  /* 0x0000000000087947 */ /* 0x000fea0003800000 */
.L_x_19:
[----:B------:R0:W1:Y:S04]  /*0810*/  SHFL.DOWN PT, R9, R5, 0x8, 0x1f ;  /* 0x09001f0005097f89 */ /* 0x00006800000e0000 */
[----:B------:R0:W2:Y:S02]  /*0820*/  SHFL.DOWN PT, R8, R4, 0x8, 0x1f ;  /* 0x09001f0004087f89 */ /* 0x0000a400000e0000 */
.L_x_20:
        /* <DEDUP_REMOVED lines=41> */
[----:B------:R0:W1:Y:S04]  /*0ac0*/  SHFL.IDX PT, R9, R5, R2, 0x1f ;  /* 0x00001f0205097589 */ /* 0x00006800000e0000 */
[----:B------:R0:W2:Y:S01]  /*0ad0*/  SHFL.IDX PT, R8, R4, R2, 0x1f ;  /* 0x00001f0204087589 */ /* 0x0000a200000e0000 */
[----:B------:R-:W-:Y:S05]  /*0ae0*/  BRA `(.L_x_22) ;  /* 0x0000000000087947 */ /* 0x000fea0003800000 */
.L_x_21:
[----:B------:R3:W4:Y:S04]  /*0af0*/  SHFL.DOWN PT, R9, R5, 0x4, 0x1f ;  /* 0x08801f0005097f89 */ /* 0x00072800000e0000 */
[----:B------:R3:W0:Y:S02]  /*0b00*/  SHFL.DOWN PT, R8, R4, 0x4, 0x1f ;  /* 0x08801f0004087f89 */ /* 0x00062400000e0000 */
.L_x_22:
        /* <DEDUP_REMOVED lines=44> */
.L_x_23:
[----:B------:R0:W1:Y:S04]  /*0dd0*/  SHFL.DOWN PT, R9, R5, 0x2, 0x1f ;  /* 0x08401f0005097f89 */ /* 0x00006800000e0000 */
[----:B------:R0:W2:Y:S02]  /*0de0*/  SHFL.DOWN PT, R8, R4, 0x2, 0x1f ;  /* 0x08401f0004087f89 */ /* 0x0000a400000e0000 */
.L_x_24:
        /* <DEDUP_REMOVED lines=27> */
[----:B------:R-:W-:Y:S02]  /*0fa0*/  SEL R6, RZ, 0x10, !P0 ;  /* 0x00000010ff067807 */ /* 0x000fe40004000000 */
[----:B------:R-:W-:Y:S02]  /*0fb0*/  ISETP.LT.AND P0, PT, R12, 0x2, PT ;  /* 0x000000020c00780c */ /* 0x000fe40003f01270 */
[----:B------:R-:W-:Y:S01]  /*0fc0*/  ISETP.LT.U32.AND P3, PT, R9, R2, PT ;  /* 0x000000020900720c */ /* 0x000fe20003f61070 */
[----:B------:R-:W-:-:S04]  /*0fd0*/  @P1 VIADD R6, R6, 0x8 ;  /* 0x0000000806061836 */ /* 0x000fc80000000000 */
        /* <DEDUP_REMOVED lines=13> */
.L_x_25:
[----:B------:R3:W4:Y:S04]  /*10b0*/  SHFL.DOWN PT, R9, R5, 0x1, 0x1f ;  /* 0x08201f0005097f89 */ /* 0x00072800000e0000 */
[----:B------:R3:W0:Y:S02]  /*10c0*/  SHFL.DOWN PT, R8, R4, 0x1, 0x1f ;  /* 0x08201f0004087f89 */ /* 0x00062400000e0000 */
.L_x_26:
[----:B------:R-:W-:-:S13]  /*10d0*/  ISETP.NE.AND P0, PT, R3, RZ, PT ;  /* 0x000000ff0300720c */ /* 0x000fda0003f05270 */
[----:B------:R-:W-:Y:S05]  /*10e0*/  @P0 EXIT ;  /* 0x000000000000094d */ /* 0x000fea0003800000 */
[----:B0-----:R-:W0:Y:S01]  /*10f0*/  LDC.64 R2, c[0x0][0x388] ;  /* 0x0000e200ff027b82 */ /* 0x001e220000000a00 */
[----:B-12-4-:R-:W-:Y:S01]  /*1100*/  DADD R8, R4, R8 ;  /* 0x0000000004087229 */ /* 0x016fe20000000008 */
[----:B0-----:R-:W-:-:S06]  /*1110*/  IMAD.WIDE.U32 R2, R0, 0x8, R2 ;  /* 0x0000000800027825 */ /* 0x001fcc00078e0002 */
[----:B------:R-:W-:Y:S01]  /*1120*/  STG.E.64 desc[UR6][R2.64], R8 ;  /* 0x0000000802007986 */ /* 0x000fe2000c101b06 */
[----:B------:R-:W-:Y:S05]  /*1130*/  EXIT ;  /* 0x000000000000794d */ /* 0x000fea0003800000 */
.L_x_27:
        /* <DEDUP_REMOVED lines=12> */
.L_x_1597:


//--------------------- .text._Z7reduce6IdLj4ELb0EEvPT_S1_j --------------------------
	.section	.text._Z7reduce6IdLj4ELb0EEvPT_S1_j,"ax",@progbits
	.align	128
        .global         _Z7reduce6IdLj4ELb0EEvPT_S1_j
        .type           _Z7reduce6IdLj4ELb0EEvPT_S1_j,@function
        .size           _Z7reduce6IdLj4ELb0EEvPT_S1_j,(.L_x_1598 - _Z7reduce6IdLj4ELb0EEvPT_S1_j)
        .other          _Z7reduce6IdLj4ELb0EEvPT_S1_j,@"STO_CUDA_ENTRY STV_DEFAULT"
_Z7reduce6IdLj4ELb0EEvPT_S1_j:
.text._Z7reduce6IdLj4ELb0EEvPT_S1_j:
        /* <DEDUP_REMOVED lines=14> */
.L_x_30:
        /* <DEDUP_REMOVED lines=11> */
.L_x_29:
[----:B------:R-:W-:Y:S05]  /*0190*/  BSYNC.RECONVERGENT B0 ;  /* 0x0000000000007941 */ /* 0x000fea0003800200 */
.L_x_28:
        /* <DEDUP_REMOVED lines=17> */
.L_x_31:
        /* <DEDUP_REMOVED lines=41> */
.L_x_32:
        /* <DEDUP_REMOVED lines=45> */
.L_x_33:
[----:B------:R0:W1:Y:S04]  /*0810*/  SHFL.DOWN PT, R9, R5, 0x8, 0x1f ;  /* 0x09001f0005097f89 */ /* 0x00006800000e0000 */
[----:B------:R0:W2:Y:S02]  /*0820*/  SHFL.DOWN PT, R8, R4, 0x8, 0x1f ;  /* 0x09001f0004087f89 */ /* 0x0000a400000e0000 */
.L_x_34:
        /* <DEDUP_REMOVED lines=44> */
.L_x_35:
[----:B------:R3:W4:Y:S04]  /*0af0*/  SHFL.DOWN PT, R9, R5, 0x4, 0x1f ;  /* 0x08801f0005097f89 */ /* 0x00072800000e0000 */
[----:B------:R3:W0:Y:S02]  /*0b00*/  SHFL.DOWN PT, R8, R4, 0x4, 0x1f ;  /* 0x08801f0004087f89 */ /* 0x00062400000e0000 */
.L_x_36:
        /* <DEDUP_REMOVED lines=44> */
.L_x_37:
[----:B------:R0:W1:Y:S04]  /*0dd0*/  SHFL.DOWN PT, R9, R5, 0x2, 0x1f ;  /* 0x08401f0005097f89 */ /* 0x00006800000e0000 */
[----:B------:R0:W2:Y:S02]  /*0de0*/  SHFL.DOWN PT, R8, R4, 0x2, 0x1f ;  /* 0x08401f0004087f89 */ /* 0x0000a400000e0000 */
.L_x_38:
        /* <DEDUP_REMOVED lines=44> */
.L_x_39:
[----:B------:R3:W4:Y:S04]  /*10b0*/  SHFL.DOWN PT, R9, R5, 0x1, 0x1f ;  /* 0x08201f0005097f89 */ /* 0x00072800000e0000 */
[----:B------:R3:W0:Y:S02]  /*10c0*/  SHFL.DOWN PT, R8, R4, 0x1, 0x1f ;  /* 0x08201f0004087f89 */ /* 0x00062400000e0000 */
.L_x_40:
[----:B------:R-:W-:-:S13]  /*10d0*/  ISETP.NE.AND P0, PT, R3, RZ, PT ;  /* 0x000000ff0300720c */ /* 0x000fda0003f05270 */
[----:B------:R-:W-:Y:S05]  /*10e0*/  @P0 EXIT ;  /* 0x000000000000094d */ /* 0x000fea0003800000 */
[----:B0-----:R-:W0:Y:S01]  /*10f0*/  LDC.64 R2, c[0x0][0x388] ;  /* 0x0000e200ff027b82 */ /* 0x001e220000000a00 */
[----:B-12-4-:R-:W-:Y:S01]  /*1100*/  DADD R8, R4, R8 ;  /* 0x0000000004087229 */ /* 0x016fe20000000008 */
[----:B0-----:R-:W-:-:S06]  /*1110*/  IMAD.WIDE.U32 R2, R0, 0x8, R2 ;  /* 0x0000000800027825 */ /* 0x001fcc00078e0002 */
[----:B------:R-:W-:Y:S01]  /*1120*/  STG.E.64 desc[UR6][R2.64], R8 ;  /* 0x0000000802007986 */ /* 0x000fe2000c101b06 */
[----:B------:R-:W-:Y:S05]  /*1130*/  EXIT ;  /* 0x000000000000794d */ /* 0x000fea0003800000 */
.L_x_41:
        /* <DEDUP_REMOVED lines=12> */
.L_x_1598:


//--------------------- .text._Z7reduce6IdLj8ELb0EEvPT_S1_j --------------------------
	.section	.text._Z7reduce6IdLj8ELb0EEvPT_S1_j,"ax",@progbits
	.align	128
        .global         _Z7reduce6IdLj8ELb0EEvPT_S1_j
        .type           _Z7reduce6IdLj8ELb0EEvPT_S1_j,@function
        .size           _Z7reduce6IdLj8ELb0EEvPT_S1_j,(.L_x_1599 - _Z7reduce6IdLj8ELb0EEvPT_S1_j)
        .other          _Z7reduce6IdLj8ELb0EEvPT_S1_j,@"STO_CUDA_ENTRY STV_DEFAULT"
_Z7reduce6IdLj8ELb0EEvPT_S1_j:
.text._Z7reduce6IdLj8ELb0EEvPT_S1_j:
        /* <DEDUP_REMOVED lines=14> */
.L_x_44:
        /* <DEDUP_REMOVED lines=11> */
.L_x_43:
[----:B------:R-:W-:Y:S05]  /*0190*/  BSYNC.RECONVERGENT B0 ;  /* 0x0000000000007941 */ /* 0x000fea0003800200 */
.L_x_42:
        /* <DEDUP_REMOVED lines=17> */
.L_x_45:
        /* <DEDUP_REMOVED lines=41> */
.L_x_46:
        /* <DEDUP_REMOVED lines=45> */
.L_x_47:
[----:B------:R0:W1:Y:S04]  /*0810*/  SHFL.DOWN PT, R9, R5, 0x8, 0x1f ;  /* 0x09001f0005097f89 */ /* 0x00006800000e0000 */
[----:B------:R0:W2:Y:S02]  /*0820*/  SHFL.DOWN PT, R8, R4, 0x8, 0x1f ;  /* 0x09001f0004087f89 */ /* 0x0000a400000e0000 */
.L_x_48:
        /* <DEDUP_REMOVED lines=44> */
.L_x_49:
[----:B------:R3:W4:Y:S04]  /*0af0*/  SHFL.DOWN PT, R9, R5, 0x4, 0x1f ;  /* 0x08801f0005097f89 */ /* 0x00072800000e0000 */
[----:B------:R3:W0:Y:S02]  /*0b00*/  SHFL.DOWN PT, R8, R4, 0x4, 0x1f ;  /* 0x08801f0004087f89 */ /* 0x00062400000e0000 */
.L_x_50:
        /* <DEDUP_REMOVED lines=44> */
.L_x_51:
[----:B------:R0:W1:Y:S04]  /*0dd0*/  SHFL.DOWN PT, R9, R5, 0x2, 0x1f ;  /* 0x08401f0005097f89 */ /* 0x00006800000e0000 */
[----:B------:R0:W2:Y:S02]  /*0de0*/  SHFL.DOWN PT, R8, R4, 0x2, 0x1f ;  /* 0x08401f0004087f89 */ /* 0x0000a400000e0000 */
.L_x_52:
        /* <DEDUP_REMOVED lines=44> */
.L_x_53:
[----:B------:R3:W4:Y:S04]  /*10b0*/  SHFL.DOWN PT, R9, R5, 0x1, 0x1f ;  /* 0x08201f0005097f89 */ /* 0x00072800000e0000 */
[----:B------:R3:W0:Y:S02]  /*10c0*/  SHFL.DOWN PT, R8, R4, 0x1, 0x1f ;  /* 0x08201f0004087f89 */ /* 0x00062400000e0000 */
.L_x_54:
[----:B------:R-:W-:-:S13]  /*10d0*/  ISETP.NE.AND P0, PT, R3, RZ, PT ;  /* 0x000000ff0300720c */ /* 0x000fda0003f05270 */
[----:B------:R-:W-:Y:S05]  /*10e0*/  @P0 EXIT ;  /* 0x000000000000094d */ /* 0x000fea0003800000 */
[----:B0-----:R-:W0:Y:S01]  /*10f0*/  LDC.64 R2, c[0x0][0x388] ;  /* 0x0000e200ff027b82 */ /* 0x001e220000000a00 */
[----:B-12-4-:R-:W-:Y:S01]  /*1100*/  DADD R8, R4, R8 ;  /* 0x0000000004087229 */ /* 0x016fe20000000008 */
[----:B0-----:R-:W-:-:S06]  /*1110*/  IMAD.WIDE.U32 R2, R0, 0x8, R2 ;  /* 0x0000000800027825 */ /* 0x001fcc00078e0002 */
[----:B------:R-:W-:Y:S01]  /*1120*/  STG.E.64 desc[UR6][R2.64], R8 ;  /* 0x0000000802007986 */ /* 0x000fe2000c101b06 */
[----:B------:R-:W-:Y:S05]  /*1130*/  EXIT ;  /* 0x000000000000794d */ /* 0x000fea0003800000 */
.L_x_55:
        /* <DEDUP_REMOVED lines=12> */
.L_x_1599:


//--------------------- .text._Z7reduce6IdLj16ELb0EEvPT_S1_j --------------------------
	.section	.text._Z7reduce6IdLj16ELb0EEvPT_S1_j,"ax",@progbits
	.align	128
        .global         _Z7reduce6IdLj16ELb0EEvPT_S1_j
        .type           _Z7reduce6IdLj16ELb0EEvPT_S1_j,@function
        .size           _Z7reduce6IdLj16ELb0EEvPT_S1_j,(.L_x_1600 - _Z7reduce6IdLj16ELb0EEvPT_S1_j)
        .other          _Z7reduce6IdLj16ELb0EEvPT_S1_j,@"STO_CUDA_ENTRY STV_DEFAULT"
_Z7reduce6IdLj16ELb0EEvPT_S1_j:
.text._Z7reduce6IdLj16ELb0EEvPT_S1_j:
        /* <DEDUP_REMOVED lines=14> */
.L_x_58:
        /* <DEDUP_REMOVED lines=11> */
.L_x_57:
[----:B------:R-:W-:Y:S05]  /*0190*/  BSYNC.RECONVERGENT B0 ;  /* 0x0000000000007941 */ /* 0x000fea0003800200 */
.L_x_56:
        /* <DEDUP_REMOVED lines=17> */
.L_x_59:
        /* <DEDUP_REMOVED lines=41> */
.L_x_60:
        /* <DEDUP_REMOVED lines=45> */
.L_x_61:
[----:B------:R0:W1:Y:S04]  /*0810*/  SHFL.DOWN PT, R9, R5, 0x8, 0x1f ;  /* 0x09001f0005097f89 */ /* 0x00006800000e0000 */
[----:B------:R0:W2:Y:S02]  /*0820*/  SHFL.DOWN PT, R8, R4, 0x8, 0x1f ;  /* 0x09001f0004087f89 */ /* 0x0000a400000e0000 */
.L_x_62:
        /* <DEDUP_REMOVED lines=44> */
.L_x_63:
[----:B------:R3:W4:Y:S04]  /*0af0*/  SHFL.DOWN PT, R9, R5, 0x4, 0x1f ;  /* 0x08801f0005097f89 */ /* 0x00072800000e0000 */
[----:B------:R3:W0:Y:S02]  /*0b00*/  SHFL.DOWN PT, R8, R4, 0x4, 0x1f ;  /* 0x08801f0004087f89 */ /* 0x00062400000e0000 */
.L_x_64:
        /* <DEDUP_REMOVED lines=44> */
.L_x_65:
[----:B------:R0:W1:Y:S04]  /*0dd0*/  SHFL.DOWN PT, R9, R5, 0x2, 0x1f ;  /* 0x08401f0005097f89 */ /* 0x00006800000e0000 */
[----:B------:R0:W2:Y:S02]  /*0de0*/  SHFL.DOWN PT, R8, R4, 0x2, 0x1f ;  /* 0x08401f0004087f89 */ /* 0x0000a400000e0000 */
.L_x_66:
        /* <DEDUP_REMOVED lines=44> */
.L_x_67:
[----:B------:R3:W4:Y:S04]  /*10b0*/  SHFL.DOWN PT, R9, R5, 0x1, 0x1f ;  /* 0x08201f0005097f89 */ /* 0x00072800000e0000 */
[----:B------:R3:W0:Y:S02]  /*10c0*/  SHFL.DOWN PT, R8, R4, 0x1, 0x1f ;  /* 0x08201f0004087f89 */ /* 0x00062400000e0000 */
.L_x_68:
[----:B------:R-:W-:-:S13]  /*10d0*/  ISETP.NE.AND P0, PT, R3, RZ, PT ;  /* 0x000000ff0300720c */ /* 0x000fda0003f05270 */
[----:B------:R-:W-:Y:S05]  /*10e0*/  @P0 EXIT ;  /* 0x000000000000094d */ /* 0x000fea0003800000 */
[----:B0-----:R-:W0:Y:S01]  /*10f0*/  LDC.64 R2, c[0x0][0x388] ;  /* 0x0000e200ff027b82 */ /* 0x001e220000000a00 */
[----:B-12-4-:R-:W-:Y:S01]  /*1100*/  DADD R8, R4, R8 ;  /* 0x0000000004087229 */ /* 0x016fe20000000008 */
[----:B0-----:R-:W-:-:S06]  /*1110*/  IMAD.WIDE.U32 R2, R0, 0x8, R2 ;  /* 0x0000000800027825 */ /* 0x001fcc00078e0002 */
[----:B------:R-:W-:Y:S01]  /*1120*/  STG.E.64 desc[UR6][R2.64], R8 ;  /* 0x0000000802007986 */ /* 0x000fe2000c101b06 */
[----:B------:R-:W-:Y:S05]  /*1130*/  EXIT ;  /* 0x000000000000794d */ /* 0x000fea0003800000 */
.L_x_69:
        /* <DEDUP_REMOVED lines=12> */
.L_x_1600:


//--------------------- .text._Z7reduce6IdLj32ELb0EEvPT_S1_j --------------------------
	.section	.text._Z7reduce6IdLj32ELb0EEvPT_S1_j,"ax",@progbits
	.align	128
        .global         _Z7reduce6IdLj32ELb0EEvPT_S1_j
        .type           _Z7reduce6IdLj32ELb0EEvPT_S1_j,@function
        .size           _Z7reduce6IdLj32ELb0EEvPT_S1_j,(.L_x_1601 - _Z7reduce6IdLj32ELb0EEvPT_S1_j)
        .other          _Z7reduce6IdLj32ELb0EEvPT_S1_j,@"STO_CUDA_ENTRY STV_DEFAULT"
_Z7reduce6IdLj32ELb0EEvPT_S1_j:
.text._Z7reduce6IdLj32ELb0EEvPT_S1_j:
        /* <DEDUP_REMOVED lines=14> */
.L_x_72:
        /* <DEDUP_REMOVED lines=11> */
.L_x_71:
[----:B------:R-:W-:Y:S05]  /*0190*/  BSYNC.RECONVERGENT B0 ;  /* 0x0000000000007941 */ /* 0x000fea0003800200 */
.L_x_70:
        /* <DEDUP_REMOVED lines=17> */
.L_x_73:
        /* <DEDUP_REMOVED lines=41> */
.L_x_74:
        /* <DEDUP_REMOVED lines=45> */
.L_x_75:
[----:B------:R0:W1:Y:S04]  /*0810*/  SHFL.DOWN PT, R9, R5, 0x8, 0x1f ;  /* 0x09001f0005097f89 */ /* 0x00006800000e0000 */
[----:B------:R0:W2:Y:S02]  /*0820*/  SHFL.DOWN PT, R8, R4, 0x8, 0x1f ;  /* 0x09001f0004087f89 */ /* 0x0000a400000e0000 */
.L_x_76:
        /* <DEDUP_REMOVED lines=44> */
.L_x_77:
[----:B------:R3:W4:Y:S04]  /*0af0*/  SHFL.DOWN PT, R9, R5, 0x4, 0x1f ;  /* 0x08801f0005097f89 */ /* 0x00072800000e0000 */
[----:B------:R3:W0:Y:S02]  /*0b00*/  SHFL.DOWN PT, R8, R4, 0x4, 0x1f ;  /* 0x08801f0004087f89 */ /* 0x00062400000e0000 */
.L_x_78:
        /* <DEDUP_REMOVED lines=44> */
.L_x_79:
[----:B------:R0:W1:Y:S04]  /*0dd0*/  SHFL.DOWN PT, R9, R5, 0x2, 0x1f ;  /* 0x08401f0005097f89 */ /* 0x00006800000e0000 */
[----:B------:R0:W2:Y:S02]  /*0de0*/  SHFL.DOWN PT, R8, R4, 0x2, 0x1f ;  /* 0x08401f0004087f89 */ /* 0x0000a400000e0000 */
.L_x_80:
        /* <DEDUP_REMOVED lines=44> */
.L_x_81:
[----:B------:R3:W4:Y:S04]  /*10b0*/  SHFL.DOWN PT, R9, R5, 0x1, 0x1f ;  /* 0x08201f0005097f89 */ /* 0x00072800000e0000 */
[----:B------:R3:W0:Y:S02]  /*10c0*/  SHFL.DOWN PT, R8, R4, 0x1, 0x1f ;  /* 0x08201f0004087f89 */ /* 0x00062400000e0000 */
.L_x_82:
[----:B------:R-:W-:-:S13]  /*10d0*/  ISETP.NE.AND P0, PT, R3, RZ, PT ;  /* 0x000000ff0300720c */ /* 0x000fda0003f05270 */
[----:B------:R-:W-:Y:S05]  /*10e0*/  @P0 EXIT ;  /* 0x000000000000094d */ /* 0x000fea0003800000 */
[----:B0-----:R-:W0:Y:S01]  /*10f0*/  LDC.64 R2, c[0x0][0x388] ;  /* 0x0000e200ff027b82 */ /* 0x001e220000000a00 */
[----:B-12-4-:R-:W-:Y:S01]  /*1100*/  DADD R8, R4, R8 ;  /* 0x0000000004087229 */ /* 0x016fe20000000008 */
[----:B0-----:R-:W-:-:S06]  /*1110*/  IMAD.WIDE.U32 R2, R0, 0x8, R2 ;  /* 0x0000000800027825 */ /* 0x001fcc00078e0002 */
[----:B------:R-:W-:Y:S01]  /*1120*/  STG.E.64 desc[UR6][R2.64], R8 ;  /* 0x0000000802007986 */ /* 0x000fe2000c101b06 */
[----:B------:R-:W-:Y:S05]  /*1130*/  EXIT ;  /* 0x000000000000794d */ /* 0x000fea0003800000 */
.L_x_83:
        /* <DEDUP_REMOVED lines=12> */
.L_x_1601:


//--------------------- .text._Z7reduce6IdLj64ELb0EEvPT_S1_j --------------------------
	.section	.text._Z7reduce6IdLj64ELb0EEvPT_S1_j,"ax",@progbits
	.align	128
        .global         _Z7reduce6IdLj64ELb0EEvPT_S1_j
        .type           _Z7reduce6IdLj64ELb0EEvPT_S1_j,@function
        .size           _Z7reduce6IdLj64ELb0EEvPT_S1_j,(.L_x_1602 - _Z7reduce6IdLj64ELb0EEvPT_S1_j)
        .other          _Z7reduce6IdLj64ELb0EEvPT_S1_j,@"STO_CUDA_ENTRY STV_DEFAULT"
_Z7reduce6IdLj64ELb0EEvPT_S1_j:
.text._Z7reduce6IdLj64ELb0EEvPT_S1_j:
        /* <DEDUP_REMOVED lines=14> */
.L_x_86:
        /* <DEDUP_REMOVED lines=11> */
.L_x_85:
[----:B------:R-:W-:Y:S05]  /*0190*/  BSYNC.RECONVERGENT B0 ;  /* 0x0000000000007941 */ /* 0x000fea0003800200 */
.L_x_84:
        /* <DEDUP_REMOVED lines=11> */
[----:B------:R-:W0:Y:S01]  /*0250*/  LDS.64 R6, [R7+0x100] ;  /* 0x0001000007067984 */ /* 0x000e220000000a00 */
[----:B------:R-:W-:-:S04]  /*0260*/  VOTE.ANY R2, PT, PT ;  /* 0x0000000000027806 */ /* 0x000fc800038e0100 */
[----:B------:R-:W-:Y:S01]  /*0270*/  ISETP.NE.AND P0, PT, R2, -0x1, PT ;  /* 0xffffffff0200780c */ /* 0x000fe20003f05270 */
[----:B0-----:R-:W-:-:S12]  /*0280*/  DADD R4, R6, R4 ;  /* 0x0000000006047229 */ /* 0x001fd80000000004 */
[----:B------:R-:W-:Y:S05]  /*0290*/  @P0 BRA `(.L_x_87) ;  /* 0x00000000000c0947 */ /* 0x000fea0003800000 */
[----:B------:R0:W1:Y:S04]  /*02a0*/  SHFL.DOWN PT, R7, R5, 0x10, 0x1f ;  /* 0x0a001f0005077f89 */ /* 0x00006800000e0000 */
[----:B------:R0:W2:Y:S01]  /*02b0*/  SHFL.DOWN PT, R6, R4, 0x10, 0x1f ;  /* 0x0a001f0004067f89 */ /* 0x0000a200000e0000 */
[----:B------:R-:W-:Y:S05]  /*02c0*/  BRA `(.L_x_88) ;  /* 0x0000000000a47947 */ /* 0x000fea0003800000 */
.L_x_87:
        /* <DEDUP_REMOVED lines=41> */
.L_x_88:
        /* <DEDUP_REMOVED lines=45> */
.L_x_89:
[----:B------:R0:W1:Y:S04]  /*0830*/  SHFL.DOWN PT, R7, R5, 0x8, 0x1f ;  /* 0x09001f0005077f89 */ /* 0x00006800000e0000 */
[----:B------:R0:W2:Y:S02]  /*0840*/  SHFL.DOWN PT, R6, R4, 0x8, 0x1f ;  /* 0x09001f0004067f89 */ /* 0x0000a400000e0000 */
.L_x_90:
        /* <DEDUP_REMOVED lines=44> */
.L_x_91:
[----:B------:R3:W4:Y:S04]  /*0b10*/  SHFL.DOWN PT, R7, R5, 0x4, 0x1f ;  /* 0x08801f0005077f89 */ /* 0x00072800000e0000 */
[----:B------:R3:W0:Y:S02]  /*0b20*/  SHFL.DOWN PT, R6, R4, 0x4, 0x1f ;  /* 0x08801f0004067f89 */ /* 0x00062400000e0000 */
.L_x_92:
        /* <DEDUP_REMOVED lines=44> */
.L_x_93:
[----:B------:R0:W1:Y:S04]  /*0df0*/  SHFL.DOWN PT, R7, R5, 0x2, 0x1f ;  /* 0x08401f0005077f89 */ /* 0x00006800000e0000 */
[----:B------:R0:W2:Y:S02]  /*0e00*/  SHFL.DOWN PT, R6, R4, 0x2, 0x1f ;  /* 0x08401f0004067f89 */ /* 0x0000a400000e0000 */
.L_x_94:
        /* <DEDUP_REMOVED lines=44> */
.L_x_95:
[----:B------:R3:W4:Y:S04]  /*10d0*/  SHFL.DOWN PT, R7, R5, 0x1, 0x1f ;  /* 0x08201f0005077f89 */ /* 0x00072800000e0000 */
[----:B------:R3:W0:Y:S02]  /*10e0*/  SHFL.DOWN PT, R6, R4, 0x1, 0x1f ;  /* 0x08201f0004067f89 */ /* 0x00062400000e0000 */
.L_x_96:
[----:B------:R-:W-:-:S13]  /*10f0*/  ISETP.NE.AND P0, PT, R3, RZ, PT ;  /* 0x000000ff0300720c */ /* 0x000fda0003f05270 */
[----:B------:R-:W-:Y:S05]  /*1100*/  @P0 EXIT ;  /* 0x000000000000094d */ /* 0x000fea0003800000 */
[----:B------:R-:W5:Y:S01]  /*1110*/  LDC.64 R2, c[0x0][0x388] ;  /* 0x0000e200ff027b82 */ /* 0x000f620000000a00 */
[----:B012-4-:R-:W-:Y:S01]  /*1120*/  DADD R6, R4, R6 ;  /* 0x0000000004067229 */ /* 0x017fe20000000006 */
[----:B-----5:R-:W-:-:S06]  /*1130*/  IMAD.WIDE.U32 R2, R0, 0x8, R2 ;  /* 0x0000000800027825 */ /* 0x020fcc00078e0002 */
[----:B------:R-:W-:Y:S01]  /*1140*/  STG.E.64 desc[UR6][R2.64], R6 ;  /* 0x0000000602007986 */ /* 0x000fe2000c101b06 */
[----:B------:R-:W-:Y:S05]  /*1150*/  EXIT ;  /* 0x000000000000794d */ /* 0x000fea0003800000 */
.L_x_97:
        /* <DEDUP_REMOVED lines=10> */
.L_x_1602:


//--------------------- .text._Z7reduce6IdLj128ELb0EEvPT_S1_j --------------------------
	.section	.text._Z7reduce6IdLj128ELb0EEvPT_S1_j,"ax",@progbits
	.align	128
        .global         _Z7reduce6IdLj128ELb0EEvPT_S1_j
        .type           _Z7reduce6IdLj128ELb0EEvPT_S1_j,@function
        .size           _Z7reduce6IdLj128ELb0EEvPT_S1_j,(.L_x_1603 - _Z7reduce6IdLj128ELb0EEvPT_S1_j)
        .other          _Z7reduce6IdLj128ELb0EEvPT_S1_j,@"STO_CUDA_ENTRY STV_DEFAULT"
_Z7reduce6IdLj128ELb0EEvPT_S1_j:
.text._Z7reduce6IdLj128ELb0EEvPT_S1_j:
        /* <DEDUP_REMOVED lines=14> */
.L_x_100:
        /* <DEDUP_REMOVED lines=11> */
.L_x_99:
[----:B------:R-:W-:Y:S05]  /*0190*/  BSYNC.RECONVERGENT B0 ;  /* 0x0000000000007941 */ /* 0x000fea0003800200 */
.L_x_98:
[----:B------:R-:W0:Y:S01]  /*01a0*/  S2UR UR5, SR_CgaCtaId ;  /* 0x00000000000579c3 */ /* 0x000e220000008800 */
[----:B------:R-:W-:Y:S01]  /*01b0*/  UMOV UR4, 0x400 ;  /* 0x0000040000047882 */ /* 0x000fe20000000000 */
[C---:B------:R-:W-:Y:S01]  /*01c0*/  ISETP.GT.U32.AND P0, PT, R3.reuse, 0x3f, PT ;  /* 0x0000003f0300780c */ /* 0x040fe20003f04070 */
[----:B------:R-:W-:Y:S01]  /*01d0*/  IMAD.MOV.U32 R8, RZ, RZ, R4 ;  /* 0x000000ffff087224 */ /* 0x000fe200078e0004 */
[----:B------:R-:W-:Y:S01]  /*01e0*/  ISETP.GT.U32.AND P1, PT, R3, 0x1f, PT ;  /* 0x0000001f0300780c */ /* 0x000fe20003f24070 */
[----:B------:R-:W-:Y:S01]  /*01f0*/  IMAD.MOV.U32 R9, RZ, RZ, R5 ;  /* 0x000000ffff097224 */ /* 0x000fe200078e0005 */
[----:B0-----:R-:W-:-:S06]  /*0200*/  ULEA UR4, UR5, UR4, 0x18 ;  /* 0x0000000405047291 */ /* 0x001fcc000f8ec0ff */
[----:B------:R-:W-:-:S05]  /*0210*/  LEA R11, R3, UR4, 0x3 ;  /* 0x00000004030b7c11 */ /* 0x000fca000f8e18ff */
[----:B------:R-:W-:Y:S01]  /*0220*/  STS.64 [R11], R4 ;  /* 0x000000040b007388 */ /* 0x000fe20000000a00 */
[----:B------:R-:W-:Y:S08]  /*0230*/  BAR.SYNC.DEFER_BLOCKING 0x0 ;  /* 0x0000000000007b1d */ /* 0x000ff00000010000 */
[----:B------:R-:W-:Y:S08]  /*0240*/  BAR.SYNC.DEFER_BLOCKING 0x0 ;  /* 0x0000000000007b1d */ /* 0x000ff00000010000 */
[----:B------:R-:W-:Y:S06]  /*0250*/  BAR.SYNC.DEFER_BLOCKING 0x0 ;  /* 0x0000000000007b1d */ /* 0x000fec0000010000 */
[----:B------:R-:W0:Y:S02]  /*0260*/  @!P0 LDS.64 R6, [R11+0x200] ;  /* 0x000200000b068984 */ /* 0x000e240000000a00 */
[----:B0-----:R-:W-:-:S07]  /*0270*/  @!P0 DADD R8, R6, R8 ;  /* 0x0000000006088229 */ /* 0x001fce0000000008 */
[----:B------:R0:W-:Y:S01]  /*0280*/  @!P0 STS.64 [R11], R8 ;  /* 0x000000080b008388 */ /* 0x0001e20000000a00 */
[----:B------:R-:W-:Y:S06]  /*0290*/  BAR.SYNC.DEFER_BLOCKING 0x0 ;  /* 0x0000000000007b1d */ /* 0x000fec0000010000 */
[----:B------:R-:W-:Y:S05]  /*02a0*/  @P1 EXIT ;  /* 0x000000000000194d */ /* 0x000fea0003800000 */
[----:B------:R-:W1:Y:S01]  /*02b0*/  LDS.64 R4, [R11+0x100] ;  /* 0x000100000b047984 */ /* 0x000e620000000a00 */
[----:B------:R-:W-:-:S04]  /*02c0*/  VOTE.ANY R2, PT, PT ;  /* 0x0000000000027806 */ /* 0x000fc800038e0100 */
[----:B------:R-:W-:Y:S01]  /*02d0*/  ISETP.NE.AND P0, PT, R2, -0x1, PT ;  /* 0xffffffff0200780c */ /* 0x000fe20003f05270 */
[----:B-1----:R-:W-:-:S12]  /*02e0*/  DADD R4, R4, R8 ;  /* 0x0000000004047229 */ /* 0x002fd80000000008 */
[----:B------:R-:W-:Y:S05]  /*02f0*/  @P0 BRA `(.L_x_101) ;  /* 0x00000000000c0947 */ /* 0x000fea0003800000 */
[----:B------:R1:W2:Y:S04]  /*0300*/  SHFL.DOWN PT, R7, R5, 0x10, 0x1f ;  /* 0x0a001f0005077f89 */ /* 0x0002a800000e0000 */
[----:B------:R1:W3:Y:S01]  /*0310*/  SHFL.DOWN PT, R6, R4, 0x10, 0x1f ;  /* 0x0a001f0004067f89 */ /* 0x0002e200000e0000 */
[----:B------:R-:W-:Y:S05]  /*0320*/  BRA `(.L_x_102) ;  /* 0x0000000000a47947 */ /* 0x000fea0003800000 */
.L_x_101:
[----:B0-----:R-:W0:Y:S01]  /*0330*/  S2R R9, SR_LANEID ;  /* 0x0000000000097919 */ /* 0x001e220000000000 */
        /* <DEDUP_REMOVED lines=38> */
[----:B------:R4:W0:Y:S04]  /*05a0*/  SHFL.IDX PT, R7, R5, R9, 0x1f ;  /* 0x00001f0905077589 */ /* 0x00082800000e0000 */
[----:B------:R4:W1:Y:S02]  /*05b0*/  SHFL.IDX PT, R6, R4, R9, 0x1f ;  /* 0x00001f0904067589 */ /* 0x00086400000e0000 */
.L_x_102:
        /* <DEDUP_REMOVED lines=45> */
.L_x_103:
[----:B------:R0:W1:Y:S04]  /*0890*/  SHFL.DOWN PT, R7, R5, 0x8, 0x1f ;  /* 0x09001f0005077f89 */ /* 0x00006800000e0000 */
[----:B------:R0:W2:Y:S02]  /*08a0*/  SHFL.DOWN PT, R6, R4, 0x8, 0x1f ;  /* 0x09001f0004067f89 */ /* 0x0000a400000e0000 */
.L_x_104:
        /* <DEDUP_REMOVED lines=44> */
.L_x_105:
[----:B------:R3:W4:Y:S04]  /*0b70*/  SHFL.DOWN PT, R7, R5, 0x4, 0x1f ;  /* 0x08801f0005077f89 */ /* 0x00072800000e0000 */
[----:B------:R3:W0:Y:S02]  /*0b80*/  SHFL.DOWN PT, R6, R4, 0x4, 0x1f ;  /* 0x08801f0004067f89 */ /* 0x00062400000e0000 */
.L_x_106:
        /* <DEDUP_REMOVED lines=44> */
.L_x_107:
[----:B------:R0:W1:Y:S04]  /*0e50*/  SHFL.DOWN PT, R7, R5, 0x2, 0x1f ;  /* 0x08401f0005077f89 */ /* 0x00006800000e0000 */
[----:B------:R0:W2:Y:S02]  /*0e60*/  SHFL.DOWN PT, R6, R4, 0x2, 0x1f ;  /* 0x08401f0004067f89 */ /* 0x0000a400000e0000 */
.L_x_108:
        /* <DEDUP_REMOVED lines=44> */
.L_x_109:
[----:B------:R3:W4:Y:S04]  /*1130*/  SHFL.DOWN PT, R7, R5, 0x1, 0x1f ;  /* 0x08201f0005077f89 */ /* 0x00072800000e0000 */
[----:B------:R3:W0:Y:S02]  /*1140*/  SHFL.DOWN PT, R6, R4, 0x1, 0x1f ;  /* 0x08201f0004067f89 */ /* 0x00062400000e0000 */
.L_x_110:
[----:B------:R-:W-:-:S13]  /*1150*/  ISETP.NE.AND P0, PT, R3, RZ, PT ;  /* 0x000000ff0300720c */ /* 0x000fda0003f05270 */
[----:B------:R-:W-:Y:S05]  /*1160*/  @P0 EXIT ;  /* 0x000000000000094d */ /* 0x000fea0003800000 */
[----:B------:R-:W5:Y:S01]  /*1170*/  LDC.64 R2, c[0x0][0x388] ;  /* 0x0000e200ff027b82 */ /* 0x000f620000000a00 */
[----:B012-4-:R-:W-:Y:S01]  /*1180*/  DADD R6, R4, R6 ;  /* 0x0000000004067229 */ /* 0x017fe20000000006 */
[----:B-----5:R-:W-:-:S06]  /*1190*/  IMAD.WIDE.U32 R2, R0, 0x8, R2 ;  /* 0x0000000800027825 */ /* 0x020fcc00078e0002 */
[----:B------:R-:W-:Y:S01]  /*11a0*/  STG.E.64 desc[UR6][R2.64], R6 ;  /* 0x0000000602007986 */ /* 0x000fe2000c101b06 */
[----:B------:R-:W-:Y:S05]  /*11b0*/  EXIT ;  /* 0x000000000000794d */ /* 0x000fea0003800000 */
.L_x_111:
        /* <DEDUP_REMOVED lines=12> */
.L_x_1603:


//--------------------- .text._Z7reduce6IdLj256ELb0EEvPT_S1_j --------------------------
	.section	.text._Z7reduce6IdLj256ELb0EEvPT_S1_j,"ax",@progbits
	.align	128
        .global         _Z7reduce6IdLj256ELb0EEvPT_S1_j
        .type           _Z7reduce6IdLj256ELb0EEvPT_S1_j,@function
        .size           _Z7reduce6IdLj256ELb0EEvPT_S1_j,(.L_x_1604 - _Z7reduce6IdLj256ELb0EEvPT_S1_j)
        .other          _Z7reduce6IdLj256ELb0EEvPT_S1_j,@"STO_CUDA_ENTRY STV_DEFAULT"
_Z7reduce6IdLj256ELb0EEvPT_S1_j:
.text._Z7reduce6IdLj256ELb0EEvPT_S1_j:
        /* <DEDUP_REMOVED lines=14> */
.L_x_114:
        /* <DEDUP_REMOVED lines=11> */
.L_x_113:
[----:B------:R-:W-:Y:S05]  /*0190*/  BSYNC.RECONVERGENT B0 ;  /* 0x0000000000007941 */ /* 0x000fea0003800200 */
.L_x_112:
        /* <DEDUP_REMOVED lines=10> */
[----:B------:R-:W-:Y:S06]  /*0240*/  BAR.SYNC.DEFER_BLOCKING 0x0 ;  /* 0x0000000000007b1d */ /* 0x000fec0000010000 */
[----:B------:R-:W0:Y:S02]  /*0250*/  @!P0 LDS.64 R6, [R11+0x400] ;  /* 0x000400000b068984 */ /* 0x000e240000000a00 */
[----:B0-----:R-:W-:-:S07]  /*0260*/  @!P0 DADD R8, R6, R8 ;  /* 0x0000000006088229 */ /* 0x001fce0000000008 */
[----:B------:R-:W-:Y:S01]  /*0270*/  @!P0 STS.64 [R11], R8 ;  /* 0x000000080b008388 */ /* 0x000fe20000000a00 */
[----:B------:R-:W-:Y:S01]  /*0280*/  BAR.SYNC.DEFER_BLOCKING 0x0 ;  /* 0x0000000000007b1d */ /* 0x000fe20000010000 */
[----:B------:R-:W-:-:S05]  /*0290*/  ISETP.GT.U32.AND P0, PT, R3, 0x1f, PT ;  /* 0x0000001f0300780c */ /* 0x000fca0003f04070 */
        /* <DEDUP_REMOVED lines=13> */
.L_x_115:
        /* <DEDUP_REMOVED lines=41> */
.L_x_116:
        /* <DEDUP_REMOVED lines=45> */
.L_x_117:
[----:B------:R0:W1:Y:S04]  /*08d0*/  SHFL.DOWN PT, R7, R5, 0x8, 0x1f ;  /* 0x09001f0005077f89 */ /* 0x00006800000e0000 */
[----:B------:R0:W2:Y:S02]  /*08e0*/  SHFL.DOWN PT, R6, R4, 0x8, 0x1f ;  /* 0x09001f0004067f89 */ /* 0x0000a400000e0000 */
.L_x_118:
        /* <DEDUP_REMOVED lines=44> */
.L_x_119:
[----:B------:R3:W4:Y:S04]  /*0bb0*/  SHFL.DOWN PT, R7, R5, 0x4, 0x1f ;  /* 0x08801f0005077f89 */ /* 0x00072800000e0000 */
[----:B------:R3:W0:Y:S02]  /*0bc0*/  SHFL.DOWN PT, R6, R4, 0x4, 0x1f ;  /* 0x08801f0004067f89 */ /* 0x00062400000e0000 */
.L_x_120:
        /* <DEDUP_REMOVED lines=44> */
.L_x_121:
[----:B------:R0:W1:Y:S04]  /*0e90*/  SHFL.DOWN PT, R7, R5, 0x2, 0x1f ;  /* 0x08401f0005077f89 */ /* 0x00006800000e0000 */
[----:B------:R0:W2:Y:S02]  /*0ea0*/  SHFL.DOWN PT, R6, R4, 0x2, 0x1f ;  /* 0x08401f0004067f89 */ /* 0x0000a400000e0000 */
.L_x_122:
        /* <DEDUP_REMOVED lines=44> */
.L_x_123:
[----:B------:R3:W4:Y:S04]  /*1170*/  SHFL.DOWN PT, R7, R5, 0x1, 0x1f ;  /* 0x08201f0005077f89 */ /* 0x00072800000e0000 */
[----:B------:R3:W0:Y:S02]  /*1180*/  SHFL.DOWN PT, R6, R4, 0x1, 0x1f ;  /* 0x08201f0004067f89 */ /* 0x00062400000e0000 */
.L_x_124:
[----:B------:R-:W-:-:S13]  /*1190*/  ISETP.NE.AND P0, PT, R3, RZ, PT ;  /* 0x000000ff0300720c */ /* 0x000fda0003f05270 */
[----:B------:R-:W-:Y:S05]  /*11a0*/  @P0 EXIT ;  /* 0x000000000000094d */ /* 0x000fea0003800000 */
[----:B------:R-:W5:Y:S01]  /*11b0*/  LDC.64 R2, c[0x0][0x388] ;  /* 0x0000e200ff027b82 */ /* 0x000f620000000a00 */
[----:B012-4-:R-:W-:Y:S01]  /*11c0*/  DADD R6, R4, R6 ;  /* 0x0000000004067229 */ /* 0x017fe20000000006 */
[----:B-----5:R-:W-:-:S06]  /*11d0*/  IMAD.WIDE.U32 R2, R0, 0x8, R2 ;  /* 0x0000000800027825 */ /* 0x020fcc00078e0002 */
[----:B------:R-:W-:Y:S01]  /*11e0*/  STG.E.64 desc[UR6][R2.64], R6 ;  /* 0x0000000602007986 */ /* 0x000fe2000c101b06 */
[----:B------:R-:W-:Y:S05]  /*11f0*/  EXIT ;  /* 0x000000000000794d */ /* 0x000fea0003800000 */
.L_x_125:
        /* <DEDUP_REMOVED lines=16> */
.L_x_1604:


//--------------------- .text._Z7reduce6IdLj512ELb0EEvPT_S1_j --------------------------
	.section	.text._Z7reduce6IdLj512ELb0EEvPT_S1_j,"ax",@progbits
	.align	128
        .global         _Z7reduce6IdLj512ELb0EEvPT_S1_j
        .type           _Z7reduce6IdLj512ELb0EEvPT_S1_j,@function
        .size           _Z7reduce6IdLj512ELb0EEvPT_S1_j,(.L_x_1605 - _Z7reduce6IdLj512ELb0EEvPT_S1_j)
        .other          _Z7reduce6IdLj512ELb0EEvPT_S1_j,@"STO_CUDA_ENTRY STV_DEFAULT"
_Z7reduce6IdLj512ELb0EEvPT_S1_j:
.text._Z7reduce6IdLj512ELb0EEvPT_S1_j:
[----:B------:R-:W-:Y:S01]  /*0000*/  LDC R1, c[0x0][0x37c] ;  /* 0x0000df00ff017b82 */ /* 0x000fe20000000800 */
[----:B------:R-:W0:Y:S01]  /*0010*/  S2R R0, SR_CTAID.X ;  /* 0x0000000000007919 */ /* 0x000e220000002500 */
[----:B------:R-:W1:Y:S01]  /*0020*/  LDCU UR4, c[0x0][0x390] ;  /* 0x00007200ff0477ac */ /* 0x000e620008000800 */
[----:B------:R-:W-:Y:S01]  /*0030*/  BSSY.RECONVERGENT B0, `(.L_x_126) ;  /* 0x0000017000007945 */ /* 0x000fe20003800200 */
[----:B------:R-:W-:Y:S01]  /*0040*/  CS2R R4, SRZ ;  /* 0x0000000000047805 */ /* 0x000fe2000001ff00 */
[----:B------:R-:W2:Y:S01]  /*0050*/  S2R R2, SR_TID.X ;  /* 0x0000000000027919 */ /* 0x000ea20000002100 */
[----:B------:R-:W3:Y:S01]  /*0060*/  LDCU.64 UR6, c[0x0][0x358] ;  /* 0x00006b00ff0677ac */ /* 0x000ee20008000a00 */
[----:B------:R-:W4:Y:S01]  /*0070*/  LDCU UR8, c[0x0][0x390] ;  /* 0x00007200ff0877ac */ /* 0x000f220008000800 */
[----:B0-----:R-:W-:-:S05]  /*0080*/  IMAD.SHL.U32 R3, R0, 0x400, RZ ;  /* 0x0000040000037824 */ /* 0x001fca00078e00ff */
[----:B--2---:R-:W-:-:S04]  /*0090*/  LOP3.LUT R3, R3, R2, RZ, 0xfc, !PT ;  /* 0x0000000203037212 */ /* 0x004fc800078efcff */
[----:B-1----:R-:W-:-:S13]  /*00a0*/  ISETP.GE.U32.AND P0, PT, R3, UR4, PT ;  /* 0x0000000403007c0c */ /* 0x002fda000bf06070 */
[----:B---34-:R-:W-:Y:S05]  /*00b0*/  @P0 BRA `(.L_x_127) ;  /* 0x0000000000380947 */ /* 0x018fea0003800000 */
[----:B------:R-:W0:Y:S01]  /*00c0*/  LDC R12, c[0x0][0x370] ;  /* 0x0000dc00ff0c7b82 */ /* 0x000e220000000800 */
[----:B------:R-:W-:-:S07]  /*00d0*/  CS2R R4, SRZ ;  /* 0x0000000000047805 */ /* 0x000fce000001ff00 */
[----:B------:R-:W1:Y:S02]  /*00e0*/  LDC.64 R10, c[0x0][0x380] ;  /* 0x0000e000ff0a7b82 */ /* 0x000e640000000a00 */
.L_x_128:
        /* <DEDUP_REMOVED lines=11> */
.L_x_127:
[----:B------:R-:W-:Y:S05]  /*01a0*/  BSYNC.RECONVERGENT B0 ;  /* 0x0000000000007941 */ /* 0x000fea0003800200 */
.L_x_126:
        /* <DEDUP_REMOVED lines=33> */
.L_x_129:
[----:B------:R-:W1:Y:S01]  /*03c0*/  S2R R7, SR_LANEID ;  /* 0x0000000000077919 */ /* 0x000e620000000000 */
[----:B------:R-:W-:-:S05]  /*03d0*/  IMAD.MOV.U32 R6, RZ, RZ, -0x1 ;  /* 0xffffffffff067424 */ /* 0x000fca00078e00ff */
[----:B-1----:R-:W-:-:S04]  /*03e0*/  SHF.L.U32 R6, R6, R7, RZ ;  /* 0x0000000706067219 */ /* 0x002fc800000006ff */
[----:B------:R-:W-:-:S04]  /*03f0*/  LOP3.LUT R6, R3, R6, RZ, 0xc0, !PT ;  /* 0x0000000603067212 */ /* 0x000fc800078ec0ff */
[----:B0-----:R-:W-:Y:S01]  /*0400*/  PRMT R9, R6, 0x7710, RZ ;  /* 0x0000771006097816 */ /* 0x001fe200000000ff */
        /* <DEDUP_REMOVED lines=36> */
.L_x_130:
        /* <DEDUP_REMOVED lines=45> */
.L_x_131:
[----:B------:R0:W1:Y:S04]  /*0920*/  SHFL.DOWN PT, R7, R5, 0x8, 0x1f ;  /* 0x09001f0005077f89 */ /* 0x00006800000e0000 */
[----:B------:R0:W2:Y:S02]  /*0930*/  SHFL.DOWN PT, R6, R4, 0x8, 0x1f ;  /* 0x09001f0004067f89 */ /* 0x0000a400000e0000 */
.L_x_132:
        /* <DEDUP_REMOVED lines=44> */
.L_x_133:
[----:B------:R3:W4:Y:S04]  /*0c00*/  SHFL.DOWN PT, R7, R5, 0x4, 0x1f ;  /* 0x08801f0005077f89 */ /* 0x00072800000e0000 */
[----:B------:R3:W0:Y:S02]  /*0c10*/  SHFL.DOWN PT, R6, R4, 0x4, 0x1f ;  /* 0x08801f0004067f89 */ /* 0x00062400000e0000 */
.L_x_134:
        /* <DEDUP_REMOVED lines=44> */
.L_x_135:
[----:B------:R0:W1:Y:S04]  /*0ee0*/  SHFL.DOWN PT, R7, R5, 0x2, 0x1f ;  /* 0x08401f0005077f89 */ /* 0x00006800000e0000 */
[----:B------:R0:W2:Y:S02]  /*0ef0*/  SHFL.DOWN PT, R6, R4, 0x2, 0x1f ;  /* 0x08401f0004067f89 */ /* 0x0000a400000e0000 */
.L_x_136:
        /* <DEDUP_REMOVED lines=44> */
.L_x_137:
[----:B------:R3:W4:Y:S04]  /*11c0*/  SHFL.DOWN PT, R7, R5, 0x1, 0x1f ;  /* 0x08201f0005077f89 */ /* 0x00072800000e0000 */
[----:B------:R3:W0:Y:S02]  /*11d0*/  SHFL.DOWN PT, R6, R4, 0x1, 0x1f ;  /* 0x08201f0004067f89 */ /* 0x00062400000e0000 */
.L_x_138:
[----:B------:R-:W-:-:S13]  /*11e0*/  ISETP.NE.AND P0, PT, R2, RZ, PT ;  /* 0x000000ff0200720c */ /* 0x000fda0003f05270 */
[----:B------:R-:W-:Y:S05]  /*11f0*/  @P0 EXIT ;  /* 0x000000000000094d */ /* 0x000fea0003800000 */
[----:B------:R-:W5:Y:S01]  /*1200*/  LDC.64 R2, c[0x0][0x388] ;  /* 0x0000e200ff027b82 */ /* 0x000f620000000a00 */
[----:B012-4-:R-:W-:Y:S01]  /*1210*/  DADD R6, R4, R6 ;  /* 0x0000000004067229 */ /* 0x017fe20000000006 */
[----:B-----5:R-:W-:-:S06]  /*1220*/  IMAD.WIDE.U32 R2, R0, 0x8, R2 ;  /* 0x0000000800027825 */ /* 0x020fcc00078e0002 */
[----:B------:R-:W-:Y:S01]  /*1230*/  STG.E.64 desc[UR6][R2.64], R6 ;  /* 0x0000000602007986 */ /* 0x000fe2000c101b06 */
[----:B------:R-:W-:Y:S05]  /*1240*/  EXIT ;  /* 0x000000000000794d */ /* 0x000fea0003800000 */
.L_x_139:
        /* <DEDUP_REMOVED lines=11> */
.L_x_1605:


//--------------------- .text._Z7reduce6IdLj1ELb1EEvPT_S1_j --------------------------
	.section	.text._Z7reduce6IdLj1ELb1EEvPT_S1_j,"ax",@progbits
	.align	128
        .global         _Z7reduce6IdLj1ELb1EEvPT_S1_j
        .type           _Z7reduce6IdLj1ELb1EEvPT_S1_j,@function
        .size           _Z7reduce6IdLj1ELb1EEvPT_S1_j,(.L_x_1606 - _Z7reduce6IdLj1ELb1EEvPT_S1_j)
        .other          _Z7reduce6IdLj1ELb1EEvPT_S1_j,@"STO_CUDA_ENTRY STV_DEFAULT"
_Z7reduce6IdLj1ELb1EEvPT_S1_j:
.text._Z7reduce6IdLj1ELb1EEvPT_S1_j:
[----:B------:R-:W-:Y:S01]  /*0000*/  LDC R1, c[0x0][0x37c] ;  /* 0x0000df00ff017b82 */ /* 0x000fe20000000800 */
[----:B------:R-:W0:Y:S01]  /*0010*/  S2R R3, SR_TID.X ;  /* 0x0000000000037919 */ /* 0x000e220000002100 */
[----:B------:R-:W1:Y:S01]  /*0020*/  LDCU UR8, c[0x0][0x390] ;  /* 0x00007200ff0877ac */ /* 0x000e620008000800 */
[----:B------:R-:W-:Y:S01]  /*0030*/  BSSY.RECONVERGENT B0, `(.L_x_140) ;  /* 0x0000012000007945 */ /* 0x000fe20003800200 */
[----:B------:R-:W-:Y:S01]  /*0040*/  CS2R R4, SRZ ;  /* 0x0000000000047805 */ /* 0x000fe2000001ff00 */
[----:B------:R-:W0:Y:S01]  /*0050*/  S2R R0, SR_CTAID.X ;  /* 0x0000000000007919 */ /* 0x000e220000002500 */
[----:B------:R-:W2:Y:S01]  /*0060*/  LDCU.64 UR6, c[0x0][0x358] ;  /* 0x00006b00ff0677ac */ /* 0x000ea20008000a00 */
[----:B0-----:R-:W-:-:S05]  /*0070*/  IMAD R2, R0, 0x2, R3 ;  /* 0x0000000200027824 */ /* 0x001fca00078e0203 */
[----:B-1----:R-:W-:-:S13]  /*0080*/  ISETP.GE.U32.AND P0, PT, R2, UR8, PT ;  /* 0x0000000802007c0c */ /* 0x002fda000bf06070 */
[----:B--2---:R-:W-:Y:S05]  /*0090*/  @P0 BRA `(.L_x_141) ;  /* 0x00000000002c0947 */ /* 0x004fea0003800000 */
[----:B------:R-:W0:Y:S01]  /*00a0*/  LDC R15, c[0x0][0x370] ;  /* 0x0000dc00ff0f7b82 */ /* 0x000e220000000800 */
[----:B------:R-:W-:-:S07]  /*00b0*/  CS2R R4, SRZ ;  /* 0x0000000000047805 */ /* 0x000fce000001ff00 */
[----:B------:R-:W1:Y:S02]  /*00c0*/  LDC.64 R12, c[0x0][0x380] ;  /* 0x0000e000ff0c7b82 */ /* 0x000e640000000a00 */
.L_x_142:
[----:B-1----:R-:W-:-:S05]  /*00d0*/  IMAD.WIDE.U32 R6, R2, 0x8, R12 ;  /* 0x0000000802067825 */ /* 0x002fca00078e000c */
[----:B------:R-:W2:Y:S04]  /*00e0*/  LDG.E.64 R8, desc[UR6][R6.64] ;  /* 0x0000000606087981 */ /* 0x000ea8000c1e1b00 */
[----:B------:R-:W3:Y:S01]  /*00f0*/  LDG.E.64 R10, desc[UR6][R6.64+0x8] ;  /* 0x00000806060a7981 */ /* 0x000ee2000c1e1b00 */
[----:B0-----:R-:W-:-:S05]  /*0100*/  IMAD R2, R15, 0x2, R2 ;  /* 0x000000020f027824 */ /* 0x001fca00078e0202 */
[----:B------:R-:W-:Y:S01]  /*0110*/  ISETP.GE.U32.AND P0, PT, R2, UR8, PT ;  /* 0x0000000802007c0c */ /* 0x000fe2000bf06070 */
[----:B--2---:R-:W-:-:S08]  /*0120*/  DADD R4, R8, R4 ;  /* 0x0000000008047229 */ /* 0x004fd00000000004 */
[----:B---3--:R-:W-:-:S04]  /*0130*/  DADD R4, R4, R10 ;  /* 0x0000000004047229 */ /* 0x008fc8000000000a */
[----:B------:R-:W-:Y:S07]  /*0140*/  @!P0 BRA `(.L_x_142) ;  /* 0xfffffffc00e08947 */ /* 0x000fee000383ffff */
.L_x_141:
[----:B------:R-:W-:Y:S05]  /*0150*/  BSYNC.RECONVERGENT B0 ;  /* 0x0000000000007941 */ /* 0x000fea0003800200 */
.L_x_140:
        /* <DEDUP_REMOVED lines=17> */
.L_x_143:
        /* <DEDUP_REMOVED lines=41> */
.L_x_144:
        /* <DEDUP_REMOVED lines=45> */
.L_x_145:
[----:B------:R0:W1:Y:S04]  /*07d0*/  SHFL.DOWN PT, R7, R5, 0x8, 0x1f ;  /* 0x09001f0005077f89 */ /* 0x00006800000e0000 */
[----:B------:R0:W2:Y:S02]  /*07e0*/  SHFL.DOWN PT, R6, R4, 0x8, 0x1f ;  /* 0x09001f0004067f89 */ /* 0x0000a400000e0000 */
.L_x_146:
        /* <DEDUP_REMOVED lines=44> */
.L_x_147:
[----:B------:R3:W4:Y:S04]  /*0ab0*/  SHFL.DOWN PT, R7, R5, 0x4, 0x1f ;  /* 0x08801f0005077f89 */ /* 0x00072800000e0000 */
[----:B------:R3:W0:Y:S02]  /*0ac0*/  SHFL.DOWN PT, R6, R4, 0x4, 0x1f ;  /* 0x08801f0004067f89 */ /* 0x00062400000e0000 */
.L_x_148:
        /* <DEDUP_REMOVED lines=44> */
.L_x_149:
[----:B------:R0:W1:Y:S04]  /*0d90*/  SHFL.DOWN PT, R7, R5, 0x2, 0x1f ;  /* 0x08401f0005077f89 */ /* 0x00006800000e0000 */
[----:B------:R0:W2:Y:S02]  /*0da0*/  SHFL.DOWN PT, R6, R4, 0x2, 0x1f ;  /* 0x08401f0004067f89 */ /* 0x0000a400000e0000 */
.L_x_150:
        /* <DEDUP_REMOVED lines=44> */
.L_x_151:
[----:B------:R3:W4:Y:S04]  /*1070*/  SHFL.DOWN PT, R7, R5, 0x1, 0x1f ;  /* 0x08201f0005077f89 */ /* 0x00072800000e0000 */
[----:B------:R3:W0:Y:S02]  /*1080*/  SHFL.DOWN PT, R6, R4, 0x1, 0x1f ;  /* 0x08201f0004067f89 */ /* 0x00062400000e0000 */
.L_x_152:
[----:B------:R-:W-:-:S13]  /*1090*/  ISETP.NE.AND P0, PT, R3, RZ, PT ;  /* 0x000000ff0300720c */ /* 0x000fda0003f05270 */
[----:B------:R-:W-:Y:S05]  /*10a0*/  @P0 EXIT ;  /* 0x000000000000094d */ /* 0x000fea0003800000 */
[----:B------:R-:W5:Y:S01]  /*10b0*/  LDC.64 R2, c[0x0][0x388] ;  /* 0x0000e200ff027b82 */ /* 0x000f620000000a00 */
[----:B012-4-:R-:W-:Y:S01]  /*10c0*/  DADD R6, R4, R6 ;  /* 0x0000000004067229 */ /* 0x017fe20000000006 */
[----:B-----5:R-:W-:-:S06]  /*10d0*/  IMAD.WIDE.U32 R2, R0, 0x8, R2 ;  /* 0x0000000800027825 */ /* 0x020fcc00078e0002 */
[----:B------:R-:W-:Y:S01]  /*10e0*/  STG.E.64 desc[UR6][R2.64], R6 ;  /* 0x0000000602007986 */ /* 0x000fe2000c101b06 */
[----:B------:R-:W-:Y:S05]  /*10f0*/  EXIT ;  /* 0x000000000000794d */ /* 0x000fea0003800000 */
.L_x_153:
        /* <DEDUP_REMOVED lines=16> */
.L_x_1606:


//--------------------- .text._Z7reduce6IdLj2ELb1EEvPT_S1_j --------------------------
	.section	.text._Z7reduce6IdLj2ELb1EEvPT_S1_j,"ax",@progbits
	.align	128
        .global         _Z7reduce6IdLj2ELb1EEvPT_S1_j
        .type           _Z7reduce6IdLj2ELb1EEvPT_S1_j,@function
        .size           _Z7reduce6IdLj2ELb1EEvPT_S1_j,(.L_x_1607 - _Z7reduce6IdLj2ELb1EEvPT_S1_j)
        .other          _Z7reduce6IdLj2ELb1EEvPT_S1_j,@"STO_CUDA_ENTRY STV_DEFAULT"
_Z7reduce6IdLj2ELb1EEvPT_S1_j:
.text._Z7reduce6IdLj2ELb1EEvPT_S1_j:
        /* <DEDUP_REMOVED lines=13> */
.L_x_156:
[----:B-1----:R-:W-:-:S04]  /*00d0*/  IMAD.WIDE.U32 R6, R2, 0x8, R10 ;  /* 0x0000000802067825 */ /* 0x002fc800078e000a */
[----:B------:R-:W-:Y:S02]  /*00e0*/  VIADD R9, R2, 0x2 ;  /* 0x0000000202097836 */ /* 0x000fe40000000000 */
[----:B------:R-:W2:Y:S02]  /*00f0*/  LDG.E.64 R6, desc[UR6][R6.64] ;  /* 0x0000000606067981 */ /* 0x000ea4000c1e1b00 */
[----:B------:R-:W-:-:S06]  /*0100*/  IMAD.WIDE.U32 R8, R9, 0x8, R10 ;  /* 0x0000000809087825 */ /* 0x000fcc00078e000a */
[----:B------:R-:W3:Y:S01]  /*0110*/  LDG.E.64 R8, desc[UR6][R8.64] ;  /* 0x0000000608087981 */ /* 0x000ee2000c1e1b00 */
[----:B0-----:R-:W-:-:S05]  /*0120*/  IMAD R2, R13, 0x4, R2 ;  /* 0x000000040d027824 */ /* 0x001fca00078e0202 */
[----:B------:R-:W-:Y:S01]  /*0130*/  ISETP.GE.U32.AND P0, PT, R2, UR8, PT ;  /* 0x0000000802007c0c */ /* 0x000fe2000bf06070 */
[----:B--2---:R-:W-:-:S08]  /*0140*/  DADD R4, R6, R4 ;  /* 0x0000000006047229 */ /* 0x004fd00000000004 */
[----:B---3--:R-:W-:-:S04]  /*0150*/  DADD R4, R4, R8 ;  /* 0x0000000004047229 */ /* 0x008fc80000000008 */
[----:B------:R-:W-:Y:S07]  /*0160*/  @!P0 BRA `(.L_x_156) ;  /* 0xfffffffc00d88947 */ /* 0x000fee000383ffff */
.L_x_155:
[----:B------:R-:W-:Y:S05]  /*0170*/  BSYNC.RECONVERGENT B0 ;  /* 0x0000000000007941 */ /* 0x000fea0003800200 */
.L_x_154:
        /* <DEDUP_REMOVED lines=17> */
.L_x_157:
        /* <DEDUP_REMOVED lines=41> */
.L_x_158:
        /* <DEDUP_REMOVED lines=45> */
.L_x_159:
[----:B------:R0:W1:Y:S04]  /*07f0*/  SHFL.DOWN PT, R9, R5, 0x8, 0x1f ;  /* 0x09001f0005097f89 */ /* 0x00006800000e0000 */
[----:B------:R0:W2:Y:S02]  /*0800*/  SHFL.DOWN PT, R8, R4, 0x8, 0x1f ;  /* 0x09001f0004087f89 */ /* 0x0000a400000e0000 */
.L_x_160:
        /* <DEDUP_REMOVED lines=44> */
.L_x_161:
[----:B------:R3:W4:Y:S04]  /*0ad0*/  SHFL.DOWN PT, R9, R5, 0x4, 0x1f ;  /* 0x08801f0005097f89 */ /* 0x00072800000e0000 */
[----:B------:R3:W0:Y:S02]  /*0ae0*/  SHFL.DOWN PT, R8, R4, 0x4, 0x1f ;  /* 0x08801f0004087f89 */ /* 0x00062400000e0000 */
.L_x_162:
        /* <DEDUP_REMOVED lines=44> */
.L_x_163:
[----:B------:R0:W1:Y:S04]  /*0db0*/  SHFL.DOWN PT, R9, R5, 0x2, 0x1f ;  /* 0x08401f0005097f89 */ /* 0x00006800000e0000 */
[----:B------:R0:W2:Y:S02]  /*0dc0*/  SHFL.DOWN PT, R8, R4, 0x2, 0x1f ;  /* 0x08401f0004087f89 */ /* 0x0000a400000e0000 */
.L_x_164:
        /* <DEDUP_REMOVED lines=44> */
.L_x_165:
[----:B------:R3:W4:Y:S04]  /*1090*/  SHFL.DOWN PT, R9, R5, 0x1, 0x1f ;  /* 0x08201f0005097f89 */ /* 0x00072800000e0000 */
[----:B------:R3:W0:Y:S02]  /*10a0*/  SHFL.DOWN PT, R8, R4, 0x1, 0x1f ;  /* 0x08201f0004087f89 */ /* 0x00062400000e0000 */
.L_x_166:
[----:B------:R-:W-:-:S13]  /*10b0*/  ISETP.NE.AND P0, PT, R3, RZ, PT ;  /* 0x000000ff0300720c */ /* 0x000fda0003f05270 */
[----:B------:R-:W-:Y:S05]  /*10c0*/  @P0 EXIT ;  /* 0x000000000000094d */ /* 0x000fea0003800000 */
[----:B0-----:R-:W0:Y:S01]  /*10d0*/  LDC.64 R2, c[0x0][0x388] ;  /* 0x0000e200ff027b82 */ /* 0x001e220000000a00 */
[----:B-12-4-:R-:W-:Y:S01]  /*10e0*/  DADD R8, R4, R8 ;  /* 0x0000000004087229 */ /* 0x016fe20000000008 */
[----:B0-----:R-:W-:-:S06]  /*10f0*/  IMAD.WIDE.U32 R2, R0, 0x8, R2 ;  /* 0x0000000800027825 */ /* 0x001fcc00078e0002 */
[----:B------:R-:W-:Y:S01]  /*1100*/  STG.E.64 desc[UR6][R2.64], R8 ;  /* 0x0000000802007986 */ /* 0x000fe2000c101b06 */
[----:B------:R-:W-:Y:S05]  /*1110*/  EXIT ;  /* 0x000000000000794d */ /* 0x000fea0003800000 */
.L_x_167:
        /* <DEDUP_REMOVED lines=14> */
.L_x_1607:


//--------------------- .text._Z7reduce6IdLj4ELb1EEvPT_S1_j --------------------------
	.section	.text._Z7reduce6IdLj4ELb1EEvPT_S1_j,"ax",@progbits
	.align	128
        .global         _Z7reduce6IdLj4ELb1EEvPT_S1_j
        .type           _Z7reduce6IdLj4ELb1EEvPT_S1_j,@function
        .size           _Z7reduce6IdLj4ELb1EEvPT_S1_j,(.L_x_1608 - _Z7reduce6IdLj4ELb1EEvPT_S1_j)
        .other          _Z7reduce6IdLj4ELb1EEvPT_S1_j,@"STO_CUDA_ENTRY STV_DEFAULT"
_Z7reduce6IdLj4ELb1EEvPT_S1_j:
.text._Z7reduce6IdLj4ELb1EEvPT_S1_j:
        /* <DEDUP_REMOVED lines=13> */
.L_x_170:
        /* <DEDUP_REMOVED lines=10> */
.L_x_169:
[----:B------:R-:W-:Y:S05]  /*0170*/  BSYNC.RECONVERGENT B0 ;  /* 0x0000000000007941 */ /* 0x000fea0003800200 */
.L_x_168:
        /* <DEDUP_REMOVED lines=17> */
.L_x_171:
        /* <DEDUP_REMOVED lines=41> */
.L_x_172:
        /* <DEDUP_REMOVED lines=45> */
.L_x_173:
[----:B------:R0:W1:Y:S04]  /*07f0*/  SHFL.DOWN PT, R9, R5, 0x8, 0x1f ;  /* 0x09001f0005097f89 */ /* 0x00006800000e0000 */
[----:B------:R0:W2:Y:S02]  /*0800*/  SHFL.DOWN PT, R8, R4, 0x8, 0x1f ;  /* 0x09001f0004087f89 */ /* 0x0000a400000e0000 */
.L_x_174:
        /* <DEDUP_REMOVED lines=44> */
.L_x_175:
[----:B------:R3:W4:Y:S04]  /*0ad0*/  SHFL.DOWN PT, R9, R5, 0x4, 0x1f ;  /* 0x08801f0005097f89 */ /* 0x00072800000e0000 */
[----:B------:R3:W0:Y:S02]  /*0ae0*/  SHFL.DOWN PT, R8, R4, 0x4, 0x1f ;  /* 0x08801f0004087f89 */ /* 0x00062400000e0000 */
.L_x_176:
        /* <DEDUP_REMOVED lines=44> */
.L_x_177:
[----:B------:R0:W1:Y:S04]  /*0db0*/  SHFL.DOWN PT, R9, R5, 0x2, 0x1f ;  /* 0x08401f0005097f89 */ /* 0x00006800000e0000 */
[----:B------:R0:W2:Y:S02]  /*0dc0*/  SHFL.DOWN PT, R8, R4, 0x2, 0x1f ;  /* 0x08401f0004087f89 */ /* 0x0000a400000e0000 */
.L_x_178:
        /* <DEDUP_REMOVED lines=44> */
.L_x_179:
[----:B------:R3:W4:Y:S04]  /*1090*/  SHFL.DOWN PT, R9, R5, 0x1, 0x1f ;  /* 0x08201f0005097f89 */ /* 0x00072800000e0000 */
[----:B------:R3:W0:Y:S02]  /*10a0*/  SHFL.DOWN PT, R8, R4, 0x1, 0x1f ;  /* 0x08201f0004087f89 */ /* 0x00062400000e0000 */
.L_x_180:
[----:B------:R-:W-:-:S13]  /*10b0*/  ISETP.NE.AND P0, PT, R3, RZ, PT ;  /* 0x000000ff0300720c */ /* 0x000fda0003f05270 */
[----:B------:R-:W-:Y:S05]  /*10c0*/  @P0 EXIT ;  /* 0x000000000000094d */ /* 0x000fea0003800000 */
[----:B0-----:R-:W0:Y:S01]  /*10d0*/  LDC.64 R2, c[0x0][0x388] ;  /* 0x0000e200ff027b82 */ /* 0x001e220000000a00 */
[----:B-12-4-:R-:W-:Y:S01]  /*10e0*/  DADD R8, R4, R8 ;  /* 0x0000000004087229 */ /* 0x016fe20000000008 */
[----:B0-----:R-:W-:-:S06]  /*10f0*/  IMAD.WIDE.U32 R2, R0, 0x8, R2 ;  /* 0x0000000800027825 */ /* 0x001fcc00078e0002 */
[----:B------:R-:W-:Y:S01]  /*1100*/  STG.E.64 desc[UR6][R2.64], R8 ;  /* 0x0000000802007986 */ /* 0x000fe2000c101b06 */
[----:B------:R-:W-:Y:S05]  /*1110*/  EXIT ;  /* 0x000000000000794d */ /* 0x000fea0003800000 */
.L_x_181:
        /* <DEDUP_REMOVED lines=14> */
.L_x_1608:


//--------------------- .text._Z7reduce6IdLj8ELb1EEvPT_S1_j --------------------------
	.section	.text._Z7reduce6IdLj8ELb1EEvPT_S1_j,"ax",@progbits
	.align	128
        .global         _Z7reduce6IdLj8ELb1EEvPT_S1_j
        .type           _Z7reduce6IdLj8ELb1EEvPT_S1_j,@function
        .size           _Z7reduce6IdLj8ELb1EEvPT_S1_j,(.L_x_1609 - _Z7reduce6IdLj8ELb1EEvPT_S1_j)
        .other          _Z7reduce6IdLj8ELb1EEvPT_S1_j,@"STO_CUDA_ENTRY STV_DEFAULT"
_Z7reduce6IdLj8ELb1EEvPT_S1_j:
.text._Z7reduce6IdLj8ELb1EEvPT_S1_j:
        /* <DEDUP_REMOVED lines=13> */
.L_x_184:
        /* <DEDUP_REMOVED lines=10> */
.L_x_183:
[----:B------:R-:W-:Y:S05]  /*0170*/  BSYNC.RECONVERGENT B0 ;  /* 0x0000000000007941 */ /* 0x000fea0003800200 */
.L_x_182:
        /* <DEDUP_REMOVED lines=17> */
.L_x_185:
        /* <DEDUP_REMOVED lines=41> */
.L_x_186:
        /* <DEDUP_REMOVED lines=45> */
.L_x_187:
[----:B------:R0:W1:Y:S04]  /*07f0*/  SHFL.DOWN PT, R9, R5, 0x8, 0x1f ;  /* 0x09001f0005097f89 */ /* 0x00006800000e0000 */
[----:B------:R0:W2:Y:S02]  /*0800*/  SHFL.DOWN PT, R8, R4, 0x8, 0x1f ;  /* 0x09001f0004087f89 */ /* 0x0000a400000e0000 */
.L_x_188:
        /* <DEDUP_REMOVED lines=44> */
.L_x_189:
[----:B------:R3:W4:Y:S04]  /*0ad0*/  SHFL.DOWN PT, R9, R5, 0x4, 0x1f ;  /* 0x08801f0005097f89 */ /* 0x00072800000e0000 */
[----:B------:R3:W0:Y:S02]  /*0ae0*/  SHFL.DOWN PT, R8, R4, 0x4, 0x1f ;  /* 0x08801f0004087f89 */ /* 0x00062400000e0000 */
.L_x_190:
        /* <DEDUP_REMOVED lines=44> */
.L_x_191:
[----:B------:R0:W1:Y:S04]  /*0db0*/  SHFL.DOWN PT, R9, R5, 0x2, 0x1f ;  /* 0x08401f0005097f89 */ /* 0x00006800000e0000 */
[----:B------:R0:W2:Y:S02]  /*0dc0*/  SHFL.DOWN PT, R8, R4, 0x2, 0x1f ;  /* 0x08401f0004087f89 */ /* 0x0000a400000e0000 */
.L_x_192:
        /* <DEDUP_REMOVED lines=44> */
.L_x_193:
[----:B------:R3:W4:Y:S04]  /*1090*/  SHFL.DOWN PT, R9, R5, 0x1, 0x1f ;  /* 0x08201f0005097f89 */ /* 0x00072800000e0000 */
[----:B------:R3:W0:Y:S02]  /*10a0*/  SHFL.DOWN PT, R8, R4, 0x1, 0x1f ;  /* 0x08201f0004087f89 */ /* 0x00062400000e0000 */
.L_x_194:
[----:B------:R-:W-:-:S13]  /*10b0*/  ISETP.NE.AND P0, PT, R3, RZ, PT ;  /* 0x000000ff0300720c */ /* 0x000fda0003f05270 */
[----:B------:R-:W-:Y:S05]  /*10c0*/  @P0 EXIT ;  /* 0x000000000000094d */ /* 0x000fea0003800000 */
[----:B0-----:R-:W0:Y:S01]  /*10d0*/  LDC.64 R2, c[0x0][0x388] ;  /* 0x0000e200ff027b82 */ /* 0x001e220000000a00 */
[----:B-12-4-:R-:W-:Y:S01]  /*10e0*/  DADD R8, R4, R8 ;  /* 0x0000000004087229 */ /* 0x016fe20000000008 */
[----:B0-----:R-:W-:-:S06]  /*10f0*/  IMAD.WIDE.U32 R2, R0, 0x8, R2 ;  /* 0x0000000800027825 */ /* 0x001fcc00078e0002 */
[----:B------:R-:W-:Y:S01]  /*1100*/  STG.E.64 desc[UR6][R2.64], R8 ;  /* 0x0000000802007986 */ /* 0x000fe2000c101b06 */
[----:B------:R-:W-:Y:S05]  /*1110*/  EXIT ;  /* 0x000000000000794d */ /* 0x000fea0003800000 */
.L_x_195:
        /* <DEDUP_REMOVED lines=14> */
.L_x_1609:


//--------------------- .text._Z7reduce6IdLj16ELb1EEvPT_S1_j --------------------------
	.section	.text._Z7reduce6IdLj16ELb1EEvPT_S1_j,"ax",@progbits
	.align	128
        .global         _Z7reduce6IdLj16ELb1EEvPT_S1_j
        .type           _Z7reduce6IdLj16ELb1EEvPT_S1_j,@function
        .size           _Z7reduce6IdLj16ELb1EEvPT_S1_j,(.L_x_1610 - _Z7reduce6IdLj16ELb1EEvPT_S1_j)
        .other          _Z7reduce6IdLj16ELb1EEvPT_S1_j,@"STO_CUDA_ENTRY STV_DEFAULT"
_Z7reduce6IdLj16ELb1EEvPT_S1_j:
.text._Z7reduce6IdLj16ELb1EEvPT_S1_j:
        /* <DEDUP_REMOVED lines=13> */
.L_x_198:
        /* <DEDUP_REMOVED lines=10> */
.L_x_197:
[----:B------:R-:W-:Y:S05]  /*0170*/  BSYNC.RECONVERGENT B0 ;  /* 0x0000000000007941 */ /* 0x000fea0003800200 */
.L_x_196:
        /* <DEDUP_REMOVED lines=17> */
.L_x_199:
        /* <DEDUP_REMOVED lines=41> */
.L_x_200:
        /* <DEDUP_REMOVED lines=45> */
.L_x_201:
[----:B------:R0:W1:Y:S04]  /*07f0*/  SHFL.DOWN PT, R9, R5, 0x8, 0x1f ;  /* 0x09001f0005097f89 */ /* 0x00006800000e0000 */
[----:B------:R0:W2:Y:S02]  /*0800*/  SHFL.DOWN PT, R8, R4, 0x8, 0x1f ;  /* 0x09001f0004087f89 */ /* 0x0000a400000e0000 */
.L_x_202:
        /* <DEDUP_REMOVED lines=44> */
.L_x_203:
[----:B------:R3:W4:Y:S04]  /*0ad0*/  SHFL.DOWN PT, R9, R5, 0x4, 0x1f ;  /* 0x08801f0005097f89 */ /* 0x00072800000e0000 */
[----:B------:R3:W0:Y:S02]  /*0ae0*/  SHFL.DOWN PT, R8, R4, 0x4, 0x1f ;  /* 0x08801f0004087f89 */ /* 0x00062400000e0000 */
.L_x_204:
        /* <DEDUP_REMOVED lines=44> */
.L_x_205:
[----:B------:R0:W1:Y:S04]  /*0db0*/  SHFL.DOWN PT, R9, R5, 0x2, 0x1f ;  /* 0x08401f0005097f89 */ /* 0x00006800000e0000 */
[----:B------:R0:W2:Y:S02]  /*0dc0*/  SHFL.DOWN PT, R8, R4, 0x2, 0x1f ;  /* 0x08401f0004087f89 */ /* 0x0000a400000e0000 */
.L_x_206:
        /* <DEDUP_REMOVED lines=44> */
.L_x_207:
[----:B------:R3:W4:Y:S04]  /*1090*/  SHFL.DOWN PT, R9, R5, 0x1, 0x1f ;  /* 0x08201f0005097f89 */ /* 0x00072800000e0000 */
[----:B------:R3:W0:Y:S02]  /*10a0*/  SHFL.DOWN PT, R8, R4, 0x1, 0x1f ;  /* 0x08201f0004087f89 */ /* 0x00062400000e0000 */
.L_x_208:
[----:B------:R-:W-:-:S13]  /*10b0*/  ISETP.NE.AND P0, PT, R3, RZ, PT ;  /* 0x000000ff0300720c */ /* 0x000fda0003f05270 */
[----:B------:R-:W-:Y:S05]  /*10c0*/  @P0 EXIT ;  /* 0x000000000000094d */ /* 0x000fea0003800000 */
[----:B0-----:R-:W0:Y:S01]  /*10d0*/  LDC.64 R2, c[0x0][0x388] ;  /* 0x0000e200ff027b82 */ /* 0x001e220000000a00 */
[----:B-12-4-:R-:W-:Y:S01]  /*10e0*/  DADD R8, R4, R8 ;  /* 0x0000000004087229 */ /* 0x016fe20000000008 */
[----:B0-----:R-:W-:-:S06]  /*10f0*/  IMAD.WIDE.U32 R2, R0, 0x8, R2 ;  /* 0x0000000800027825 */ /* 0x001fcc00078e0002 */
[----:B------:R-:W-:Y:S01]  /*1100*/  STG.E.64 desc[UR6][R2.64], R8 ;  /* 0x0000000802007986 */ /* 0x000fe2000c101b06 */
[----:B------:R-:W-:Y:S05]  /*1110*/  EXIT ;  /* 0x000000000000794d */ /* 0x000fea0003800000 */
.L_x_209:
        /* <DEDUP_REMOVED lines=14> */
.L_x_1610:


//--------------------- .text._Z7reduce6IdLj32ELb1EEvPT_S1_j --------------------------
	.section	.text._Z7reduce6IdLj32ELb1EEvPT_S1_j,"ax",@progbits
	.align	128
        .global         _Z7reduce6IdLj32ELb1EEvPT_S1_j
        .type           _Z7reduce6IdLj32ELb1EEvPT_S1_j,@function
        .size           _Z7reduce6IdLj32ELb1EEvPT_S1_j,(.L_x_1611 - _Z7reduce6IdLj32ELb1EEvPT_S1_j)
        .other          _Z7reduce6IdLj32ELb1EEvPT_S1_j,@"STO_CUDA_ENTRY STV_DEFAULT"
_Z7reduce6IdLj32ELb1EEvPT_S1_j:
.text._Z7reduce6IdLj32ELb1EEvPT_S1_j:
        /* <DEDUP_REMOVED lines=13> */
.L_x_212:
        /* <DEDUP_REMOVED lines=10> */
.L_x_211:
[----:B------:R-:W-:Y:S05]  /*0170*/  BSYNC.RECONVERGENT B0 ;  /* 0x0000000000007941 */ /* 0x000fea0003800200 */
.L_x_210:
        /* <DEDUP_REMOVED lines=17> */
.L_x_213:
        /* <DEDUP_REMOVED lines=41> */
.L_x_214:
        /* <DEDUP_REMOVED lines=45> */
.L_x_215:
[----:B------:R0:W1:Y:S04]  /*07f0*/  SHFL.DOWN PT, R9, R5, 0x8, 0x1f ;  /* 0x09001f0005097f89 */ /* 0x00006800000e0000 */
[----:B------:R0:W2:Y:S02]  /*0800*/  SHFL.DOWN PT, R8, R4, 0x8, 0x1f ;  /* 0x09001f0004087f89 */ /* 0x0000a400000e0000 */
.L_x_216:
        /* <DEDUP_REMOVED lines=44> */
.L_x_217:
[----:B------:R3:W4:Y:S04]  /*0ad0*/  SHFL.DOWN PT, R9, R5, 0x4, 0x1f ;  /* 0x08801f0005097f89 */ /* 0x00072800000e0000 */
[----:B------:R3:W0:Y:S02]  /*0ae0*/  SHFL.DOWN PT, R8, R4, 0x4, 0x1f ;  /* 0x08801f0004087f89 */ /* 0x00062400000e0000 */
.L_x_218:
        /* <DEDUP_REMOVED lines=44> */
.L_x_219:
[----:B------:R0:W1:Y:S04]  /*0db0*/  SHFL.DOWN PT, R9, R5, 0x2, 0x1f ;  /* 0x08401f0005097f89 */ /* 0x00006800000e0000 */
[----:B------:R0:W2:Y:S02]  /*0dc0*/  SHFL.DOWN PT, R8, R4, 0x2, 0x1f ;  /* 0x08401f0004087f89 */ /* 0x0000a400000e0000 */
.L_x_220:
        /* <DEDUP_REMOVED lines=44> */
.L_x_221:
[----:B------:R3:W4:Y:S04]  /*1090*/  SHFL.DOWN PT, R9, R5, 0x1, 0x1f ;  /* 0x08201f0005097f89 */ /* 0x00072800000e0000 */
[----:B------:R3:W0:Y:S02]  /*10a0*/  SHFL.DOWN PT, R8, R4, 0x1, 0x1f ;  /* 0x08201f0004087f89 */ /* 0x00062400000e0000 */
.L_x_222:
[----:B------:R-:W-:-:S13]  /*10b0*/  ISETP.NE.AND P0, PT, R3, RZ, PT ;  /* 0x000000ff0300720c */ /* 0x000fda0003f05270 */
[----:B------:R-:W-:Y:S05]  /*10c0*/  @P0 EXIT ;  /* 0x000000000000094d */ /* 0x000fea0003800000 */
[----:B0-----:R-:W0:Y:S01]  /*10d0*/  LDC.64 R2, c[0x0][0x388] ;  /* 0x0000e200ff027b82 */ /* 0x001e220000000a00 */
[----:B-12-4-:R-:W-:Y:S01]  /*10e0*/  DADD R8, R4, R8 ;  /* 0x0000000004087229 */ /* 0x016fe20000000008 */
[----:B0-----:R-:W-:-:S06]  /*10f0*/  IMAD.WIDE.U32 R2, R0, 0x8, R2 ;  /* 0x0000000800027825 */ /* 0x001fcc00078e0002 */
[----:B------:R-:W-:Y:S01]  /*1100*/  STG.E.64 desc[UR6][R2.64], R8 ;  /* 0x0000000802007986 */ /* 0x000fe2000c101b06 */
[----:B------:R-:W-:Y:S05]  /*1110*/  EXIT ;  /* 0x000000000000794d */ /* 0x000fea0003800000 */
.L_x_223:
        /* <DEDUP_REMOVED lines=14> */
.L_x_1611:


//--------------------- .text._Z7reduce6IdLj64ELb1EEvPT_S1_j --------------------------
	.section	.text._Z7reduce6IdLj64ELb1EEvPT_S1_j,"ax",@progbits
	.align	128
        .global         _Z7reduce6IdLj64ELb1EEvPT_S1_j
        .type           _Z7reduce6IdLj64ELb1EEvPT_S1_j,@function
        .size           _Z7reduce6IdLj64ELb1EEvPT_S1_j,(.L_x_1612 - _Z7reduce6IdLj64ELb1EEvPT_S1_j)
        .other          _Z7reduce6IdLj64ELb1EEvPT_S1_j,@"STO_CUDA_ENTRY STV_DEFAULT"
_Z7reduce6IdLj64ELb1EEvPT_S1_j:
.text._Z7reduce6IdLj64ELb1EEvPT_S1_j:
        /* <DEDUP_REMOVED lines=13> */
.L_x_226:
        /* <DEDUP_REMOVED lines=10> */
.L_x_225:
[----:B------:R-:W-:Y:S05]  /*0170*/  BSYNC.RECONVERGENT B0 ;  /* 0x0000000000007941 */ /* 0x000fea0003800200 */
.L_x_224:
        /* <DEDUP_REMOVED lines=19> */
.L_x_227:
        /* <DEDUP_REMOVED lines=41> */
.L_x_228:
        /* <DEDUP_REMOVED lines=45> */
.L_x_229:
[----:B------:R0:W1:Y:S04]  /*0810*/  SHFL.DOWN PT, R7, R5, 0x8, 0x1f ;  /* 0x09001f0005077f89 */ /* 0x00006800000e0000 */
[----:B------:R0:W2:Y:S02]  /*0820*/  SHFL.DOWN PT, R6, R4, 0x8, 0x1f ;  /* 0x09001f0004067f89 */ /* 0x0000a400000e0000 */
.L_x_230:
        /* <DEDUP_REMOVED lines=44> */
.L_x_231:
[----:B------:R3:W4:Y:S04]  /*0af0*/  SHFL.DOWN PT, R7, R5, 0x4, 0x1f ;  /* 0x08801f0005077f89 */ /* 0x00072800000e0000 */
[----:B------:R3:W0:Y:S02]  /*0b00*/  SHFL.DOWN PT, R6, R4, 0x4, 0x1f ;  /* 0x08801f0004067f89 */ /* 0x00062400000e0000 */
.L_x_232:
        /* <DEDUP_REMOVED lines=44> */
.L_x_233:
[----:B------:R0:W1:Y:S04]  /*0dd0*/  SHFL.DOWN PT, R7, R5, 0x2, 0x1f ;  /* 0x08401f0005077f89 */ /* 0x00006800000e0000 */
[----:B------:R0:W2:Y:S02]  /*0de0*/  SHFL.DOWN PT, R6, R4, 0x2, 0x1f ;  /* 0x08401f0004067f89 */ /* 0x0000a400000e0000 */
.L_x_234:
        /* <DEDUP_REMOVED lines=44> */
.L_x_235:
[----:B------:R3:W4:Y:S04]  /*10b0*/  SHFL.DOWN PT, R7, R5, 0x1, 0x1f ;  /* 0x08201f0005077f89 */ /* 0x00072800000e0000 */
[----:B------:R3:W0:Y:S02]  /*10c0*/  SHFL.DOWN PT, R6, R4, 0x1, 0x1f ;  /* 0x08201f0004067f89 */ /* 0x00062400000e0000 */
.L_x_236:
[----:B------:R-:W-:-:S13]  /*10d0*/  ISETP.NE.AND P0, PT, R3, RZ, PT ;  /* 0x000000ff0300720c */ /* 0x000fda0003f05270 */
[----:B------:R-:W-:Y:S05]  /*10e0*/  @P0 EXIT ;  /* 0x000000000000094d */ /* 0x000fea0003800000 */
[----:B------:R-:W5:Y:S01]  /*10f0*/  LDC.64 R2, c[0x0][0x388] ;  /* 0x0000e200ff027b82 */ /* 0x000f620000000a00 */
[----:B012-4-:R-:W-:Y:S01]  /*1100*/  DADD R6, R4, R6 ;  /* 0x0000000004067229 */ /* 0x017fe20000000006 */
[----:B-----5:R-:W-:-:S06]  /*1110*/  IMAD.WIDE.U32 R2, R0, 0x8, R2 ;  /* 0x0000000800027825 */ /* 0x020fcc00078e0002 */
[----:B------:R-:W-:Y:S01]  /*1120*/  STG.E.64 desc[UR6][R2.64], R6 ;  /* 0x0000000602007986 */ /* 0x000fe2000c101b06 */
[----:B------:R-:W-:Y:S05]  /*1130*/  EXIT ;  /* 0x000000000000794d */ /* 0x000fea0003800000 */
.L_x_237:
        /* <DEDUP_REMOVED lines=12> */
.L_x_1612:


//--------------------- .text._Z7reduce6IdLj128ELb1EEvPT_S1_j --------------------------
	.section	.text._Z7reduce6IdLj128ELb1EEvPT_S1_j,"ax",@progbits
	.align	128
        .global         _Z7reduce6IdLj128ELb1EEvPT_S1_j
        .type           _Z7reduce6IdLj128ELb1EEvPT_S1_j,@function
        .size           _Z7reduce6IdLj128ELb1EEvPT_S1_j,(.L_x_1613 - _Z7reduce6IdLj128ELb1EEvPT_S1_j)
        .other          _Z7reduce6IdLj128ELb1EEvPT_S1_j,@"STO_CUDA_ENTRY STV_DEFAULT"
_Z7reduce6IdLj128ELb1EEvPT_S1_j:
.text._Z7reduce6IdLj128ELb1EEvPT_S1_j:
        /* <DEDUP_REMOVED lines=13> */
.L_x_240:
        /* <DEDUP_REMOVED lines=10> */
.L_x_239:
[----:B------:R-:W-:Y:S05]  /*0170*/  BSYNC.RECONVERGENT B0 ;  /* 0x0000000000007941 */ /* 0x000fea0003800200 */
.L_x_238:
[----:B------:R-:W0:Y:S01]  /*0180*/  S2UR UR5, SR_CgaCtaId ;  /* 0x00000000000579c3 */ /* 0x000e220000008800 */
[----:B------:R-:W-:Y:S01]  /*0190*/  UMOV UR4, 0x400 ;  /* 0x0000040000047882 */ /* 0x000fe20000000000 */
[C---:B------:R-:W-:Y:S02]  /*01a0*/  ISETP.GT.U32.AND P0, PT, R3.reuse, 0x3f, PT ;  /* 0x0000003f0300780c */ /* 0x040fe40003f04070 */
[----:B------:R-:W-:Y:S01]  /*01b0*/  ISETP.GT.U32.AND P1, PT, R3, 0x1f, PT ;  /* 0x0000001f0300780c */ /* 0x000fe20003f24070 */
        /* <DEDUP_REMOVED lines=19> */
.L_x_241:
        /* <DEDUP_REMOVED lines=41> */
.L_x_242:
        /* <DEDUP_REMOVED lines=45> */
.L_x_243:
[----:B------:R0:W1:Y:S04]  /*0850*/  SHFL.DOWN PT, R7, R5, 0x8, 0x1f ;  /* 0x09001f0005077f89 */ /* 0x00006800000e0000 */
[----:B------:R0:W2:Y:S02]  /*0860*/  SHFL.DOWN PT, R6, R4, 0x8, 0x1f ;  /* 0x09001f0004067f89 */ /* 0x0000a400000e0000 */
.L_x_244:
        /* <DEDUP_REMOVED lines=44> */
.L_x_245:
[----:B------:R3:W4:Y:S04]  /*0b30*/  SHFL.DOWN PT, R7, R5, 0x4, 0x1f ;  /* 0x08801f0005077f89 */ /* 0x00072800000e0000 */
[----:B------:R3:W0:Y:S02]  /*0b40*/  SHFL.DOWN PT, R6, R4, 0x4, 0x1f ;  /* 0x08801f0004067f89 */ /* 0x00062400000e0000 */
.L_x_246:
        /* <DEDUP_REMOVED lines=44> */
.L_x_247:
[----:B------:R0:W1:Y:S04]  /*0e10*/  SHFL.DOWN PT, R7, R5, 0x2, 0x1f ;  /* 0x08401f0005077f89 */ /* 0x00006800000e0000 */
[----:B------:R0:W2:Y:S02]  /*0e20*/  SHFL.DOWN PT, R6, R4, 0x2, 0x1f ;  /* 0x08401f0004067f89 */ /* 0x0000a400000e0000 */
.L_x_248:
        /* <DEDUP_REMOVED lines=44> */
.L_x_249:
[----:B------:R3:W4:Y:S04]  /*10f0*/  SHFL.DOWN PT, R7, R5, 0x1, 0x1f ;  /* 0x08201f0005077f89 */ /* 0x00072800000e0000 */
[----:B------:R3:W0:Y:S02]  /*1100*/  SHFL.DOWN PT, R6, R4, 0x1, 0x1f ;  /* 0x08201f0004067f89 */ /* 0x00062400000e0000 */
.L_x_250:
[----:B------:R-:W-:-:S13]  /*1110*/  ISETP.NE.AND P0, PT, R3, RZ, PT ;  /* 0x000000ff0300720c */ /* 0x000fda0003f05270 */
[----:B------:R-:W-:Y:S05]  /*1120*/  @P0 EXIT ;  /* 0x000000000000094d */ /* 0x000fea0003800000 */
[----:B------:R-:W5:Y:S01]  /*1130*/  LDC.64 R2, c[0x0][0x388] ;  /* 0x0000e200ff027b82 */ /* 0x000f620000000a00 */
[----:B012-4-:R-:W-:Y:S01]  /*1140*/  DADD R6, R4, R6 ;  /* 0x0000000004067229 */ /* 0x017fe20000000006 */
[----:B-----5:R-:W-:-:S06]  /*1150*/  IMAD.WIDE.U32 R2, R0, 0x8, R2 ;  /* 0x0000000800027825 */ /* 0x020fcc00078e0002 */
[----:B------:R-:W-:Y:S01]  /*1160*/  STG.E.64 desc[UR6][R2.64], R6 ;  /* 0x0000000602007986 */ /* 0x000fe2000c101b06 */
[----:B------:R-:W-:Y:S05]  /*1170*/  EXIT ;  /* 0x000000000000794d */ /* 0x000fea0003800000 */
.L_x_251:
        /* <DEDUP_REMOVED lines=16> */
.L_x_1613:


//--------------------- .text._Z7reduce6IdLj256ELb1EEvPT_S1_j --------------------------
	.section	.text._Z7reduce6IdLj256ELb1EEvPT_S1_j,"ax",@progbits
	.align	128
        .global         _Z7reduce6IdLj256ELb1EEvPT_S1_j
        .type           _Z7reduce6IdLj256ELb1EEvPT_S1_j,@function
        .size           _Z7reduce6IdLj256ELb1EEvPT_S1_j,(.L_x_1614 - _Z7reduce6IdLj256ELb1EEvPT_S1_j)
        .other          _Z7reduce6IdLj256ELb1EEvPT_S1_j,@"STO_CUDA_ENTRY STV_DEFAULT"
_Z7reduce6IdLj256ELb1EEvPT_S1_j:
.text._Z7reduce6IdLj256ELb1EEvPT_S1_j:
        /* <DEDUP_REMOVED lines=13> */
.L_x_254:
        /* <DEDUP_REMOVED lines=10> */
.L_x_253:
[----:B------:R-:W-:Y:S05]  /*0170*/  BSYNC.RECONVERGENT B0 ;  /* 0x0000000000007941 */ /* 0x000fea0003800200 */
.L_x_252:
        /* <DEDUP_REMOVED lines=27> */
.L_x_255:
        /* <DEDUP_REMOVED lines=41> */
.L_x_256:
        /* <DEDUP_REMOVED lines=45> */
.L_x_257:
[----:B------:R0:W1:Y:S04]  /*0890*/  SHFL.DOWN PT, R7, R5, 0x8, 0x1f ;  /* 0x09001f0005077f89 */ /* 0x00006800000e0000 */
[----:B------:R0:W2:Y:S02]  /*08a0*/  SHFL.DOWN PT, R6, R4, 0x8, 0x1f ;  /* 0x09001f0004067f89 */ /* 0x0000a400000e0000 */
.L_x_258:
        /* <DEDUP_REMOVED lines=44> */
.L_x_259:
[----:B------:R3:W4:Y:S04]  /*0b70*/  SHFL.DOWN PT, R7, R5, 0x4, 0x1f ;  /* 0x08801f0005077f89 */ /* 0x00072800000e0000 */
[----:B------:R3:W0:Y:S02]  /*0b80*/  SHFL.DOWN PT, R6, R4, 0x4, 0x1f ;  /* 0x08801f0004067f89 */ /* 0x00062400000e0000 */
.L_x_260:
        /* <DEDUP_REMOVED lines=44> */
.L_x_261:
[----:B------:R0:W1:Y:S04]  /*0e50*/  SHFL.DOWN PT, R7, R5, 0x2, 0x1f ;  /* 0x08401f0005077f89 */ /* 0x00006800000e0000 */
[----:B------:R0:W2:Y:S02]  /*0e60*/  SHFL.DOWN PT, R6, R4, 0x2, 0x1f ;  /* 0x08401f0004067f89 */ /* 0x0000a400000e0000 */
.L_x_262:
        /* <DEDUP_REMOVED lines=44> */
.L_x_263:
[----:B------:R3:W4:Y:S04]  /*1130*/  SHFL.DOWN PT, R7, R5, 0x1, 0x1f ;  /* 0x08201f0005077f89 */ /* 0x00072800000e0000 */
[----:B------:R3:W0:Y:S02]  /*1140*/  SHFL.DOWN PT, R6, R4, 0x1, 0x1f ;  /* 0x08201f0004067f89 */ /* 0x00062400000e0000 */
.L_x_264:
[----:B------:R-:W-:-:S13]  /*1150*/  ISETP.NE.AND P0, PT, R0, RZ, PT ;  /* 0x000000ff0000720c */ /* 0x000fda0003f05270 */
[----:B------:R-:W-:Y:S05]  /*1160*/  @P0 EXIT ;  /* 0x000000000000094d */ /* 0x000fea0003800000 */
[----:B0-----:R-:W0:Y:S01]  /*1170*/  LDC.64 R8, c[0x0][0x388] ;  /* 0x0000e200ff087b82 */ /* 0x001e220000000a00 */
[----:B-12-4-:R-:W-:Y:S01]  /*1180*/  DADD R6, R4, R6 ;  /* 0x0000000004067229 */ /* 0x016fe20000000006 */
[----:B0-----:R-:W-:-:S06]  /*1190*/  IMAD.WIDE.U32 R2, R3, 0x8, R8 ;  /* 0x0000000803027825 */ /* 0x001fcc00078e0008 */
[----:B------:R-:W-:Y:S01]  /*11a0*/  STG.E.64 desc[UR6][R2.64], R6 ;  /* 0x0000000602007986 */ /* 0x000fe2000c101b06 */
[----:B------:R-:W-:Y:S05]  /*11b0*/  EXIT ;  /* 0x000000000000794d */ /* 0x000fea0003800000 */
.L_x_265:
        /* <DEDUP_REMOVED lines=12> */
.L_x_1614:


//--------------------- .text._Z7reduce6IdLj512ELb1EEvPT_S1_j --------------------------
	.section	.text._Z7reduce6IdLj512ELb1EEvPT_S1_j,"ax",@progbits
	.align	128
        .global         _Z7reduce6IdLj512ELb1EEvPT_S1_j
        .type           _Z7reduce6IdLj512ELb1EEvPT_S1_j,@function
        .size           _Z7reduce6IdLj512ELb1EEvPT_S1_j,(.L_x_1615 - _Z7reduce6IdLj512ELb1EEvPT_S1_j)
        .other          _Z7reduce6IdLj512ELb1EEvPT_S1_j,@"STO_CUDA_ENTRY STV_DEFAULT"
_Z7reduce6IdLj512ELb1EEvPT_S1_j:
.text._Z7reduce6IdLj512ELb1EEvPT_S1_j:
[----:B------:R-:W-:Y:S01]  /*0000*/  LDC R1, c[0x0][0x37c] ;  /* 0x0000df00ff017b82 */ /* 0x000fe20000000800 */
[----:B------:R-:W0:Y:S01]  /*0010*/  S2R R0, SR_CTAID.X ;  /* 0x0000000000007919 */ /* 0x000e220000002500 */
[----:B------:R-:W1:Y:S01]  /*0020*/  LDCU UR8, c[0x0][0x390] ;  /* 0x00007200ff0877ac */ /* 0x000e620008000800 */
[----:B------:R-:W-:Y:S01]  /*0030*/  BSSY.RECONVERGENT B0, `(.L_x_266) ;  /* 0x0000015000007945 */ /* 0x000fe20003800200 */
[----:B------:R-:W-:Y:S01]  /*0040*/  CS2R R4, SRZ ;  /* 0x0000000000047805 */ /* 0x000fe2000001ff00 */
[----:B------:R-:W2:Y:S01]  /*0050*/  S2R R2, SR_TID.X ;  /* 0x0000000000027919 */ /* 0x000ea20000002100 */
[----:B------:R-:W3:Y:S01]  /*0060*/  LDCU.64 UR6, c[0x0][0x358] ;  /* 0x00006b00ff0677ac */ /* 0x000ee20008000a00 */
[----:B0-----:R-:W-:-:S05]  /*0070*/  IMAD.SHL.U32 R3, R0, 0x400, RZ ;  /* 0x0000040000037824 */ /* 0x001fca00078e00ff */
[----:B--2---:R-:W-:-:S04]  /*0080*/  LOP3.LUT R3, R3, R2, RZ, 0xfc, !PT ;  /* 0x0000000203037212 */ /* 0x004fc800078efcff */
[----:B-1----:R-:W-:-:S13]  /*0090*/  ISETP.GE.U32.AND P0, PT, R3, UR8, PT ;  /* 0x0000000803007c0c */ /* 0x002fda000bf06070 */
[----:B---3--:R-:W-:Y:S05]  /*00a0*/  @P0 BRA `(.L_x_267) ;  /* 0x0000000000340947 */ /* 0x008fea0003800000 */
[----:B------:R-:W0:Y:S01]  /*00b0*/  LDC R12, c[0x0][0x370] ;  /* 0x0000dc00ff0c7b82 */ /* 0x000e220000000800 */
[----:B------:R-:W-:-:S07]  /*00c0*/  CS2R R4, SRZ ;  /* 0x0000000000047805 */ /* 0x000fce000001ff00 */
[----:B------:R-:W1:Y:S02]  /*00d0*/  LDC.64 R10, c[0x0][0x380] ;  /* 0x0000e000ff0a7b82 */ /* 0x000e640000000a00 */
.L_x_268:
        /* <DEDUP_REMOVED lines=10> */
.L_x_267:
[----:B------:R-:W-:Y:S05]  /*0180*/  BSYNC.RECONVERGENT B0 ;  /* 0x0000000000007941 */ /* 0x000fea0003800200 */
.L_x_266:
[----:B------:R-:W0:Y:S01]  /*0190*/  S2UR UR5, SR_CgaCtaId ;  /* 0x00000000000579c3 */ /* 0x000e220000008800 */
[----:B------:R-:W-:Y:S01]  /*01a0*/  UMOV UR4, 0x400 ;  /* 0x0000040000047882 */ /* 0x000fe20000000000 */
[C---:B------:R-:W-:Y:S02]  /*01b0*/  ISETP.GT.U32.AND P0, PT, R2.reuse, 0xff, PT ;  /* 0x000000ff0200780c */ /* 0x040fe40003f04070 */
[----:B------:R-:W-:Y:S01]  /*01c0*/  ISETP.GT.U32.AND P1, PT, R2, 0x7f, PT ;  /* 0x0000007f0200780c */ /* 0x000fe20003f24070 */
        /* <DEDUP_REMOVED lines=27> */
.L_x_269:
        /* <DEDUP_REMOVED lines=41> */
.L_x_270:
        /* <DEDUP_REMOVED lines=45> */
.L_x_271:
[----:B------:R0:W1:Y:S04]  /*08e0*/  SHFL.DOWN PT, R7, R5, 0x8, 0x1f ;  /* 0x09001f0005077f89 */ /* 0x00006800000e0000 */
[----:B------:R0:W2:Y:S02]  /*08f0*/  SHFL.DOWN PT, R6, R4, 0x8, 0x1f ;  /* 0x09001f0004067f89 */ /* 0x0000a400000e0000 */
.L_x_272:
        /* <DEDUP_REMOVED lines=44> */
.L_x_273:
[----:B------:R3:W4:Y:S04]  /*0bc0*/  SHFL.DOWN PT, R7, R5, 0x4, 0x1f ;  /* 0x08801f0005077f89 */ /* 0x00072800000e0000 */
[----:B------:R3:W0:Y:S02]  /*0bd0*/  SHFL.DOWN PT, R6, R4, 0x4, 0x1f ;  /* 0x08801f0004067f89 */ /* 0x00062400000e0000 */
.L_x_274:
        /* <DEDUP_REMOVED lines=44> */
.L_x_275:
[----:B------:R0:W1:Y:S04]  /*0ea0*/  SHFL.DOWN PT, R7, R5, 0x2, 0x1f ;  /* 0x08401f0005077f89 */ /* 0x00006800000e0000 */
[----:B------:R0:W2:Y:S02]  /*0eb0*/  SHFL.DOWN PT, R6, R4, 0x2, 0x1f ;  /* 0x08401f0004067f89 */ /* 0x0000a400000e0000 */
.L_x_276:
        /* <DEDUP_REMOVED lines=44> */
.L_x_277:
[----:B------:R3:W4:Y:S04]  /*1180*/  SHFL.DOWN PT, R7, R5, 0x1, 0x1f ;  /* 0x08201f0005077f89 */ /* 0x00072800000e0000 */
[----:B------:R3:W0:Y:S02]  /*1190*/  SHFL.DOWN PT, R6, R4, 0x1, 0x1f ;  /* 0x08201f0004067f89 */ /* 0x00062400000e0000 */
.L_x_278:
[----:B------:R-:W-:-:S13]  /*11a0*/  ISETP.NE.AND P0, PT, R2, RZ, PT ;  /* 0x000000ff0200720c */ /* 0x000fda0003f05270 */
[----:B------:R-:W-:Y:S05]  /*11b0*/  @P0 EXIT ;  /* 0x000000000000094d */ /* 0x000fea0003800000 */
[----:B------:R-:W5:Y:S01]  /*11c0*/  LDC.64 R2, c[0x0][0x388] ;  /* 0x0000e200ff027b82 */ /* 0x000f620000000a00 */
[----:B012-4-:R-:W-:Y:S01]  /*11d0*/  DADD R6, R4, R6 ;  /* 0x0000000004067229 */ /* 0x017fe20000000006 */
[----:B-----5:R-:W-:-:S06]  /*11e0*/  IMAD.WIDE.U32 R2, R0, 0x8, R2 ;  /* 0x0000000800027825 */ /* 0x020fcc00078e0002 */
[----:B------:R-:W-:Y:S01]  /*11f0*/  STG.E.64 desc[UR6][R2.64], R6 ;  /* 0x0000000602007986 */ /* 0x000fe2000c101b06 */
[----:B------:R-:W-:Y:S05]  /*1200*/  EXIT ;  /* 0x000000000000794d */ /* 0x000fea0003800000 */
.L_x_279:
        /* <DEDUP_REMOVED lines=15> */
.L_x_1615:


//--------------------- .text._Z7reduce5IdLj1EEvPT_S1_j --------------------------
	.section	.text._Z7reduce5IdLj1EEvPT_S1_j,"ax",@progbits
	.align	128
        .global         _Z7reduce5IdLj1EEvPT_S1_j
        .type           _Z7reduce5IdLj1EEvPT_S1_j,@function
        .size           _Z7reduce5IdLj1EEvPT_S1_j,(.L_x_1616 - _Z7reduce5IdLj1EEvPT_S1_j)
        .other          _Z7reduce5IdLj1EEvPT_S1_j,@"STO_CUDA_ENTRY STV_DEFAULT"
_Z7reduce5IdLj1EEvPT_S1_j:
.text._Z7reduce5IdLj1EEvPT_S1_j:
[----:B------:R-:W-:Y:S01]  /*0000*/  LDC R1, c[0x0][0x37c] ;  /* 0x0000df00ff017b82 */ /* 0x000fe20000000800 */
[----:B------:R-:W0:Y:S01]  /*0010*/  S2R R0, SR_TID.X ;  /* 0x0000000000007919 */ /* 0x000e220000002100 */
[----:B------:R-:W1:Y:S01]  /*0020*/  LDCU UR4, c[0x0][0x390] ;  /* 0x00007200ff0477ac */ /* 0x000e620008000800 */
[----:B------:R-:W0:Y:S01]  /*0030*/  S2R R3, SR_CTAID.X ;  /* 0x0000000000037919 */ /* 0x000e220000002500 */
[----:B------:R-:W2:Y:S01]  /*0040*/  LDCU.64 UR6, c[0x0][0x358] ;  /* 0x00006b00ff0677ac */ /* 0x000ea20008000a00 */
[----:B0-----:R-:W-:-:S04]  /*0050*/  IMAD R5, R3, 0x2, R0 ;  /* 0x0000000203057824 */ /* 0x001fc800078e0200 */
[C---:B------:R-:W-:Y:S01]  /*0060*/  VIADD R11, R5.reuse, 0x1 ;  /* 0x00000001050b7836 */ /* 0x040fe20000000000 */
[----:B-1----:R-:W-:-:S04]  /*0070*/  ISETP.GE.U32.AND P0, PT, R5, UR4, PT ;  /* 0x0000000405007c0c */ /* 0x002fc8000bf06070 */
[----:B------:R-:W-:-:S09]  /*0080*/  ISETP.GE.U32.AND P1, PT, R11, UR4, PT ;  /* 0x000000040b007c0c */ /* 0x000fd2000bf26070 */
[----:B------:R-:W0:Y:S08]  /*0090*/  @!P0 LDC.64 R6, c[0x0][0x380] ;  /* 0x0000e000ff068b82 */ /* 0x000e300000000a00 */
[----:B------:R-:W1:Y:S01]  /*00a0*/  @!P1 LDC.64 R8, c[0x0][0x380] ;  /* 0x0000e000ff089b82 */ /* 0x000e620000000a00 */
[----:B0-----:R-:W-:Y:S01]  /*00b0*/  @!P0 IMAD.WIDE.U32 R6, R5, 0x8, R6 ;  /* 0x0000000805068825 */ /* 0x001fe200078e0006 */
[----:B------:R-:W-:-:S06]  /*00c0*/  CS2R R4, SRZ ;  /* 0x0000000000047805 */ /* 0x000fcc000001ff00 */
[----:B--2---:R-:W2:Y:S01]  /*00d0*/  @!P0 LDG.E.64 R4, desc[UR6][R6.64] ;  /* 0x0000000606048981 */ /* 0x004ea2000c1e1b00 */
[----:B-1----:R-:W-:-:S06]  /*00e0*/  @!P1 IMAD.WIDE.U32 R8, R11, 0x8, R8 ;  /* 0x000000080b089825 */ /* 0x002fcc00078e0008 */
[----:B------:R-:W2:Y:S01]  /*00f0*/  @!P1 LDG.E.64 R8, desc[UR6][R8.64] ;  /* 0x0000000608089981 */ /* 0x000ea2000c1e1b00 */
[----:B------:R-:W0:Y:S01]  /*0100*/  S2UR UR5, SR_CgaCtaId ;  /* 0x00000000000579c3 */ /* 0x000e220000008800 */
[----:B------:R-:W-:Y:S01]  /*0110*/  UMOV UR4, 0x400 ;  /* 0x0000040000047882 */ /* 0x000fe20000000000 */
[----:B------:R-:W-:Y:S01]  /*0120*/  ISETP.GT.U32.AND P0, PT, R0, 0x1f, PT ;  /* 0x0000001f0000780c */ /* 0x000fe20003f04070 */
[----:B0-----:R-:W-:-:S06]  /*0130*/  ULEA UR4, UR5, UR4, 0x18 ;  /* 0x0000000405047291 */ /* 0x001fcc000f8ec0ff */
[----:B------:R-:W-:Y:S01]  /*0140*/  LEA R11, R0, UR4, 0x3 ;  /* 0x00000004000b7c11 */ /* 0x000fe2000f8e18ff */
[----:B--2---:R-:W-:-:S07]  /*0150*/  @!P1 DADD R4, R4, R8 ;  /* 0x0000000004049229 */ /* 0x004fce0000000008 */
        /* <DEDUP_REMOVED lines=12> */
.L_x_280:
        /* <DEDUP_REMOVED lines=41> */
.L_x_281:
        /* <DEDUP_REMOVED lines=45> */
.L_x_282:
[----:B------:R0:W1:Y:S04]  /*0780*/  SHFL.DOWN PT, R7, R5, 0x8, 0x1f ;  /* 0x09001f0005077f89 */ /* 0x00006800000e0000 */
[----:B------:R0:W2:Y:S02]  /*0790*/  SHFL.DOWN PT, R6, R4, 0x8, 0x1f ;  /* 0x09001f0004067f89 */ /* 0x0000a400000e0000 */
.L_x_283:
        /* <DEDUP_REMOVED lines=44> */
.L_x_284:
[----:B------:R3:W4:Y:S04]  /*0a60*/  SHFL.DOWN PT, R7, R5, 0x4, 0x1f ;  /* 0x08801f0005077f89 */ /* 0x00072800000e0000 */
[----:B------:R3:W0:Y:S02]  /*0a70*/  SHFL.DOWN PT, R6, R4, 0x4, 0x1f ;  /* 0x08801f0004067f89 */ /* 0x00062400000e0000 */
.L_x_285:
        /* <DEDUP_REMOVED lines=44> */
.L_x_286:
[----:B------:R3:W4:Y:S04]  /*0d40*/  SHFL.DOWN PT, R7, R5, 0x2, 0x1f ;  /* 0x08401f0005077f89 */ /* 0x00072800000e0000 */
[----:B------:R3:W0:Y:S02]  /*0d50*/  SHFL.DOWN PT, R6, R4, 0x2, 0x1f ;  /* 0x08401f0004067f89 */ /* 0x00062400000e0000 */
.L_x_287:
        /* <DEDUP_REMOVED lines=44> */
.L_x_288:
[----:B------:R3:W4:Y:S04]  /*1020*/  SHFL.DOWN PT, R7, R5, 0x1, 0x1f ;  /* 0x08201f0005077f89 */ /* 0x00072800000e0000 */
[----:B------:R3:W0:Y:S02]  /*1030*/  SHFL.DOWN PT, R6, R4, 0x1, 0x1f ;  /* 0x08201f0004067f89 */ /* 0x00062400000e0000 */
.L_x_289:
[----:B------:R-:W-:-:S13]  /*1040*/  ISETP.NE.AND P0, PT, R0, RZ, PT ;  /* 0x000000ff0000720c */ /* 0x000fda0003f05270 */
[----:B------:R-:W-:Y:S05]  /*1050*/  @P0 EXIT ;  /* 0x000000000000094d */ /* 0x000fea0003800000 */
[----:B0-----:R-:W0:Y:S01]  /*1060*/  LDC.64 R8, c[0x0][0x388] ;  /* 0x0000e200ff087b82 */ /* 0x001e220000000a00 */
[----:B-12-4-:R-:W-:Y:S01]  /*1070*/  DADD R6, R4, R6 ;  /* 0x0000000004067229 */ /* 0x016fe20000000006 */
[----:B0-----:R-:W-:-:S06]  /*1080*/  IMAD.WIDE.U32 R2, R3, 0x8, R8 ;  /* 0x0000000803027825 */ /* 0x001fcc00078e0008 */
[----:B------:R-:W-:Y:S01]  /*1090*/  STG.E.64 desc[UR6][R2.64], R6 ;  /* 0x0000000602007986 */ /* 0x000fe2000c101b06 */
[----:B------:R-:W-:Y:S05]  /*10a0*/  EXIT ;  /* 0x000000000000794d */ /* 0x000fea0003800000 */
.L_x_290:
        /* <DEDUP_REMOVED lines=13> */
.L_x_1616:


//--------------------- .text._Z7reduce5IdLj2EEvPT_S1_j --------------------------
	.section	.text._Z7reduce5IdLj2EEvPT_S1_j,"ax",@progbits
	.align	128
        .global         _Z7reduce5IdLj2EEvPT_S1_j
        .type           _Z7reduce5IdLj2EEvPT_S1_j,@function
        .size           _Z7reduce5IdLj2EEvPT_S1_j,(.L_x_1617 - _Z7reduce5IdLj2EEvPT_S1_j)
        .other          _Z7reduce5IdLj2EEvPT_S1_j,@"STO_CUDA_ENTRY STV_DEFAULT"
_Z7reduce5IdLj2EEvPT_S1_j:
.text._Z7reduce5IdLj2EEvPT_S1_j:
        /* <DEDUP_REMOVED lines=34> */
.L_x_291:
        /* <DEDUP_REMOVED lines=41> */
.L_x_292:
        /* <DEDUP_REMOVED lines=45> */
.L_x_293:
[----:B------:R0:W1:Y:S04]  /*0780*/  SHFL.DOWN PT, R7, R5, 0x8, 0x1f ;  /* 0x09001f0005077f89 */ /* 0x00006800000e0000 */
[----:B------:R0:W2:Y:S02]  /*0790*/  SHFL.DOWN PT, R6, R4, 0x8, 0x1f ;  /* 0x09001f0004067f89 */ /* 0x0000a400000e0000 */
.L_x_294:
        /* <DEDUP_REMOVED lines=44> */
.L_x_295:
[----:B------:R3:W4:Y:S04]  /*0a60*/  SHFL.DOWN PT, R7, R5, 0x4, 0x1f ;  /* 0x08801f0005077f89 */ /* 0x00072800000e0000 */
[----:B------:R3:W0:Y:S02]  /*0a70*/  SHFL.DOWN PT, R6, R4, 0x4, 0x1f ;  /* 0x08801f0004067f89 */ /* 0x00062400000e0000 */
.L_x_296:
        /* <DEDUP_REMOVED lines=44> */
.L_x_297:
[----:B------:R3:W4:Y:S04]  /*0d40*/  SHFL.DOWN PT, R7, R5, 0x2, 0x1f ;  /* 0x08401f0005077f89 */ /* 0x00072800000e0000 */
[----:B------:R3:W0:Y:S02]  /*0d50*/  SHFL.DOWN PT, R6, R4, 0x2, 0x1f ;  /* 0x08401f0004067f89 */ /* 0x00062400000e0000 */
.L_x_298:
        /* <DEDUP_REMOVED lines=44> */
.L_x_299:
[----:B------:R3:W4:Y:S04]  /*1020*/  SHFL.DOWN PT, R7, R5, 0x1, 0x1f ;  /* 0x08201f0005077f89 */ /* 0x00072800000e0000 */
[----:B------:R3:W0:Y:S02]  /*1030*/  SHFL.DOWN PT, R6, R4, 0x1, 0x1f ;  /* 0x08201f0004067f89 */ /* 0x00062400000e0000 */
.L_x_300:
[----:B------:R-:W-:-:S13]  /*1040*/  ISETP.NE.AND P0, PT, R0, RZ, PT ;  /* 0x000000ff0000720c */ /* 0x000fda0003f05270 */
[----:B------:R-:W-:Y:S05]  /*1050*/  @P0 EXIT ;  /* 0x000000000000094d */ /* 0x000fea0003800000 */
[----:B0-----:R-:W0:Y:S01]  /*1060*/  LDC.64 R8, c[0x0][0x388] ;  /* 0x0000e200ff087b82 */ /* 0x001e220000000a00 */
[----:B-12-4-:R-:W-:Y:S01]  /*1070*/  DADD R6, R4, R6 ;  /* 0x0000000004067229 */ /* 0x016fe20000000006 */
[----:B0-----:R-:W-:-:S06]  /*1080*/  IMAD.WIDE.U32 R2, R3, 0x8, R8 ;  /* 0x0000000803027825 */ /* 0x001fcc00078e0008 */
[----:B------:R-:W-:Y:S01]  /*1090*/  STG.E.64 desc[UR6][R2.64], R6 ;  /* 0x0000000602007986 */ /* 0x000fe2000c101b06 */
[----:B------:R-:W-:Y:S05]  /*10a0*/  EXIT ;  /* 0x000000000000794d */ /* 0x000fea0003800000 */
.L_x_301:
        /* <DEDUP_REMOVED lines=13> */
.L_x_1617:


//--------------------- .text._Z7reduce5IdLj4EEvPT_S1_j --------------------------
	.section	.text._Z7reduce5IdLj4EEvPT_S1_j,"ax",@progbits
	.align	128
        .global         _Z7reduce5IdLj4EEvPT_S1_j
        .type           _Z7reduce5IdLj4EEvPT_S1_j,@function
        .size           _Z7reduce5IdLj4EEvPT_S1_j,(.L_x_1618 - _Z7reduce5IdLj4EEvPT_S1_j)
        .other          _Z7reduce5IdLj4EEvPT_S1_j,@"STO_CUDA_ENTRY STV_DEFAULT"
_Z7reduce5IdLj4EEvPT_S1_j:
.text._Z7reduce5IdLj4EEvPT_S1_j:
        /* <DEDUP_REMOVED lines=34> */
.L_x_302:
        /* <DEDUP_REMOVED lines=41> */
.L_x_303:
        /* <DEDUP_REMOVED lines=45> */
.L_x_304:
[----:B------:R0:W1:Y:S04]  /*0780*/  SHFL.DOWN PT, R7, R5, 0x8, 0x1f ;  /* 0x09001f0005077f89 */ /* 0x00006800000e0000 */
[----:B------:R0:W2:Y:S02]  /*0790*/  SHFL.DOWN PT, R6, R4, 0x8, 0x1f ;  /* 0x09001f0004067f89 */ /* 0x0000a400000e0000 */
.L_x_305:
        /* <DEDUP_REMOVED lines=44> */
.L_x_306:
[----:B------:R3:W4:Y:S04]  /*0a60*/  SHFL.DOWN PT, R7, R5, 0x4, 0x1f ;  /* 0x08801f0005077f89 */ /* 0x00072800000e0000 */
[----:B------:R3:W0:Y:S02]  /*0a70*/  SHFL.DOWN PT, R6, R4, 0x4, 0x1f ;  /* 0x08801f0004067f89 */ /* 0x00062400000e0000 */
.L_x_307:
        /* <DEDUP_REMOVED lines=44> */
.L_x_308:
[----:B------:R3:W4:Y:S04]  /*0d40*/  SHFL.DOWN PT, R7, R5, 0x2, 0x1f ;  /* 0x08401f0005077f89 */ /* 0x00072800000e0000 */
[----:B------:R3:W0:Y:S02]  /*0d50*/  SHFL.DOWN PT, R6, R4, 0x2, 0x1f ;  /* 0x08401f0004067f89 */ /* 0x00062400000e0000 */
.L_x_309:
        /* <DEDUP_REMOVED lines=44> */
.L_x_310:
[----:B------:R3:W4:Y:S04]  /*1020*/  SHFL.DOWN PT, R7, R5, 0x1, 0x1f ;  /* 0x08201f0005077f89 */ /* 0x00072800000e0000 */
[----:B------:R3:W0:Y:S02]  /*1030*/  SHFL.DOWN PT, R6, R4, 0x1, 0x1f ;  /* 0x08201f0004067f89 */ /* 0x00062400000e0000 */
.L_x_311:
[----:B------:R-:W-:-:S13]  /*1040*/  ISETP.NE.AND P0, PT, R0, RZ, PT ;  /* 0x000000ff0000720c */ /* 0x000fda0003f05270 */
[----:B------:R-:W-:Y:S05]  /*1050*/  @P0 EXIT ;  /* 0x000000000000094d */ /* 0x000fea0003800000 */
[----:B0-----:R-:W0:Y:S01]  /*1060*/  LDC.64 R8, c[0x0][0x388] ;  /* 0x0000e200ff087b82 */ /* 0x001e220000000a00 */
[----:B-12-4-:R-:W-:Y:S01]  /*1070*/  DADD R6, R4, R6 ;  /* 0x0000000004067229 */ /* 0x016fe20000000006 */
[----:B0-----:R-:W-:-:S06]  /*1080*/  IMAD.WIDE.U32 R2, R3, 0x8, R8 ;  /* 0x0000000803027825 */ /* 0x001fcc00078e0008 */
[----:B------:R-:W-:Y:S01]  /*1090*/  STG.E.64 desc[UR6][R2.64], R6 ;  /* 0x0000000602007986 */ /* 0x000fe2000c101b06 */
[----:B------:R-:W-:Y:S05]  /*10a0*/  EXIT ;  /* 0x000000000000794d */ /* 0x000fea0003800000 */
.L_x_312:
        /* <DEDUP_REMOVED lines=13> */
.L_x_1618:


//--------------------- .text._Z7reduce5IdLj8EEvPT_S1_j --------------------------
	.section	.text._Z7reduce5IdLj8EEvPT_S1_j,"ax",@progbits
	.align	128
        .global         _Z7reduce5IdLj8EEvPT_S1_j
        .type           _Z7reduce5IdLj8EEvPT_S1_j,@function
        .size           _Z7reduce5IdLj8EEvPT_S1_j,(.L_x_1619 - _Z7reduce5IdLj8EEvPT_S1_j)
        .other          _Z7reduce5IdLj8EEvPT_S1_j,@"STO_CUDA_ENTRY STV_DEFAULT"
_Z7reduce5IdLj8EEvPT_S1_j:
.text._Z7reduce5IdLj8EEvPT_S1_j:
        /* <DEDUP_REMOVED lines=34> */
.L_x_313:
        /* <DEDUP_REMOVED lines=41> */
.L_x_314:
        /* <DEDUP_REMOVED lines=45> */
.L_x_315:
[----:B------:R0:W1:Y:S04]  /*0780*/  SHFL.DOWN PT, R7, R5, 0x8, 0x1f ;  /* 0x09001f0005077f89 */ /* 0x00006800000e0000 */
[----:B------:R0:W2:Y:S02]  /*0790*/  SHFL.DOWN PT, R6, R4, 0x8, 0x1f ;  /* 0x09001f0004067f89 */ /* 0x0000a400000e0000 */
.L_x_316:
        /* <DEDUP_REMOVED lines=44> */
.L_x_317:
[----:B------:R3:W4:Y:S04]  /*0a60*/  SHFL.DOWN PT, R7, R5, 0x4, 0x1f ;  /* 0x08801f0005077f89 */ /* 0x00072800000e0000 */
[----:B------:R3:W0:Y:S02]  /*0a70*/  SHFL.DOWN PT, R6, R4, 0x4, 0x1f ;  /* 0x08801f0004067f89 */ /* 0x00062400000e0000 */
.L_x_318:
        /* <DEDUP_REMOVED lines=44> */
.L_x_319:
[----:B------:R3:W4:Y:S04]  /*0d40*/  SHFL.DOWN PT, R7, R5, 0x2, 0x1f ;  /* 0x08401f0005077f89 */ /* 0x00072800000e0000 */
[----:B------:R3:W0:Y:S02]  /*0d50*/  SHFL.DOWN PT, R6, R4, 0x2, 0x1f ;  /* 0x08401f0004067f89 */ /* 0x00062400000e0000 */
.L_x_320:
        /* <DEDUP_REMOVED lines=44> */
.L_x_321:
[----:B------:R3:W4:Y:S04]  /*1020*/  SHFL.DOWN PT, R7, R5, 0x1, 0x1f ;  /* 0x08201f0005077f89 */ /* 0x00072800000e0000 */
[----:B------:R3:W0:Y:S02]  /*1030*/  SHFL.DOWN PT, R6, R4, 0x1, 0x1f ;  /* 0x08201f0004067f89 */ /* 0x00062400000e0000 */
.L_x_322:
[----:B------:R-:W-:-:S13]  /*1040*/  ISETP.NE.AND P0, PT, R0, RZ, PT ;  /* 0x000000ff0000720c */ /* 0x000fda0003f05270 */
[----:B------:R-:W-:Y:S05]  /*1050*/  @P0 EXIT ;  /* 0x000000000000094d */ /* 0x000fea0003800000 */
[----:B0-----:R-:W0:Y:S01]  /*1060*/  LDC.64 R8, c[0x0][0x388] ;  /* 0x0000e200ff087b82 */ /* 0x001e220000000a00 */
[----:B-12-4-:R-:W-:Y:S01]  /*1070*/  DADD R6, R4, R6 ;  /* 0x0000000004067229 */ /* 0x016fe20000000006 */
[----:B0-----:R-:W-:-:S06]  /*1080*/  IMAD.WIDE.U32 R2, R3, 0x8, R8 ;  /* 0x0000000803027825 */ /* 0x001fcc00078e0008 */
[----:B------:R-:W-:Y:S01]  /*1090*/  STG.E.64 desc[UR6][R2.64], R6 ;  /* 0x0000000602007986 */ /* 0x000fe2000c101b06 */
[----:B------:R-:W-:Y:S05]  /*10a0*/  EXIT ;  /* 0x000000000000794d */ /* 0x000fea0003800000 */
.L_x_323:
        /* <DEDUP_REMOVED lines=13> */
.L_x_1619:


//--------------------- .text._Z7reduce5IdLj16EEvPT_S1_j --------------------------
	.section	.text._Z7reduce5IdLj16EEvPT_S1_j,"ax",@progbits
	.align	128
        .global         _Z7reduce5IdLj16EEvPT_S1_j
        .type           _Z7reduce5IdLj16EEvPT_S1_j,@function
        .size           _Z7reduce5IdLj16EEvPT_S1_j,(.L_x_1620 - _Z7reduce5IdLj16EEvPT_S1_j)
        .other          _Z7reduce5IdLj16EEvPT_S1_j,@"STO_CUDA_ENTRY STV_DEFAULT"
_Z7reduce5IdLj16EEvPT_S1_j:
.text._Z7reduce5IdLj16EEvPT_S1_j:
        /* <DEDUP_REMOVED lines=34> */
.L_x_324:
        /* <DEDUP_REMOVED lines=41> */
.L_x_325:
        /* <DEDUP_REMOVED lines=45> */
.L_x_326:
[----:B------:R0:W1:Y:S04]  /*0780*/  SHFL.DOWN PT, R7, R5, 0x8, 0x1f ;  /* 0x09001f0005077f89 */ /* 0x00006800000e0000 */
[----:B------:R0:W2:Y:S02]  /*0790*/  SHFL.DOWN PT, R6, R4, 0x8, 0x1f ;  /* 0x09001f0004067f89 */ /* 0x0000a400000e0000 */
.L_x_327:
        /* <DEDUP_REMOVED lines=44> */
.L_x_328:
[----:B------:R3:W4:Y:S04]  /*0a60*/  SHFL.DOWN PT, R7, R5, 0x4, 0x1f ;  /* 0x08801f0005077f89 */ /* 0x00072800000e0000 */
[----:B------:R3:W0:Y:S02]  /*0a70*/  SHFL.DOWN PT, R6, R4, 0x4, 0x1f ;  /* 0x08801f0004067f89 */ /* 0x00062400000e0000 */
.L_x_329:
        /* <DEDUP_REMOVED lines=44> */
.L_x_330:
[----:B------:R3:W4:Y:S04]  /*0d40*/  SHFL.DOWN PT, R7, R5, 0x2, 0x1f ;  /* 0x08401f0005077f89 */ /* 0x00072800000e0000 */
[----:B------:R3:W0:Y:S02]  /*0d50*/  SHFL.DOWN PT, R6, R4, 0x2, 0x1f ;  /* 0x08401f0004067f89 */ /* 0x00062400000e0000 */
.L_x_331:
        /* <DEDUP_REMOVED lines=44> */
.L_x_332:
[----:B------:R3:W4:Y:S04]  /*1020*/  SHFL.DOWN PT, R7, R5, 0x1, 0x1f ;  /* 0x08201f0005077f89 */ /* 0x00072800000e0000 */
[----:B------:R3:W0:Y:S02]  /*1030*/  SHFL.DOWN PT, R6, R4, 0x1, 0x1f ;  /* 0x08201f0004067f89 */ /* 0x00062400000e0000 */
.L_x_333:
[----:B------:R-:W-:-:S13]  /*1040*/  ISETP.NE.AND P0, PT, R0, RZ, PT ;  /* 0x000000ff0000720c */ /* 0x000fda0003f05270 */
[----:B------:R-:W-:Y:S05]  /*1050*/  @P0 EXIT ;  /* 0x000000000000094d */ /* 0x000fea0003800000 */
[----:B0-----:R-:W0:Y:S01]  /*1060*/  LDC.64 R8, c[0x0][0x388] ;  /* 0x0000e200ff087b82 */ /* 0x001e220000000a00 */
[----:B-12-4-:R-:W-:Y:S01]  /*1070*/  DADD R6, R4, R6 ;  /* 0x0000000004067229 */ /* 0x016fe20000000006 */
[----:B0-----:R-:W-:-:S06]  /*1080*/  IMAD.WIDE.U32 R2, R3, 0x8, R8 ;  /* 0x0000000803027825 */ /* 0x001fcc00078e0008 */
[----:B------:R-:W-:Y:S01]  /*1090*/  STG.E.64 desc[UR6][R2.64], R6 ;  /* 0x0000000602007986 */ /* 0x000fe2000c101b06 */
[----:B------:R-:W-:Y:S05]  /*10a0*/  EXIT ;  /* 0x000000000000794d */ /* 0x000fea0003800000 */
.L_x_334:
        /* <DEDUP_REMOVED lines=13> */
.L_x_1620:


//--------------------- .text._Z7reduce5IdLj32EEvPT_S1_j --------------------------
	.section	.text._Z7reduce5IdLj32EEvPT_S1_j,"ax",@progbits
	.align	128
        .global         _Z7reduce5IdLj32EEvPT_S1_j
        .type           _Z7reduce5IdLj32EEvPT_S1_j,@function
        .size           _Z7reduce5IdLj32EEvPT_S1_j,(.L_x_1621 - _Z7reduce5IdLj32EEvPT_S1_j)
        .other          _Z7reduce5IdLj32EEvPT_S1_j,@"STO_CUDA_ENTRY STV_DEFAULT"
_Z7reduce5IdLj32EEvPT_S1_j:
.text._Z7reduce5IdLj32EEvPT_S1_j:
        /* <DEDUP_REMOVED lines=34> */
.L_x_335:
        /* <DEDUP_REMOVED lines=41> */
.L_x_336:
        /* <DEDUP_REMOVED lines=45> */
.L_x_337:
[----:B------:R0:W1:Y:S04]  /*0780*/  SHFL.DOWN PT, R7, R5, 0x8, 0x1f ;  /* 0x09001f0005077f89 */ /* 0x00006800000e0000 */
[----:B------:R0:W2:Y:S02]  /*0790*/  SHFL.DOWN PT, R6, R4, 0x8, 0x1f ;  /* 0x09001f0004067f89 */ /* 0x0000a400000e0000 */
.L_x_338:
        /* <DEDUP_REMOVED lines=44> */
.L_x_339:
[----:B------:R3:W4:Y:S04]  /*0a60*/  SHFL.DOWN PT, R7, R5, 0x4, 0x1f ;  /* 0x08801f0005077f89 */ /* 0x00072800000e0000 */
[----:B------:R3:W0:Y:S02]  /*0a70*/  SHFL.DOWN PT, R6, R4, 0x4, 0x1f ;  /* 0x08801f0004067f89 */ /* 0x00062400000e0000 */
.L_x_340:
        /* <DEDUP_REMOVED lines=44> */
.L_x_341:
[----:B------:R3:W4:Y:S04]  /*0d40*/  SHFL.DOWN PT, R7, R5, 0x2, 0x1f ;  /* 0x08401f0005077f89 */ /* 0x00072800000e0000 */
[----:B------:R3:W0:Y:S02]  /*0d50*/  SHFL.DOWN PT, R6, R4, 0x2, 0x1f ;  /* 0x08401f0004067f89 */ /* 0x00062400000e0000 */
.L_x_342:
        /* <DEDUP_REMOVED lines=44> */
.L_x_343:
[----:B------:R3:W4:Y:S04]  /*1020*/  SHFL.DOWN PT, R7, R5, 0x1, 0x1f ;  /* 0x08201f0005077f89 */ /* 0x00072800000e0000 */
[----:B------:R3:W0:Y:S02]  /*1030*/  SHFL.DOWN PT, R6, R4, 0x1, 0x1f ;  /* 0x08201f0004067f89 */ /* 0x00062400000e0000 */
.L_x_344:
[----:B------:R-:W-:-:S13]  /*1040*/  ISETP.NE.AND P0, PT, R0, RZ, PT ;  /* 0x000000ff0000720c */ /* 0x000fda0003f05270 */
[----:B------:R-:W-:Y:S05]  /*1050*/  @P0 EXIT ;  /* 0x000000000000094d */ /* 0x000fea0003800000 */
[----:B0-----:R-:W0:Y:S01]  /*1060*/  LDC.64 R8, c[0x0][0x388] ;  /* 0x0000e200ff087b82 */ /* 0x001e220000000a00 */
[----:B-12-4-:R-:W-:Y:S01]  /*1070*/  DADD R6, R4, R6 ;  /* 0x0000000004067229 */ /* 0x016fe20000000006 */
[----:B0-----:R-:W-:-:S06]  /*1080*/  IMAD.WIDE.U32 R2, R3, 0x8, R8 ;  /* 0x0000000803027825 */ /* 0x001fcc00078e0008 */
[----:B------:R-:W-:Y:S01]  /*1090*/  STG.E.64 desc[UR6][R2.64], R6 ;  /* 0x0000000602007986 */ /* 0x000fe2000c101b06 */
[----:B------:R-:W-:Y:S05]  /*10a0*/  EXIT ;  /* 0x000000000000794d */ /* 0x000fea0003800000 */
.L_x_345:
        /* <DEDUP_REMOVED lines=13> */
.L_x_1621:


//--------------------- .text._Z7reduce5IdLj64EEvPT_S1_j --------------------------
	.section	.text._Z7reduce5IdLj64EEvPT_S1_j,"ax",@progbits
	.align	128
        .global         _Z7reduce5IdLj64EEvPT_S1_j
        .type           _Z7reduce5IdLj64EEvPT_S1_j,@function
        .size           _Z7reduce5IdLj64EEvPT_S1_j,(.L_x_1622 - _Z7reduce5IdLj64EEvPT_S1_j)
        .other          _Z7reduce5IdLj64EEvPT_S1_j,@"STO_CUDA_ENTRY STV_DEFAULT"
_Z7reduce5IdLj64EEvPT_S1_j:
.text._Z7reduce5IdLj64EEvPT_S1_j:
        /* <DEDUP_REMOVED lines=36> */
.L_x_346:
        /* <DEDUP_REMOVED lines=41> */
.L_x_347:
        /* <DEDUP_REMOVED lines=45> */
.L_x_348:
[----:B------:R0:W1:Y:S04]  /*07a0*/  SHFL.DOWN PT, R7, R5, 0x8, 0x1f ;  /* 0x09001f0005077f89 */ /* 0x00006800000e0000 */
[----:B------:R0:W2:Y:S02]  /*07b0*/  SHFL.DOWN PT, R6, R4, 0x8, 0x1f ;  /* 0x09001f0004067f89 */ /* 0x0000a400000e0000 */
.L_x_349:
        /* <DEDUP_REMOVED lines=44> */
.L_x_350:
[----:B------:R3:W4:Y:S04]  /*0a80*/  SHFL.DOWN PT, R7, R5, 0x4, 0x1f ;  /* 0x08801f0005077f89 */ /* 0x00072800000e0000 */
[----:B------:R3:W0:Y:S02]  /*0a90*/  SHFL.DOWN PT, R6, R4, 0x4, 0x1f ;  /* 0x08801f0004067f89 */ /* 0x00062400000e0000 */
.L_x_351:
        /* <DEDUP_REMOVED lines=44> */
.L_x_352:
[----:B------:R3:W4:Y:S04]  /*0d60*/  SHFL.DOWN PT, R7, R5, 0x2, 0x1f ;  /* 0x08401f0005077f89 */ /* 0x00072800000e0000 */
[----:B------:R3:W0:Y:S02]  /*0d70*/  SHFL.DOWN PT, R6, R4, 0x2, 0x1f ;  /* 0x08401f0004067f89 */ /* 0x00062400000e0000 */
.L_x_353:
        /* <DEDUP_REMOVED lines=44> */
.L_x_354:
[----:B------:R3:W4:Y:S04]  /*1040*/  SHFL.DOWN PT, R7, R5, 0x1, 0x1f ;  /* 0x08201f0005077f89 */ /* 0x00072800000e0000 */
[----:B------:R3:W0:Y:S02]  /*1050*/  SHFL.DOWN PT, R6, R4, 0x1, 0x1f ;  /* 0x08201f0004067f89 */ /* 0x00062400000e0000 */
.L_x_355:
[----:B------:R-:W-:-:S13]  /*1060*/  ISETP.NE.AND P0, PT, R3, RZ, PT ;  /* 0x000000ff0300720c */ /* 0x000fda0003f05270 */
[----:B------:R-:W-:Y:S05]  /*1070*/  @P0 EXIT ;  /* 0x000000000000094d */ /* 0x000fea0003800000 */
[----:B------:R-:W5:Y:S01]  /*1080*/  LDC.64 R2, c[0x0][0x388] ;  /* 0x0000e200ff027b82 */ /* 0x000f620000000a00 */
[----:B012-4-:R-:W-:Y:S01]  /*1090*/  DADD R6, R4, R6 ;  /* 0x0000000004067229 */ /* 0x017fe20000000006 */
[----:B-----5:R-:W-:-:S06]  /*10a0*/  IMAD.WIDE.U32 R2, R0, 0x8, R2 ;  /* 0x0000000800027825 */ /* 0x020fcc00078e0002 */
[----:B------:R-:W-:Y:S01]  /*10b0*/  STG.E.64 desc[UR6][R2.64], R6 ;  /* 0x0000000602007986 */ /* 0x000fe2000c101b06 */
[----:B------:R-:W-:Y:S05]  /*10c0*/  EXIT ;  /* 0x000000000000794d */ /* 0x000fea0003800000 */
.L_x_356:
        /* <DEDUP_REMOVED lines=11> */
.L_x_1622:


//--------------------- .text._Z7reduce5IdLj128EEvPT_S1_j --------------------------
	.section	.text._Z7reduce5IdLj128EEvPT_S1_j,"ax",@progbits
	.align	128
        .global         _Z7reduce5IdLj128EEvPT_S1_j
        .type           _Z7reduce5IdLj128EEvPT_S1_j,@function
        .size           _Z7reduce5IdLj128EEvPT_S1_j,(.L_x_1623 - _Z7reduce5IdLj128EEvPT_S1_j)
        .other          _Z7reduce5IdLj128EEvPT_S1_j,@"STO_CUDA_ENTRY STV_DEFAULT"
_Z7reduce5IdLj128EEvPT_S1_j:
.text._Z7reduce5IdLj128EEvPT_S1_j:
        /* <DEDUP_REMOVED lines=22> */
[----:B------:R-:W-:Y:S01]  /*0160*/  STS.64 [R11], R4 ;  /* 0x000000040b007388 */ /* 0x000fe20000000a00 */
[----:B------:R-:W-:Y:S08]  /*0170*/  BAR.SYNC.DEFER_BLOCKING 0x0 ;  /* 0x0000000000007b1d */ /* 0x000ff00000010000 */
[----:B------:R-:W-:Y:S08]  /*0180*/  BAR.SYNC.DEFER_BLOCKING 0x0 ;  /* 0x0000000000007b1d */ /* 0x000ff00000010000 */
[----:B------:R-:W-:Y:S06]  /*0190*/  BAR.SYNC.DEFER_BLOCKING 0x0 ;  /* 0x0000000000007b1d */ /* 0x000fec0000010000 */
[----:B------:R-:W0:Y:S01]  /*01a0*/  @!P0 LDS.64 R6, [R11+0x200] ;  /* 0x000200000b068984 */ /* 0x000e220000000a00 */
[----:B------:R-:W-:Y:S01]  /*01b0*/  ISETP.GT.U32.AND P1, PT, R3, 0x1f, PT ;  /* 0x0000001f0300780c */ /* 0x000fe20003f24070 */
        /* <DEDUP_REMOVED lines=12> */
.L_x_357:
        /* <DEDUP_REMOVED lines=41> */
.L_x_358:
        /* <DEDUP_REMOVED lines=45> */
.L_x_359:
[----:B------:R0:W1:Y:S04]  /*07e0*/  SHFL.DOWN PT, R7, R5, 0x8, 0x1f ;  /* 0x09001f0005077f89 */ /* 0x00006800000e0000 */
[----:B------:R0:W2:Y:S02]  /*07f0*/  SHFL.DOWN PT, R6, R4, 0x8, 0x1f ;  /* 0x09001f0004067f89 */ /* 0x0000a400000e0000 */
.L_x_360:
        /* <DEDUP_REMOVED lines=44> */
.L_x_361:
[----:B------:R3:W4:Y:S04]  /*0ac0*/  SHFL.DOWN PT, R7, R5, 0x4, 0x1f ;  /* 0x08801f0005077f89 */ /* 0x00072800000e0000 */
[----:B------:R3:W0:Y:S02]  /*0ad0*/  SHFL.DOWN PT, R6, R4, 0x4, 0x1f ;  /* 0x08801f0004067f89 */ /* 0x00062400000e0000 */
.L_x_362:
        /* <DEDUP_REMOVED lines=44> */
.L_x_363:
[----:B------:R3:W4:Y:S04]  /*0da0*/  SHFL.DOWN PT, R7, R5, 0x2, 0x1f ;  /* 0x08401f0005077f89 */ /* 0x00072800000e0000 */
[----:B------:R3:W0:Y:S02]  /*0db0*/  SHFL.DOWN PT, R6, R4, 0x2, 0x1f ;  /* 0x08401f0004067f89 */ /* 0x00062400000e0000 */
.L_x_364:
        /* <DEDUP_REMOVED lines=44> */
.L_x_365:
[----:B------:R3:W4:Y:S04]  /*1080*/  SHFL.DOWN PT, R7, R5, 0x1, 0x1f ;  /* 0x08201f0005077f89 */ /* 0x00072800000e0000 */
[----:B------:R3:W0:Y:S02]  /*1090*/  SHFL.DOWN PT, R6, R4, 0x1, 0x1f ;  /* 0x08201f0004067f89 */ /* 0x00062400000e0000 */
.L_x_366:
[----:B------:R-:W-:-:S13]  /*10a0*/  ISETP.NE.AND P0, PT, R3, RZ, PT ;  /* 0x000000ff0300720c */ /* 0x000fda0003f05270 */
[----:B------:R-:W-:Y:S05]  /*10b0*/  @P0 EXIT ;  /* 0x000000000000094d */ /* 0x000fea0003800000 */
[----:B------:R-:W5:Y:S01]  /*10c0*/  LDC.64 R2, c[0x0][0x388] ;  /* 0x0000e200ff027b82 */ /* 0x000f620000000a00 */
[----:B012-4-:R-:W-:Y:S01]  /*10d0*/  DADD R6, R4, R6 ;  /* 0x0000000004067229 */ /* 0x017fe20000000006 */
[----:B-----5:R-:W-:-:S06]  /*10e0*/  IMAD.WIDE.U32 R2, R0, 0x8, R2 ;  /* 0x0000000800027825 */ /* 0x020fcc00078e0002 */
[----:B------:R-:W-:Y:S01]  /*10f0*/  STG.E.64 desc[UR6][R2.64], R6 ;  /* 0x0000000602007986 */ /* 0x000fe2000c101b06 */
[----:B------:R-:W-:Y:S05]  /*1100*/  EXIT ;  /* 0x000000000000794d */ /* 0x000fea0003800000 */
.L_x_367:
        /* <DEDUP_REMOVED lines=15> */
.L_x_1623:


//--------------------- .text._Z7reduce5IdLj256EEvPT_S1_j --------------------------
	.section	.text._Z7reduce5IdLj256EEvPT_S1_j,"ax",@progbits
	.align	128
        .global         _Z7reduce5IdLj256EEvPT_S1_j
        .type           _Z7reduce5IdLj256EEvPT_S1_j,@function
        .size           _Z7reduce5IdLj256EEvPT_S1_j,(.L_x_1624 - _Z7reduce5IdLj256EEvPT_S1_j)
        .other          _Z7reduce5IdLj256EEvPT_S1_j,@"STO_CUDA_ENTRY STV_DEFAULT"
_Z7reduce5IdLj256EEvPT_S1_j:
.text._Z7reduce5IdLj256EEvPT_S1_j:
        /* <DEDUP_REMOVED lines=24> */
[----:B------:R-:W-:Y:S06]  /*0180*/  BAR.SYNC.DEFER_BLOCKING 0x0 ;  /* 0x0000000000007b1d */ /* 0x000fec0000010000 */
[----:B------:R-:W0:Y:S01]  /*0190*/  @!P0 LDS.64 R6, [R11+0x400] ;  /* 0x000400000b068984 */ /* 0x000e220000000a00 */
[----:B------:R-:W-:Y:S01]  /*01a0*/  ISETP.GT.U32.AND P1, PT, R3, 0x3f, PT ;  /* 0x0000003f0300780c */ /* 0x000fe20003f24070 */
[----:B0-----:R-:W-:-:S07]  /*01b0*/  @!P0 DADD R4, R4, R6 ;  /* 0x0000000004048229 */ /* 0x001fce0000000006 */
[----:B------:R-:W-:Y:S01]  /*01c0*/  @!P0 STS.64 [R11], R4 ;  /* 0x000000040b008388 */ /* 0x000fe20000000a00 */
        /* <DEDUP_REMOVED lines=15> */
.L_x_368:
        /* <DEDUP_REMOVED lines=41> */
.L_x_369:
        /* <DEDUP_REMOVED lines=45> */
.L_x_370:
[----:B------:R0:W1:Y:S04]  /*0820*/  SHFL.DOWN PT, R7, R5, 0x8, 0x1f ;  /* 0x09001f0005077f89 */ /* 0x00006800000e0000 */
[----:B------:R0:W2:Y:S02]  /*0830*/  SHFL.DOWN PT, R6, R4, 0x8, 0x1f ;  /* 0x09001f0004067f89 */ /* 0x0000a400000e0000 */
.L_x_371:
        /* <DEDUP_REMOVED lines=44> */
.L_x_372:
[----:B------:R3:W4:Y:S04]  /*0b00*/  SHFL.DOWN PT, R7, R5, 0x4, 0x1f ;  /* 0x08801f0005077f89 */ /* 0x00072800000e0000 */
[----:B------:R3:W0:Y:S02]  /*0b10*/  SHFL.DOWN PT, R6, R4, 0x4, 0x1f ;  /* 0x08801f0004067f89 */ /* 0x00062400000e0000 */
.L_x_373:
        /* <DEDUP_REMOVED lines=44> */
.L_x_374:
[----:B------:R3:W4:Y:S04]  /*0de0*/  SHFL.DOWN PT, R7, R5, 0x2, 0x1f ;  /* 0x08401f0005077f89 */ /* 0x00072800000e0000 */
[----:B------:R3:W0:Y:S02]  /*0df0*/  SHFL.DOWN PT, R6, R4, 0x2, 0x1f ;  /* 0x08401f0004067f89 */ /* 0x00062400000e0000 */
.L_x_375:
        /* <DEDUP_REMOVED lines=44> */
.L_x_376:
[----:B------:R3:W4:Y:S04]  /*10c0*/  SHFL.DOWN PT, R7, R5, 0x1, 0x1f ;  /* 0x08201f0005077f89 */ /* 0x00072800000e0000 */
[----:B------:R3:W0:Y:S02]  /*10d0*/  SHFL.DOWN PT, R6, R4, 0x1, 0x1f ;  /* 0x08201f0004067f89 */ /* 0x00062400000e0000 */
.L_x_377:
[----:B------:R-:W-:-:S13]  /*10e0*/  ISETP.NE.AND P0, PT, R3, RZ, PT ;  /* 0x000000ff0300720c */ /* 0x000fda0003f05270 */
[----:B------:R-:W-:Y:S05]  /*10f0*/  @P0 EXIT ;  /* 0x000000000000094d */ /* 0x000fea0003800000 */
[----:B------:R-:W5:Y:S01]  /*1100*/  LDC.64 R2, c[0x0][0x388] ;  /* 0x0000e200ff027b82 */ /* 0x000f620000000a00 */
[----:B012-4-:R-:W-:Y:S01]  /*1110*/  DADD R6, R4, R6 ;  /* 0x0000000004067229 */ /* 0x017fe20000000006 */
[----:B-----5:R-:W-:-:S06]  /*1120*/  IMAD.WIDE.U32 R2, R0, 0x8, R2 ;  /* 0x0000000800027825 */ /* 0x020fcc00078e0002 */
[----:B------:R-:W-:Y:S01]  /*1130*/  STG.E.64 desc[UR6][R2.64], R6 ;  /* 0x0000000602007986 */ /* 0x000fe2000c101b06 */
[----:B------:R-:W-:Y:S05]  /*1140*/  EXIT ;  /* 0x000000000000794d */ /* 0x000fea0003800000 */
.L_x_378:
        /* <DEDUP_REMOVED lines=11> */
.L_x_1624:


//--------------------- .text._Z7reduce5IdLj512EEvPT_S1_j --------------------------
	.section	.text._Z7reduce5IdLj512EEvPT_S1_j,"ax",@progbits
	.align	128
        .global         _Z7reduce5IdLj512EEvPT_S1_j
        .type           _Z7reduce5IdLj512EEvPT_S1_j,@function
        .size           _Z7reduce5IdLj512EEvPT_S1_j,(.L_x_1625 - _Z7reduce5IdLj512EEvPT_S1_j)
        .other          _Z7reduce5IdLj512EEvPT_S1_j,@"STO_CUDA_ENTRY STV_DEFAULT"
_Z7reduce5IdLj512EEvPT_S1_j:
.text._Z7reduce5IdLj512EEvPT_S1_j:
[----:B------:R-:W-:Y:S01]  /*0000*/  LDC R1, c[0x0][0x37c] ;  /* 0x0000df00ff017b82 */ /* 0x000fe20000000800 */
[----:B------:R-:W0:Y:S01]  /*0010*/  S2R R2, SR_CTAID.X ;  /* 0x0000000000027919 */ /* 0x000e220000002500 */
[----:B------:R-:W1:Y:S01]  /*0020*/  LDCU UR4, c[0x0][0x390] ;  /* 0x00007200ff0477ac */ /* 0x000e620008000800 */
[----:B------:R-:W-:Y:S01]  /*0030*/  CS2R R4, SRZ ;  /* 0x0000000000047805 */ /* 0x000fe2000001ff00 */
[----:B------:R-:W2:Y:S01]  /*0040*/  S2R R0, SR_TID.X ;  /* 0x0000000000007919 */ /* 0x000ea20000002100 */
[----:B------:R-:W3:Y:S01]  /*0050*/  LDCU.64 UR6, c[0x0][0x358] ;  /* 0x00006b00ff0677ac */ /* 0x000ee20008000a00 */
[----:B0-----:R-:W-:-:S05]  /*0060*/  IMAD.SHL.U32 R3, R2, 0x400, RZ ;  /* 0x0000040002037824 */ /* 0x001fca00078e00ff */
[----:B--2---:R-:W-:-:S04]  /*0070*/  LOP3.LUT R3, R3, R0, RZ, 0xfc, !PT ;  /* 0x0000000003037212 */ /* 0x004fc800078efcff */
[C---:B-1----:R-:W-:Y:S01]  /*0080*/  ISETP.GE.U32.AND P0, PT, R3.reuse, UR4, PT ;  /* 0x0000000403007c0c */ /* 0x042fe2000bf06070 */
[----:B------:R-:W-:-:S05]  /*0090*/  VIADD R11, R3, 0x200 ;  /* 0x00000200030b7836 */ /* 0x000fca0000000000 */
[----:B------:R-:W-:-:S07]  /*00a0*/  ISETP.GE.U32.AND P1, PT, R11, UR4, PT ;  /* 0x000000040b007c0c */ /* 0x000fce000bf26070 */
[----:B------:R-:W0:Y:S08]  /*00b0*/  @!P0 LDC.64 R6, c[0x0][0x380] ;  /* 0x0000e000ff068b82 */ /* 0x000e300000000a00 */
[----:B------:R-:W1:Y:S01]  /*00c0*/  @!P1 LDC.64 R8, c[0x0][0x380] ;  /* 0x0000e000ff089b82 */ /* 0x000e620000000a00 */
[----:B0-----:R-:W-:-:S05]  /*00d0*/  @!P0 IMAD.WIDE.U32 R6, R3, 0x8, R6 ;  /* 0x0000000803068825 */ /* 0x001fca00078e0006 */
[----:B---3--:R-:W2:Y:S01]  /*00e0*/  @!P0 LDG.E.64 R4, desc[UR6][R6.64] ;  /* 0x0000000606048981 */ /* 0x008ea2000c1e1b00 */
        /* <DEDUP_REMOVED lines=34> */
.L_x_379:
        /* <DEDUP_REMOVED lines=41> */
.L_x_380:
        /* <DEDUP_REMOVED lines=45> */
.L_x_381:
[----:B------:R0:W1:Y:S04]  /*0870*/  SHFL.DOWN PT, R7, R5, 0x8, 0x1f ;  /* 0x09001f0005077f89 */ /* 0x00006800000e0000 */
[----:B------:R0:W2:Y:S02]  /*0880*/  SHFL.DOWN PT, R6, R4, 0x8, 0x1f ;  /* 0x09001f0004067f89 */ /* 0x0000a400000e0000 */
.L_x_382:
        /* <DEDUP_REMOVED lines=44> */
.L_x_383:
[----:B------:R3:W4:Y:S04]  /*0b50*/  SHFL.DOWN PT, R7, R5, 0x4, 0x1f ;  /* 0x08801f0005077f89 */ /* 0x00072800000e0000 */
[----:B------:R3:W0:Y:S02]  /*0b60*/  SHFL.DOWN PT, R6, R4, 0x4, 0x1f ;  /* 0x08801f0004067f89 */ /* 0x00062400000e0000 */
.L_x_384:
        /* <DEDUP_REMOVED lines=44> */
.L_x_385:
[----:B------:R3:W4:Y:S04]  /*0e30*/  SHFL.DOWN PT, R7, R5, 0x2, 0x1f ;  /* 0x08401f0005077f89 */ /* 0x00072800000e0000 */
[----:B------:R3:W0:Y:S02]  /*0e40*/  SHFL.DOWN PT, R6, R4, 0x2, 0x1f ;  /* 0x08401f0004067f89 */ /* 0x00062400000e0000 */
.L_x_386:
        /* <DEDUP_REMOVED lines=44> */
.L_x_387:
[----:B------:R3:W4:Y:S04]  /*1110*/  SHFL.DOWN PT, R7, R5, 0x1, 0x1f ;  /* 0x08201f0005077f89 */ /* 0x00072800000e0000 */
[----:B------:R3:W0:Y:S02]  /*1120*/  SHFL.DOWN PT, R6, R4, 0x1, 0x1f ;  /* 0x08201f0004067f89 */ /* 0x00062400000e0000 */
.L_x_388:
[----:B------:R-:W-:-:S13]  /*1130*/  ISETP.NE.AND P0, PT, R0, RZ, PT ;  /* 0x000000ff0000720c */ /* 0x000fda0003f05270 */
[----:B------:R-:W-:Y:S05]  /*1140*/  @P0 EXIT ;  /* 0x000000000000094d */ /* 0x000fea0003800000 */
[----:B0-----:R-:W0:Y:S01]  /*1150*/  LDC.64 R8, c[0x0][0x388] ;  /* 0x0000e200ff087b82 */ /* 0x001e220000000a00 */
[----:B-12-4-:R-:W-:Y:S01]  /*1160*/  DADD R6, R4, R6 ;  /* 0x0000000004067229 */ /* 0x016fe20000000006 */
[----:B0-----:R-:W-:-:S06]  /*1170*/  IMAD.WIDE.U32 R2, R2, 0x8, R8 ;  /* 0x0000000802027825 */ /* 0x001fcc00078e0008 */
[----:B------:R-:W-:Y:S01]  /*1180*/  STG.E.64 desc[UR6][R2.64], R6 ;  /* 0x0000000602007986 */ /* 0x000fe2000c101b06 */
[----:B------:R-:W-:Y:S05]  /*1190*/  EXIT ;  /* 0x000000000000794d */ /* 0x000fea0003800000 */
.L_x_389:
        /* <DEDUP_REMOVED lines=14> */
.L_x_1625:


//--------------------- .text._Z7reduce4IdLj1EEvPT_S1_j --------------------------
	.section	.text._Z7reduce4IdLj1EEvPT_S1_j,"ax",@progbits
	.align	128
        .global         _Z7reduce4IdLj1EEvPT_S1_j
        .type           _Z7reduce4IdLj1EEvPT_S1_j,@function
        .size           _Z7reduce4IdLj1EEvPT_S1_j,(.L_x_1626 - _Z7reduce4IdLj1EEvPT_S1_j)
        .other          _Z7reduce4IdLj1EEvPT_S1_j,@"STO_CUDA_ENTRY STV_DEFAULT"
_Z7reduce4IdLj1EEvPT_S1_j:
.text._Z7reduce4IdLj1EEvPT_S1_j:
[----:B------:R-:W-:Y:S01]  /*0000*/  LDC R1, c[0x0][0x37c] ;  /* 0x0000df00ff017b82 */ /* 0x000fe20000000800 */
[----:B------:R-:W0:Y:S01]  /*0010*/  S2R R2, SR_CTAID.X ;  /* 0x0000000000027919 */ /* 0x000e220000002500 */
[----:B------:R-:W0:Y:S01]  /*0020*/  LDCU UR8, c[0x0][0x360] ;  /* 0x00006c00ff0877ac */ /* 0x000e220008000800 */
[----:B------:R-:W-:Y:S01]  /*0030*/  CS2R R4, SRZ ;  /* 0x0000000000047805 */ /* 0x000fe2000001ff00 */
[----:B------:R-:W1:Y:S01]  /*0040*/  S2R R0, SR_TID.X ;  /* 0x0000000000007919 */ /* 0x000e620000002100 */
[----:B------:R-:W2:Y:S01]  /*0050*/  LDCU UR4, c[0x0][0x390] ;  /* 0x00007200ff0477ac */ /* 0x000ea20008000800 */
[----:B------:R-:W3:Y:S01]  /*0060*/  LDCU.64 UR6, c[0x0][0x358] ;  /* 0x00006b00ff0677ac */ /* 0x000ee20008000a00 */
[----:B0-----:R-:W-:-:S04]  /*0070*/  IMAD R3, R2, UR8, RZ ;  /* 0x0000000802037c24 */ /* 0x001fc8000f8e02ff */
[----:B-1----:R-:W-:-:S04]  /*0080*/  IMAD R3, R3, 0x2, R0 ;  /* 0x0000000203037824 */ /* 0x002fc800078e0200 */
[C---:B------:R-:W-:Y:S01]  /*0090*/  VIADD R11, R3.reuse, 0x1 ;  /* 0x00000001030b7836 */ /* 0x040fe20000000000 */
[----:B--2---:R-:W-:-:S04]  /*00a0*/  ISETP.GE.U32.AND P0, PT, R3, UR4, PT ;  /* 0x0000000403007c0c */ /* 0x004fc8000bf06070 */
[----:B------:R-:W-:-:S09]  /*00b0*/  ISETP.GE.U32.AND P1, PT, R11, UR4, PT ;  /* 0x000000040b007c0c */ /* 0x000fd2000bf26070 */
[----:B------:R-:W0:Y:S08]  /*00c0*/  @!P0 LDC.64 R6, c[0x0][0x380] ;  /* 0x0000e000ff068b82 */ /* 0x000e300000000a00 */
[----:B------:R-:W1:Y:S01]  /*00d0*/  @!P1 LDC.64 R8, c[0x0][0x380] ;  /* 0x0000e000ff089b82 */ /* 0x000e620000000a00 */
[----:B0-----:R-:W-:-:S05]  /*00e0*/  @!P0 IMAD.WIDE.U32 R6, R3, 0x8, R6 ;  /* 0x0000000803068825 */ /* 0x001fca00078e0006 */
[----:B---3--:R-:W2:Y:S01]  /*00f0*/  @!P0 LDG.E.64 R4, desc[UR6][R6.64] ;  /* 0x0000000606048981 */ /* 0x008ea2000c1e1b00 */
[----:B-1----:R-:W-:-:S06]  /*0100*/  @!P1 IMAD.WIDE.U32 R8, R11, 0x8, R8 ;  /* 0x000000080b089825 */ /* 0x002fcc00078e0008 */
[----:B------:R-:W2:Y:S01]  /*0110*/  @!P1 LDG.E.64 R8, desc[UR6][R8.64] ;  /* 0x0000000608089981 */ /* 0x000ea2000c1e1b00 */
[----:B------:R-:W0:Y:S01]  /*0120*/  S2UR UR5, SR_CgaCtaId ;  /* 0x00000000000579c3 */ /* 0x000e220000008800 */
[----:B------:R-:W-:Y:S01]  /*0130*/  IMAD.U32 R3, RZ, RZ, UR8 ;  /* 0x00000008ff037e24 */ /* 0x000fe2000f8e00ff */
[----:B------:R-:W-:-:S04]  /*0140*/  UMOV UR4, 0x400 ;  /* 0x0000040000047882 */ /* 0x000fc80000000000 */
[----:B------:R-:W-:Y:S01]  /*0150*/  ISETP.GE.U32.AND P0, PT, R3, 0x42, PT ;  /* 0x000000420300780c */ /* 0x000fe20003f06070 */
[----:B0-----:R-:W-:-:S06]  /*0160*/  ULEA UR4, UR5, UR4, 0x18 ;  /* 0x0000000405047291 */ /* 0x001fcc000f8ec0ff */
[C---:B------:R-:W-:Y:S01]  /*0170*/  LEA R11, R0.reuse, UR4, 0x3 ;  /* 0x00000004000b7c11 */ /* 0x040fe2000f8e18ff */
[----:B--2---:R-:W-:Y:S01]  /*0180*/  @!P1 DADD R4, R4, R8 ;  /* 0x0000000004049229 */ /* 0x004fe20000000008 */
[----:B------:R-:W-:-:S06]  /*0190*/  ISETP.GT.U32.AND P1, PT, R0, 0x1f, PT ;  /* 0x0000001f0000780c */ /* 0x000fcc0003f24070 */
[----:B------:R0:W-:Y:S01]  /*01a0*/  STS.64 [R11], R4 ;  /* 0x000000040b007388 */ /* 0x0001e20000000a00 */
[----:B------:R-:W-:Y:S06]  /*01b0*/  BAR.SYNC.DEFER_BLOCKING 0x0 ;  /* 0x0000000000007b1d */ /* 0x000fec0000010000 */
[----:B------:R-:W-:Y:S05]  /*01c0*/  @!P0 BRA `(.L_x_390) ;  /* 0x0000000000288947 */ /* 0x000fea0003800000 */
.L_x_391:
[----:B------:R-:W-:-:S04]  /*01d0*/  SHF.R.U32.HI R8, RZ, 0x1, R3 ;  /* 0x00000001ff087819 */ /* 0x000fc80000011603 */
[----:B------:R-:W-:-:S13]  /*01e0*/  ISETP.GE.U32.AND P0, PT, R0, R8, PT ;  /* 0x000000080000720c */ /* 0x000fda0003f06070 */
[----:B------:R-:W-:-:S06]  /*01f0*/  @!P0 IMAD R6, R8, 0x8, R11 ;  /* 0x0000000808068824 */ /* 0x000fcc00078e020b */
[----:B------:R-:W0:Y:S02]  /*0200*/  @!P0 LDS.64 R6, [R6] ;  /* 0x0000000006068984 */ /* 0x000e240000000a00 */
[----:B0-----:R-:W-:-:S07]  /*0210*/  @!P0 DADD R4, R4, R6 ;  /* 0x0000000004048229 */ /* 0x001fce0000000006 */
[----:B------:R1:W-:Y:S01]  /*0220*/  @!P0 STS.64 [R11], R4 ;  /* 0x000000040b008388 */ /* 0x0003e20000000a00 */
[----:B------:R-:W-:Y:S01]  /*0230*/  BAR.SYNC.DEFER_BLOCKING 0x0 ;  /* 0x0000000000007b1d */ /* 0x000fe20000010000 */
[----:B------:R-:W-:Y:S01]  /*0240*/  ISETP.GT.U32.AND P0, PT, R3, 0x83, PT ;  /* 0x000000830300780c */ /* 0x000fe20003f04070 */
[----:B------:R-:W-:-:S12]  /*0250*/  IMAD.MOV.U32 R3, RZ, RZ, R8 ;  /* 0x000000ffff037224 */ /* 0x000fd800078e0008 */
[----:B-1----:R-:W-:Y:S05]  /*0260*/  @P0 BRA `(.L_x_391) ;  /* 0xfffffffc00d80947 */ /* 0x002fea000383ffff */
.L_x_390:
[----:B------:R-:W-:Y:S05]  /*0270*/  @P1 EXIT ;  /* 0x000000000000194d */ /* 0x000fea0003800000 */
[----:B------:R-:W-:-:S04]  /*0280*/  VOTE.ANY R3, PT, PT ;  /* 0x0000000000037806 */ /* 0x000fc800038e0100 */
[----:B------:R-:W-:-:S13]  /*0290*/  ISETP.NE.AND P0, PT, R3, -0x1, PT ;  /* 0xffffffff0300780c */ /* 0x000fda0003f05270 */
[----:B------:R-:W-:Y:S05]  /*02a0*/  @P0 BRA `(.L_x_392) ;  /* 0x00000000000c0947 */ /* 0x000fea0003800000 */
[----:B------:R1:W2:Y:S04]  /*02b0*/  SHFL.DOWN PT, R7, R5, 0x10, 0x1f ;  /* 0x0a001f0005077f89 */ /* 0x0002a800000e0000 */
[----:B------:R1:W3:Y:S01]  /*02c0*/  SHFL.DOWN PT, R6, R4, 0x10, 0x1f ;  /* 0x0a001f0004067f89 */ /* 0x0002e200000e0000 */
[----:B------:R-:W-:Y:S05]  /*02d0*/  BRA `(.L_x_393) ;  /* 0x0000000000a47947 */ /* 0x000fea0003800000 */
.L_x_392:
[----:B------:R-:W1:Y:S01]  /*02e0*/  S2R R7, SR_LANEID ;  /* 0x0000000000077919 */ /* 0x000e620000000000 */
[----:B------:R-:W-:-:S05]  /*02f0*/  IMAD.MOV.U32 R6, RZ, RZ, -0x1 ;  /* 0xffffffffff067424 */ /* 0x000fca00078e00ff */
[----:B-1----:R-:W-:-:S04]  /*0300*/  SHF.L.U32 R6, R6, R7, RZ ;  /* 0x0000000706067219 */ /* 0x002fc800000006ff */
[----:B------:R-:W-:-:S04]  /*0310*/  LOP3.LUT R6, R3, R6, RZ, 0xc0, !PT ;  /* 0x0000000603067212 */ /* 0x000fc800078ec0ff */
[----:B------:R-:W-:Y:S01]  /*0320*/  PRMT R9, R6, 0x7710, RZ ;  /* 0x0000771006097816 */ /* 0x000fe200000000ff */
[----:B------:R-:W-:Y:S08]  /*0330*/  POPC R8, R6 ;  /* 0x0000000600087309 */ /* 0x000ff00000000000 */
[----:B------:R-:W1:Y:S02]  /*0340*/  POPC R9, R9 ;  /* 0x0000000900097309 */ /* 0x000e640000000000 */
[----:B-1----:R-:W-:-:S02]  /*0350*/  ISETP.LT.U32.AND P0, PT, R9, 0x11, PT ;  /* 0x000000110900780c */ /* 0x002fc40003f01070 */
[----:B------:R-:W-:-:S04]  /*0360*/  IADD3 R10, PT, PT, -R9, 0x11, RZ ;  /* 0x00000011090a7810 */ /* 0x000fc80007ffe1ff */
[----:B------:R-:W-:-:S07]  /*0370*/  SEL R10, R10, 0x11, P0 ;  /* 0x000000110a0a7807 */ /* 0x000fce0000000000 */
[----:B------:R-:W-:-:S04]  /*0380*/  @P0 SHF.R.U32.HI R6, RZ, 0x10, R6 ;  /* 0x00000010ff060819 */ /* 0x000fc80000011606 */
[----:B0-----:R-:W-:-:S06]  /*0390*/  PRMT R11, R6, 0x7770, RZ ;  /* 0x00007770060b7816 */ /* 0x001fcc00000000ff */
        /* <DEDUP_REMOVED lines=29> */
.L_x_393:
        /* <DEDUP_REMOVED lines=45> */
.L_x_394:
[----:B------:R0:W1:Y:S04]  /*0840*/  SHFL.DOWN PT, R7, R5, 0x8, 0x1f ;  /* 0x09001f0005077f89 */ /* 0x00006800000e0000 */
[----:B------:R0:W2:Y:S02]  /*0850*/  SHFL.DOWN PT, R6, R4, 0x8, 0x1f ;  /* 0x09001f0004067f89 */ /* 0x0000a400000e0000 */
.L_x_395:
        /* <DEDUP_REMOVED lines=44> */
.L_x_396:
[----:B------:R3:W4:Y:S04]  /*0b20*/  SHFL.DOWN PT, R7, R5, 0x4, 0x1f ;  /* 0x08801f0005077f89 */ /* 0x00072800000e0000 */
[----:B------:R3:W0:Y:S02]  /*0b30*/  SHFL.DOWN PT, R6, R4, 0x4, 0x1f ;  /* 0x08801f0004067f89 */ /* 0x00062400000e0000 */
.L_x_397:
        /* <DEDUP_REMOVED lines=44> */
.L_x_398:
[----:B------:R0:W1:Y:S04]  /*0e00*/  SHFL.DOWN PT, R7, R5, 0x2, 0x1f ;  /* 0x08401f0005077f89 */ /* 0x00006800000e0000 */
[----:B------:R0:W2:Y:S02]  /*0e10*/  SHFL.DOWN PT, R6, R4, 0x2, 0x1f ;  /* 0x08401f0004067f89 */ /* 0x0000a400000e0000 */
.L_x_399:
        /* <DEDUP_REMOVED lines=44> */
.L_x_400:
[----:B------:R3:W4:Y:S04]  /*10e0*/  SHFL.DOWN PT, R7, R5, 0x1, 0x1f ;  /* 0x08201f0005077f89 */ /* 0x00072800000e0000 */
[----:B------:R3:W0:Y:S02]  /*10f0*/  SHFL.DOWN PT, R6, R4, 0x1, 0x1f ;  /* 0x08201f0004067f89 */ /* 0x00062400000e0000 */
.L_x_401:
[----:B------:R-:W-:-:S13]  /*1100*/  ISETP.NE.AND P0, PT, R0, RZ, PT ;  /* 0x000000ff0000720c */ /* 0x000fda0003f05270 */
[----:B------:R-:W-:Y:S05]  /*1110*/  @P0 EXIT ;  /* 0x000000000000094d */ /* 0x000fea0003800000 */
[----:B0-----:R-:W0:Y:S01]  /*1120*/  LDC.64 R8, c[0x0][0x388] ;  /* 0x0000e200ff087b82 */ /* 0x001e220000000a00 */
[----:B-12-4-:R-:W-:Y:S01]  /*1130*/  DADD R6, R4, R6 ;  /* 0x0000000004067229 */ /* 0x016fe20000000006 */
[----:B0-----:R-:W-:-:S06]  /*1140*/  IMAD.WIDE.U32 R2, R2, 0x8, R8 ;  /* 0x0000000802027825 */ /* 0x001fcc00078e0008 */
[----:B------:R-:W-:Y:S01]  /*1150*/  STG.E.64 desc[UR6][R2.64], R6 ;  /* 0x0000000602007986 */ /* 0x000fe2000c101b06 */
[----:B------:R-:W-:Y:S05]  /*1160*/  EXIT ;  /* 0x000000000000794d */ /* 0x000fea0003800000 */
.L_x_402:
        /* <DEDUP_REMOVED lines=9> */
.L_x_1626:


//--------------------- .text._Z7reduce4IdLj2EEvPT_S1_j --------------------------
	.section	.text._Z7reduce4IdLj2EEvPT_S1_j,"ax",@progbits
	.align	128
        .global         _Z7reduce4IdLj2EEvPT_S1_j
        .type           _Z7reduce4IdLj2EEvPT_S1_j,@function
        .size           _Z7reduce4IdLj2EEvPT_S1_j,(.L_x_1627 - _Z7reduce4IdLj2EEvPT_S1_j)
        .other          _Z7reduce4IdLj2EEvPT_S1_j,@"STO_CUDA_ENTRY STV_DEFAULT"
_Z7reduce4IdLj2EEvPT_S1_j:
.text._Z7reduce4IdLj2EEvPT_S1_j:
        /* <DEDUP_REMOVED lines=29> */
.L_x_404:
        /* <DEDUP_REMOVED lines=10> */
.L_x_403:
[----:B------:R-:W-:Y:S05]  /*0270*/  @P1 EXIT ;  /* 0x000000000000194d */ /* 0x000fea0003800000 */
[----:B------:R-:W-:-:S04]  /*0280*/  VOTE.ANY R3, PT, PT ;  /* 0x0000000000037806 */ /* 0x000fc800038e0100 */
[----:B------:R-:W-:-:S13]  /*0290*/  ISETP.NE.AND P0, PT, R3, -0x1, PT ;  /* 0xffffffff0300780c */ /* 0x000fda0003f05270 */
[----:B------:R-:W-:Y:S05]  /*02a0*/  @P0 BRA `(.L_x_405) ;  /* 0x00000000000c0947 */ /* 0x000fea0003800000 */
[----:B------:R1:W2:Y:S04]  /*02b0*/  SHFL.DOWN PT, R7, R5, 0x10, 0x1f ;  /* 0x0a001f0005077f89 */ /* 0x0002a800000e0000 */
[----:B------:R1:W3:Y:S01]  /*02c0*/  SHFL.DOWN PT, R6, R4, 0x10, 0x1f ;  /* 0x0a001f0004067f89 */ /* 0x0002e200000e0000 */
[----:B------:R-:W-:Y:S05]  /*02d0*/  BRA `(.L_x_406) ;  /* 0x0000000000a47947 */ /* 0x000fea0003800000 */
.L_x_405:
        /* <DEDUP_REMOVED lines=41> */
.L_x_406:
        /* <DEDUP_REMOVED lines=45> */
.L_x_407:
[----:B------:R0:W1:Y:S04]  /*0840*/  SHFL.DOWN PT, R7, R5, 0x8, 0x1f ;  /* 0x09001f0005077f89 */ /* 0x00006800000e0000 */
[----:B------:R0:W2:Y:S02]  /*0850*/  SHFL.DOWN PT, R6, R4, 0x8, 0x1f ;  /* 0x09001f0004067f89 */ /* 0x0000a400000e0000 */
.L_x_408:
        /* <DEDUP_REMOVED lines=44> */
.L_x_409:
[----:B------:R3:W4:Y:S04]  /*0b20*/  SHFL.DOWN PT, R7, R5, 0x4, 0x1f ;  /* 0x08801f0005077f89 */ /* 0x00072800000e0000 */
[----:B------:R3:W0:Y:S02]  /*0b30*/  SHFL.DOWN PT, R6, R4, 0x4, 0x1f ;  /* 0x08801f0004067f89 */ /* 0x00062400000e0000 */
.L_x_410:
        /* <DEDUP_REMOVED lines=44> */
.L_x_411:
[----:B------:R0:W1:Y:S04]  /*0e00*/  SHFL.DOWN PT, R7, R5, 0x2, 0x1f ;  /* 0x08401f0005077f89 */ /* 0x00006800000e0000 */
[----:B------:R0:W2:Y:S02]  /*0e10*/  SHFL.DOWN PT, R6, R4, 0x2, 0x1f ;  /* 0x08401f0004067f89 */ /* 0x0000a400000e0000 */
.L_x_412:
        /* <DEDUP_REMOVED lines=44> */
.L_x_413:
[----:B------:R3:W4:Y:S04]  /*10e0*/  SHFL.DOWN PT, R7, R5, 0x1, 0x1f ;  /* 0x08201f0005077f89 */ /* 0x00072800000e0000 */
[----:B------:R3:W0:Y:S02]  /*10f0*/  SHFL.DOWN PT, R6, R4, 0x1, 0x1f ;  /* 0x08201f0004067f89 */ /* 0x00062400000e0000 */
.L_x_414:
[----:B------:R-:W-:-:S13]  /*1100*/  ISETP.NE.AND P0, PT, R0, RZ, PT ;  /* 0x000000ff0000720c */ /* 0x000fda0003f05270 */
[----:B------:R-:W-:Y:S05]  /*1110*/  @P0 EXIT ;  /* 0x000000000000094d */ /* 0x000fea0003800000 */
[----:B0-----:R-:W0:Y:S01]  /*1120*/  LDC.64 R8, c[0x0][0x388] ;  /* 0x0000e200ff087b82 */ /* 0x001e220000000a00 */
[----:B-12-4-:R-:W-:Y:S01]  /*1130*/  DADD R6, R4, R6 ;  /* 0x0000000004067229 */ /* 0x016fe20000000006 */
[----:B0-----:R-:W-:-:S06]  /*1140*/  IMAD.WIDE.U32 R2, R2, 0x8, R8 ;  /* 0x0000000802027825 */ /* 0x001fcc00078e0008 */
[----:B------:R-:W-:Y:S01]  /*1150*/  STG.E.64 desc[UR6][R2.64], R6 ;  /* 0x0000000602007986 */ /* 0x000fe2000c101b06 */
[----:B------:R-:W-:Y:S05]  /*1160*/  EXIT ;  /* 0x000000000000794d */ /* 0x000fea0003800000 */
.L_x_415:
        /* <DEDUP_REMOVED lines=9> */
.L_x_1627:


//--------------------- .text._Z7reduce4IdLj4EEvPT_S1_j --------------------------
	.section	.text._Z7reduce4IdLj4EEvPT_S1_j,"ax",@progbits
	.align	128
        .global         _Z7reduce4IdLj4EEvPT_S1_j
        .type           _Z7reduce4IdLj4EEvPT_S1_j,@function
        .size           _Z7reduce4IdLj4EEvPT_S1_j,(.L_x_1628 - _Z7reduce4IdLj4EEvPT_S1_j)
        .other          _Z7reduce4IdLj4EEvPT_S1_j,@"STO_CUDA_ENTRY STV_DEFAULT"
_Z7reduce4IdLj4EEvPT_S1_j:
.text._Z7reduce4IdLj4EEvPT_S1_j:
        /* <DEDUP_REMOVED lines=29> */
.L_x_417:
        /* <DEDUP_REMOVED lines=10> */
.L_x_416:
[----:B------:R-:W-:Y:S05]  /*0270*/  @P1 EXIT ;  /* 0x000000000000194d */ /* 0x000fea0003800000 */
[----:B------:R-:W-:-:S04]  /*0280*/  VOTE.ANY R3, PT, PT ;  /* 0x0000000000037806 */ /* 0x000fc800038e0100 */
[----:B------:R-:W-:-:S13]  /*0290*/  ISETP.NE.AND P0, PT, R3, -0x1, PT ;  /* 0xffffffff0300780c */ /* 0x000fda0003f05270 */
[----:B------:R-:W-:Y:S05]  /*02a0*/  @P0 BRA `(.L_x_418) ;  /* 0x00000000000c0947 */ /* 0x000fea0003800000 */
[----:B------:R1:W2:Y:S04]  /*02b0*/  SHFL.DOWN PT, R7, R5, 0x10, 0x1f ;  /* 0x0a001f0005077f89 */ /* 0x0002a800000e0000 */
[----:B------:R1:W3:Y:S01]  /*02c0*/  SHFL.DOWN PT, R6, R4, 0x10, 0x1f ;  /* 0x0a001f0004067f89 */ /* 0x0002e200000e0000 */
[----:B------:R-:W-:Y:S05]  /*02d0*/  BRA `(.L_x_419) ;  /* 0x0000000000a47947 */ /* 0x000fea0003800000 */
.L_x_418:
        /* <DEDUP_REMOVED lines=41> */
.L_x_419:
        /* <DEDUP_REMOVED lines=45> */
.L_x_420:
[----:B------:R0:W1:Y:S04]  /*0840*/  SHFL.DOWN PT, R7, R5, 0x8, 0x1f ;  /* 0x09001f0005077f89 */ /* 0x00006800000e0000 */
[----:B------:R0:W2:Y:S02]  /*0850*/  SHFL.DOWN PT, R6, R4, 0x8, 0x1f ;  /* 0x09001f0004067f89 */ /* 0x0000a400000e0000 */
.L_x_421:
        /* <DEDUP_REMOVED lines=44> */
.L_x_422:
[----:B------:R3:W4:Y:S04]  /*0b20*/  SHFL.DOWN PT, R7, R5, 0x4, 0x1f ;  /* 0x08801f0005077f89 */ /* 0x00072800000e0000 */
[----:B------:R3:W0:Y:S02]  /*0b30*/  SHFL.DOWN PT, R6, R4, 0x4, 0x1f ;  /* 0x08801f0004067f89 */ /* 0x00062400000e0000 */
.L_x_423:
        /* <DEDUP_REMOVED lines=44> */
.L_x_424:
[----:B------:R0:W1:Y:S04]  /*0e00*/  SHFL.DOWN PT, R7, R5, 0x2, 0x1f ;  /* 0x08401f0005077f89 */ /* 0x00006800000e0000 */
[----:B------:R0:W2:Y:S02]  /*0e10*/  SHFL.DOWN PT, R6, R4, 0x2, 0x1f ;  /* 0x08401f0004067f89 */ /* 0x0000a400000e0000 */
.L_x_425:
        /* <DEDUP_REMOVED lines=44> */
.L_x_426:
[----:B------:R3:W4:Y:S04]  /*10e0*/  SHFL.DOWN PT, R7, R5, 0x1, 0x1f ;  /* 0x08201f0005077f89 */ /* 0x00072800000e0000 */
[----:B------:R3:W0:Y:S02]  /*10f0*/  SHFL.DOWN PT, R6, R4, 0x1, 0x1f ;  /* 0x08201f0004067f89 */ /* 0x00062400000e0000 */
.L_x_427:
[----:B------:R-:W-:-:S13]  /*1100*/  ISETP.NE.AND P0, PT, R0, RZ, PT ;  /* 0x000000ff0000720c */ /* 0x000fda0003f05270 */
[----:B------:R-:W-:Y:S05]  /*1110*/  @P0 EXIT ;  /* 0x000000000000094d */ /* 0x000fea0003800000 */
[----:B0-----:R-:W0:Y:S01]  /*1120*/  LDC.64 R8, c[0x0][0x388] ;  /* 0x0000e200ff087b82 */ /* 0x001e220000000a00 */
[----:B-12-4-:R-:W-:Y:S01]  /*1130*/  DADD R6, R4, R6 ;  /* 0x0000000004067229 */ /* 0x016fe20000000006 */
[----:B0-----:R-:W-:-:S06]  /*1140*/  IMAD.WIDE.U32 R2, R2, 0x8, R8 ;  /* 0x0000000802027825 */ /* 0x001fcc00078e0008 */
[----:B------:R-:W-:Y:S01]  /*1150*/  STG.E.64 desc[UR6][R2.64], R6 ;  /* 0x0000000602007986 */ /* 0x000fe2000c101b06 */
[----:B------:R-:W-:Y:S05]  /*1160*/  EXIT ;  /* 0x000000000000794d */ /* 0x000fea0003800000 */
.L_x_428:
        /* <DEDUP_REMOVED lines=9> */
.L_x_1628:


//--------------------- .text._Z7reduce4IdLj8EEvPT_S1_j --------------------------
	.section	.text._Z7reduce4IdLj8EEvPT_S1_j,"ax",@progbits
	.align	128
        .global         _Z7reduce4IdLj8EEvPT_S1_j
        .type           _Z7reduce4IdLj8EEvPT_S1_j,@function
        .size           _Z7reduce4IdLj8EEvPT_S1_j,(.L_x_1629 - _Z7reduce4IdLj8EEvPT_S1_j)
        .other          _Z7reduce4IdLj8EEvPT_S1_j,@"STO_CUDA_ENTRY STV_DEFAULT"
_Z7reduce4IdLj8EEvPT_S1_j:
.text._Z7reduce4IdLj8EEvPT_S1_j:
        /* <DEDUP_REMOVED lines=29> */
.L_x_430:
        /* <DEDUP_REMOVED lines=10> */
.L_x_429:
[----:B------:R-:W-:Y:S05]  /*0270*/  @P1 EXIT ;  /* 0x000000000000194d */ /* 0x000fea0003800000 */
[----:B------:R-:W-:-:S04]  /*0280*/  VOTE.ANY R3, PT, PT ;  /* 0x0000000000037806 */ /* 0x000fc800038e0100 */
[----:B------:R-:W-:-:S13]  /*0290*/  ISETP.NE.AND P0, PT, R3, -0x1, PT ;  /* 0xffffffff0300780c */ /* 0x000fda0003f05270 */
[----:B------:R-:W-:Y:S05]  /*02a0*/  @P0 BRA `(.L_x_431) ;  /* 0x00000000000c0947 */ /* 0x000fea0003800000 */
[----:B------:R1:W2:Y:S04]  /*02b0*/  SHFL.DOWN PT, R7, R5, 0x10, 0x1f ;  /* 0x0a001f0005077f89 */ /* 0x0002a800000e0000 */
[----:B------:R1:W3:Y:S01]  /*02c0*/  SHFL.DOWN PT, R6, R4, 0x10, 0x1f ;  /* 0x0a001f0004067f89 */ /* 0x0002e200000e0000 */
[----:B------:R-:W-:Y:S05]  /*02d0*/  BRA `(.L_x_432) ;  /* 0x0000000000a47947 */ /* 0x000fea0003800000 */
.L_x_431:
        /* <DEDUP_REMOVED lines=41> */
.L_x_432:
        /* <DEDUP_REMOVED lines=45> */
.L_x_433:
[----:B------:R0:W1:Y:S04]  /*0840*/  SHFL.DOWN PT, R7, R5, 0x8, 0x1f ;  /* 0x09001f0005077f89 */ /* 0x00006800000e0000 */
[----:B------:R0:W2:Y:S02]  /*0850*/  SHFL.DOWN PT, R6, R4, 0x8, 0x1f ;  /* 0x09001f0004067f89 */ /* 0x0000a400000e0000 */
.L_x_434:
        /* <DEDUP_REMOVED lines=44> */
.L_x_435:
[----:B------:R3:W4:Y:S04]  /*0b20*/  SHFL.DOWN PT, R7, R5, 0x4, 0x1f ;  /* 0x08801f0005077f89 */ /* 0x00072800000e0000 */
[----:B------:R3:W0:Y:S02]  /*0b30*/  SHFL.DOWN PT, R6, R4, 0x4, 0x1f ;  /* 0x08801f0004067f89 */ /* 0x00062400000e0000 */
.L_x_436:
        /* <DEDUP_REMOVED lines=44> */
.L_x_437:
[----:B------:R0:W1:Y:S04]  /*0e00*/  SHFL.DOWN PT, R7, R5, 0x2, 0x1f ;  /* 0x08401f0005077f89 */ /* 0x00006800000e0000 */
[----:B------:R0:W2:Y:S02]  /*0e10*/  SHFL.DOWN PT, R6, R4, 0x2, 0x1f ;  /* 0x08401f0004067f89 */ /* 0x0000a400000e0000 */
.L_x_438:
        /* <DEDUP_REMOVED lines=44> */
.L_x_439:
[----:B------:R3:W4:Y:S04]  /*10e0*/  SHFL.DOWN PT, R7, R5, 0x1, 0x1f ;  /* 0x08201f0005077f89 */ /* 0x00072800000e0000 */
[----:B------:R3:W0:Y:S02]  /*10f0*/  SHFL.DOWN PT, R6, R4, 0x1, 0x1f ;  /* 0x08201f0004067f89 */ /* 0x00062400000e0000 */
.L_x_440:
[----:B------:R-:W-:-:S13]  /*1100*/  ISETP.NE.AND P0, PT, R0, RZ, PT ;  /* 0x000000ff0000720c */ /* 0x000fda0003f05270 */
[----:B------:R-:W-:Y:S05]  /*1110*/  @P0 EXIT ;  /* 0x000000000000094d */ /* 0x000fea0003800000 */
[----:B0-----:R-:W0:Y:S01]  /*1120*/  LDC.64 R8, c[0x0][0x388] ;  /* 0x0000e200ff087b82 */ /* 0x001e220000000a00 */
[----:B-12-4-:R-:W-:Y:S01]  /*1130*/  DADD R6, R4, R6 ;  /* 0x0000000004067229 */ /* 0x016fe20000000006 */
[----:B0-----:R-:W-:-:S06]  /*1140*/  IMAD.WIDE.U32 R2, R2, 0x8, R8 ;  /* 0x0000000802027825 */ /* 0x001fcc00078e0008 */
[----:B------:R-:W-:Y:S01]  /*1150*/  STG.E.64 desc[UR6][R2.64], R6 ;  /* 0x0000000602007986 */ /* 0x000fe2000c101b06 */
[----:B------:R-:W-:Y:S05]  /*1160*/  EXIT ;  /* 0x000000000000794d */ /* 0x000fea0003800000 */
.L_x_441:
        /* <DEDUP_REMOVED lines=9> */
.L_x_1629:


//--------------------- .text._Z7reduce4IdLj16EEvPT_S1_j --------------------------
	.section	.text._Z7reduce4IdLj16EEvPT_S1_j,"ax",@progbits
	.align	128
        .global         _Z7reduce4IdLj16EEvPT_S1_j
        .type           _Z7reduce4IdLj16EEvPT_S1_j,@function
        .size           _Z7reduce4IdLj16EEvPT_S1_j,(.L_x_1630 - _Z7reduce4IdLj16EEvPT_S1_j)
        .other          _Z7reduce4IdLj16EEvPT_S1_j,@"STO_CUDA_ENTRY STV_DEFAULT"
_Z7reduce4IdLj16EEvPT_S1_j:
.text._Z7reduce4IdLj16EEvPT_S1_j:
        /* <DEDUP_REMOVED lines=29> */
.L_x_443:
        /* <DEDUP_REMOVED lines=10> */
.L_x_442:
[----:B------:R-:W-:Y:S05]  /*0270*/  @P1 EXIT ;  /* 0x000000000000194d */ /* 0x000fea0003800000 */
[----:B------:R-:W-:-:S04]  /*0280*/  VOTE.ANY R3, PT, PT ;  /* 0x0000000000037806 */ /* 0x000fc800038e0100 */
[----:B------:R-:W-:-:S13]  /*0290*/  ISETP.NE.AND P0, PT, R3, -0x1, PT ;  /* 0xffffffff0300780c */ /* 0x000fda0003f05270 */
[----:B------:R-:W-:Y:S05]  /*02a0*/  @P0 BRA `(.L_x_444) ;  /* 0x00000000000c0947 */ /* 0x000fea0003800000 */
[----:B------:R1:W2:Y:S04]  /*02b0*/  SHFL.DOWN PT, R7, R5, 0x10, 0x1f ;  /* 0x0a001f0005077f89 */ /* 0x0002a800000e0000 */
[----:B------:R1:W3:Y:S01]  /*02c0*/  SHFL.DOWN PT, R6, R4, 0x10, 0x1f ;  /* 0x0a001f0004067f89 */ /* 0x0002e200000e0000 */
[----:B------:R-:W-:Y:S05]  /*02d0*/  BRA `(.L_x_445) ;  /* 0x0000000000a47947 */ /* 0x000fea0003800000 */
.L_x_444:
        /* <DEDUP_REMOVED lines=41> */
.L_x_445:
        /* <DEDUP_REMOVED lines=45> */
.L_x_446:
[----:B------:R0:W1:Y:S04]  /*0840*/  SHFL.DOWN PT, R7, R5, 0x8, 0x1f ;  /* 0x09001f0005077f89 */ /* 0x00006800000e0000 */
[----:B------:R0:W2:Y:S02]  /*0850*/  SHFL.DOWN PT, R6, R4, 0x8, 0x1f ;  /* 0x09001f0004067f89 */ /* 0x0000a400000e0000 */
.L_x_447:
        /* <DEDUP_REMOVED lines=44> */
.L_x_448:
[----:B------:R3:W4:Y:S04]  /*0b20*/  SHFL.DOWN PT, R7, R5, 0x4, 0x1f ;  /* 0x08801f0005077f89 */ /* 0x00072800000e0000 */
[----:B------:R3:W0:Y:S02]  /*0b30*/  SHFL.DOWN PT, R6, R4, 0x4, 0x1f ;  /* 0x08801f0004067f89 */ /* 0x00062400000e0000 */
.L_x_449:
        /* <DEDUP_REMOVED lines=44> */
.L_x_450:
[----:B------:R0:W1:Y:S04]  /*0e00*/  SHFL.DOWN PT, R7, R5, 0x2, 0x1f ;  /* 0x08401f0005077f89 */ /* 0x00006800000e0000 */
[----:B------:R0:W2:Y:S02]  /*0e10*/  SHFL.DOWN PT, R6, R4, 0x2, 0x1f ;  /* 0x08401f0004067f89 */ /* 0x0000a400000e0000 */
.L_x_451:
        /* <DEDUP_REMOVED lines=44> */
.L_x_452:
[----:B------:R3:W4:Y:S04]  /*10e0*/  SHFL.DOWN PT, R7, R5, 0x1, 0x1f ;  /* 0x08201f0005077f89 */ /* 0x00072800000e0000 */
[----:B------:R3:W0:Y:S02]  /*10f0*/  SHFL.DOWN PT, R6, R4, 0x1, 0x1f ;  /* 0x08201f0004067f89 */ /* 0x00062400000e0000 */
.L_x_453:
[----:B------:R-:W-:-:S13]  /*1100*/  ISETP.NE.AND P0, PT, R0, RZ, PT ;  /* 0x000000ff0000720c */ /* 0x000fda0003f05270 */
[----:B------:R-:W-:Y:S05]  /*1110*/  @P0 EXIT ;  /* 0x000000000000094d */ /* 0x000fea0003800000 */
[----:B0-----:R-:W0:Y:S01]  /*1120*/  LDC.64 R8, c[0x0][0x388] ;  /* 0x0000e200ff087b82 */ /* 0x001e220000000a00 */
[----:B-12-4-:R-:W-:Y:S01]  /*1130*/  DADD R6, R4, R6 ;  /* 0x0000000004067229 */ /* 0x016fe20000000006 */
[----:B0-----:R-:W-:-:S06]  /*1140*/  IMAD.WIDE.U32 R2, R2, 0x8, R8 ;  /* 0x0000000802027825 */ /* 0x001fcc00078e0008 */
[----:B------:R-:W-:Y:S01]  /*1150*/  STG.E.64 desc[UR6][R2.64], R6 ;  /* 0x0000000602007986 */ /* 0x000fe2000c101b06 */
[----:B------:R-:W-:Y:S05]  /*1160*/  EXIT ;  /* 0x000000000000794d */ /* 0x000fea0003800000 */
.L_x_454:
        /* <DEDUP_REMOVED lines=9> */
.L_x_1630:


//--------------------- .text._Z7reduce4IdLj32EEvPT_S1_j --------------------------
	.section	.text._Z7reduce4IdLj32EEvPT_S1_j,"ax",@progbits
	.align	128
        .global         _Z7reduce4IdLj32EEvPT_S1_j
        .type           _Z7reduce4IdLj32EEvPT_S1_j,@function
        .size           _Z7reduce4IdLj32EEvPT_S1_j,(.L_x_1631 - _Z7reduce4IdLj32EEvPT_S1_j)
        .other          _Z7reduce4IdLj32EEvPT_S1_j,@"STO_CUDA_ENTRY STV_DEFAULT"
_Z7reduce4IdLj32EEvPT_S1_j:
.text._Z7reduce4IdLj32EEvPT_S1_j:
        /* <DEDUP_REMOVED lines=29> */
.L_x_456:
        /* <DEDUP_REMOVED lines=10> */
.L_x_455:
[----:B------:R-:W-:Y:S05]  /*0270*/  @P1 EXIT ;  /* 0x000000000000194d */ /* 0x000fea0003800000 */
[----:B------:R-:W-:-:S04]  /*0280*/  VOTE.ANY R3, PT, PT ;  /* 0x0000000000037806 */ /* 0x000fc800038e0100 */
[----:B------:R-:W-:-:S13]  /*0290*/  ISETP.NE.AND P0, PT, R3, -0x1, PT ;  /* 0xffffffff0300780c */ /* 0x000fda0003f05270 */
[----:B------:R-:W-:Y:S05]  /*02a0*/  @P0 BRA `(.L_x_457) ;  /* 0x00000000000c0947 */ /* 0x000fea0003800000 */
[----:B------:R1:W2:Y:S04]  /*02b0*/  SHFL.DOWN PT, R7, R5, 0x10, 0x1f ;  /* 0x0a001f0005077f89 */ /* 0x0002a800000e0000 */
[----:B------:R1:W3:Y:S01]  /*02c0*/  SHFL.DOWN PT, R6, R4, 0x10, 0x1f ;  /* 0x0a001f0004067f89 */ /* 0x0002e200000e0000 */
[----:B------:R-:W-:Y:S05]  /*02d0*/  BRA `(.L_x_458) ;  /* 0x0000000000a47947 */ /* 0x000fea0003800000 */
.L_x_457:
        /* <DEDUP_REMOVED lines=41> */
.L_x_458:
        /* <DEDUP_REMOVED lines=45> */
.L_x_459:
[----:B------:R0:W1:Y:S04]  /*0840*/  SHFL.DOWN PT, R7, R5, 0x8, 0x1f ;  /* 0x09001f0005077f89 */ /* 0x00006800000e0000 */
[----:B------:R0:W2:Y:S02]  /*0850*/  SHFL.DOWN PT, R6, R4, 0x8, 0x1f ;  /* 0x09001f0004067f89 */ /* 0x0000a400000e0000 */
.L_x_460:
        /* <DEDUP_REMOVED lines=44> */
.L_x_461:
[----:B------:R3:W4:Y:S04]  /*0b20*/  SHFL.DOWN PT, R7, R5, 0x4, 0x1f ;  /* 0x08801f0005077f89 */ /* 0x00072800000e0000 */
[----:B------:R3:W0:Y:S02]  /*0b30*/  SHFL.DOWN PT, R6, R4, 0x4, 0x1f ;  /* 0x08801f0004067f89 */ /* 0x00062400000e0000 */
.L_x_462:
        /* <DEDUP_REMOVED lines=44> */
.L_x_463:
[----:B------:R0:W1:Y:S04]  /*0e00*/  SHFL.DOWN PT, R7, R5, 0x2, 0x1f ;  /* 0x08401f0005077f89 */ /* 0x00006800000e0000 */
[----:B------:R0:W2:Y:S02]  /*0e10*/  SHFL.DOWN PT, R6, R4, 0x2, 0x1f ;  /* 0x08401f0004067f89 */ /* 0x0000a400000e0000 */
.L_x_464:
        /* <DEDUP_REMOVED lines=44> */
.L_x_465:
[----:B------:R3:W4:Y:S04]  /*10e0*/  SHFL.DOWN PT, R7, R5, 0x1, 0x1f ;  /* 0x08201f0005077f89 */ /* 0x00072800000e0000 */
[----:B------:R3:W0:Y:S02]  /*10f0*/  SHFL.DOWN PT, R6, R4, 0x1, 0x1f ;  /* 0x08201f0004067f89 */ /* 0x00062400000e0000 */
.L_x_466:
[----:B------:R-:W-:-:S13]  /*1100*/  ISETP.NE.AND P0, PT, R0, RZ, PT ;  /* 0x000000ff0000720c */ /* 0x000fda0003f05270 */
[----:B------:R-:W-:Y:S05]  /*1110*/  @P0 EXIT ;  /* 0x000000000000094d */ /* 0x000fea0003800000 */
[----:B0-----:R-:W0:Y:S01]  /*1120*/  LDC.64 R8, c[0x0][0x388] ;  /* 0x0000e200ff087b82 */ /* 0x001e220000000a00 */
[----:B-12-4-:R-:W-:Y:S01]  /*1130*/  DADD R6, R4, R6 ;  /* 0x0000000004067229 */ /* 0x016fe20000000006 */
[----:B0-----:R-:W-:-:S06]  /*1140*/  IMAD.WIDE.U32 R2, R2, 0x8, R8 ;  /* 0x0000000802027825 */ /* 0x001fcc00078e0008 */
[----:B------:R-:W-:Y:S01]  /*1150*/  STG.E.64 desc[UR6][R2.64], R6 ;  /* 0x0000000602007986 */ /* 0x000fe2000c101b06 */
[----:B------:R-:W-:Y:S05]  /*1160*/  EXIT ;  /* 0x000000000000794d */ /* 0x000fea0003800000 */
.L_x_467:
        /* <DEDUP_REMOVED lines=9> */
.L_x_1631:


//--------------------- .text._Z7reduce4IdLj64EEvPT_S1_j --------------------------
	.section	.text._Z7reduce4IdLj64EEvPT_S1_j,"ax",@progbits
	.align	128
        .global         _Z7reduce4IdLj64EEvPT_S1_j
        .type           _Z7reduce4IdLj64EEvPT_S1_j,@function
        .size           _Z7reduce4IdLj64EEvPT_S1_j,(.L_x_1632 - _Z7reduce4IdLj64EEvPT_S1_j)
        .other          _Z7reduce4IdLj64EEvPT_S1_j,@"STO_CUDA_ENTRY STV_DEFAULT"
_Z7reduce4IdLj64EEvPT_S1_j:
.text._Z7reduce4IdLj64EEvPT_S1_j:
        /* <DEDUP_REMOVED lines=29> */
.L_x_469:
        /* <DEDUP_REMOVED lines=10> */
.L_x_468:
        /* <DEDUP_REMOVED lines=9> */
.L_x_470:
        /* <DEDUP_REMOVED lines=41> */
.L_x_471:
        /* <DEDUP_REMOVED lines=45> */
.L_x_472:
[----:B------:R0:W1:Y:S04]  /*0860*/  SHFL.DOWN PT, R7, R5, 0x8, 0x1f ;  /* 0x09001f0005077f89 */ /* 0x00006800000e0000 */
[----:B------:R0:W2:Y:S02]  /*0870*/  SHFL.DOWN PT, R6, R4, 0x8, 0x1f ;  /* 0x09001f0004067f89 */ /* 0x0000a400000e0000 */
.L_x_473:
        /* <DEDUP_REMOVED lines=44> */
.L_x_474:
[----:B------:R3:W4:Y:S04]  /*0b40*/  SHFL.DOWN PT, R7, R5, 0x4, 0x1f ;  /* 0x08801f0005077f89 */ /* 0x00072800000e0000 */
[----:B------:R3:W0:Y:S02]  /*0b50*/  SHFL.DOWN PT, R6, R4, 0x4, 0x1f ;  /* 0x08801f0004067f89 */ /* 0x00062400000e0000 */
.L_x_475:
        /* <DEDUP_REMOVED lines=44> */
.L_x_476:
[----:B------:R0:W1:Y:S04]  /*0e20*/  SHFL.DOWN PT, R7, R5, 0x2, 0x1f ;  /* 0x08401f0005077f89 */ /* 0x00006800000e0000 */
[----:B------:R0:W2:Y:S02]  /*0e30*/  SHFL.DOWN PT, R6, R4, 0x2, 0x1f ;  /* 0x08401f0004067f89 */ /* 0x0000a400000e0000 */
.L_x_477:
        /* <DEDUP_REMOVED lines=44> */
.L_x_478:
[----:B------:R3:W4:Y:S04]  /*1100*/  SHFL.DOWN PT, R7, R5, 0x1, 0x1f ;  /* 0x08201f0005077f89 */ /* 0x00072800000e0000 */
[----:B------:R3:W0:Y:S02]  /*1110*/  SHFL.DOWN PT, R6, R4, 0x1, 0x1f ;  /* 0x08201f0004067f89 */ /* 0x00062400000e0000 */
.L_x_479:
[----:B------:R-:W-:-:S13]  /*1120*/  ISETP.NE.AND P0, PT, R0, RZ, PT ;  /* 0x000000ff0000720c */ /* 0x000fda0003f05270 */
[----:B------:R-:W-:Y:S05]  /*1130*/  @P0 EXIT ;  /* 0x000000000000094d */ /* 0x000fea0003800000 */
[----:B0-----:R-:W0:Y:S01]  /*1140*/  LDC.64 R8, c[0x0][0x388] ;  /* 0x0000e200ff087b82 */ /* 0x001e220000000a00 */
[----:B-12-4-:R-:W-:Y:S01]  /*1150*/  DADD R6, R4, R6 ;  /* 0x0000000004067229 */ /* 0x016fe20000000006 */
[----:B0-----:R-:W-:-:S06]  /*1160*/  IMAD.WIDE.U32 R2, R2, 0x8, R8 ;  /* 0x0000000802027825 */ /* 0x001fcc00078e0008 */
[----:B------:R-:W-:Y:S01]  /*1170*/  STG.E.64 desc[UR6][R2.64], R6 ;  /* 0x0000000602007986 */ /* 0x000fe2000c101b06 */
[----:B------:R-:W-:Y:S05]  /*1180*/  EXIT ;  /* 0x000000000000794d */ /* 0x000fea0003800000 */
.L_x_480:
        /* <DEDUP_REMOVED lines=15> */
.L_x_1632:


//--------------------- .text._Z7reduce4IdLj128EEvPT_S1_j --------------------------
	.section	.text._Z7reduce4IdLj128EEvPT_S1_j,"ax",@progbits
	.align	128
        .global         _Z7reduce4IdLj128EEvPT_S1_j
        .type           _Z7reduce4IdLj128EEvPT_S1_j,@function
        .size           _Z7reduce4IdLj128EEvPT_S1_j,(.L_x_1633 - _Z7reduce4IdLj128EEvPT_S1_j)
        .other          _Z7reduce4IdLj128EEvPT_S1_j,@"STO_CUDA_ENTRY STV_DEFAULT"
_Z7reduce4IdLj128EEvPT_S1_j:
.text._Z7reduce4IdLj128EEvPT_S1_j:
        /* <DEDUP_REMOVED lines=29> */
.L_x_482:
        /* <DEDUP_REMOVED lines=10> */
.L_x_481:
        /* <DEDUP_REMOVED lines=9> */
.L_x_483:
        /* <DEDUP_REMOVED lines=41> */
.L_x_484:
        /* <DEDUP_REMOVED lines=45> */
.L_x_485:
[----:B------:R0:W1:Y:S04]  /*0860*/  SHFL.DOWN PT, R7, R5, 0x8, 0x1f ;  /* 0x09001f0005077f89 */ /* 0x00006800000e0000 */
[----:B------:R0:W2:Y:S02]  /*0870*/  SHFL.DOWN PT, R6, R4, 0x8, 0x1f ;  /* 0x09001f0004067f89 */ /* 0x0000a400000e0000 */
.L_x_486:
        /* <DEDUP_REMOVED lines=44> */
.L_x_487:
[----:B------:R3:W4:Y:S04]  /*0b40*/  SHFL.DOWN PT, R7, R5, 0x4, 0x1f ;  /* 0x08801f0005077f89 */ /* 0x00072800000e0000 */
[----:B------:R3:W0:Y:S02]  /*0b50*/  SHFL.DOWN PT, R6, R4, 0x4, 0x1f ;  /* 0x08801f0004067f89 */ /* 0x00062400000e0000 */
.L_x_488:
        /* <DEDUP_REMOVED lines=44> */
.L_x_489:
[----:B------:R0:W1:Y:S04]  /*0e20*/  SHFL.DOWN PT, R7, R5, 0x2, 0x1f ;  /* 0x08401f0005077f89 */ /* 0x00006800000e0000 */
[----:B------:R0:W2:Y:S02]  /*0e30*/  SHFL.DOWN PT, R6, R4, 0x2, 0x1f ;  /* 0x08401f0004067f89 */ /* 0x0000a400000e0000 */
.L_x_490:
        /* <DEDUP_REMOVED lines=44> */
.L_x_491:
[----:B------:R3:W4:Y:S04]  /*1100*/  SHFL.DOWN PT, R7, R5, 0x1, 0x1f ;  /* 0x08201f0005077f89 */ /* 0x00072800000e0000 */
[----:B------:R3:W0:Y:S02]  /*1110*/  SHFL.DOWN PT, R6, R4, 0x1, 0x1f ;  /* 0x08201f0004067f89 */ /* 0x00062400000e0000 */
.L_x_492:
[----:B------:R-:W-:-:S13]  /*1120*/  ISETP.NE.AND P0, PT, R0, RZ, PT ;  /* 0x000000ff0000720c */ /* 0x000fda0003f05270 */
[----:B------:R-:W-:Y:S05]  /*1130*/  @P0 EXIT ;  /* 0x000000000000094d */ /* 0x000fea0003800000 */
[----:B0-----:R-:W0:Y:S01]  /*1140*/  LDC.64 R8, c[0x0][0x388] ;  /* 0x0000e200ff087b82 */ /* 0x001e220000000a00 */
[----:B-12-4-:R-:W-:Y:S01]  /*1150*/  DADD R6, R4, R6 ;  /* 0x0000000004067229 */ /* 0x016fe20000000006 */
[----:B0-----:R-:W-:-:S06]  /*1160*/  IMAD.WIDE.U32 R2, R2, 0x8, R8 ;  /* 0x0000000802027825 */ /* 0x001fcc00078e0008 */
[----:B------:R-:W-:Y:S01]  /*1170*/  STG.E.64 desc[UR6][R2.64], R6 ;  /* 0x0000000602007986 */ /* 0x000fe2000c101b06 */
[----:B------:R-:W-:Y:S05]  /*1180*/  EXIT ;  /* 0x000000000000794d */ /* 0x000fea0003800000 */
.L_x_493:
        /* <DEDUP_REMOVED lines=15> */
.L_x_1633:


//--------------------- .text._Z7reduce4IdLj256EEvPT_S1_j --------------------------
	.section	.text._Z7reduce4IdLj256EEvPT_S1_j,"ax",@progbits
	.align	128
        .global         _Z7reduce4IdLj256EEvPT_S1_j
        .type           _Z7reduce4IdLj256EEvPT_S1_j,@function
        .size           _Z7reduce4IdLj256EEvPT_S1_j,(.L_x_1634 - _Z7reduce4IdLj256EEvPT_S1_j)
        .other          _Z7reduce4IdLj256EEvPT_S1_j,@"STO_CUDA_ENTRY STV_DEFAULT"
_Z7reduce4IdLj256EEvPT_S1_j:
.text._Z7reduce4IdLj256EEvPT_S1_j:
        /* <DEDUP_REMOVED lines=29> */
.L_x_495:
        /* <DEDUP_REMOVED lines=10> */
.L_x_494:
        /* <DEDUP_REMOVED lines=9> */
.L_x_496:
        /* <DEDUP_REMOVED lines=41> */
.L_x_497:
        /* <DEDUP_REMOVED lines=45> */
.L_x_498:
[----:B------:R0:W1:Y:S04]  /*0860*/  SHFL.DOWN PT, R7, R5, 0x8, 0x1f ;  /* 0x09001f0005077f89 */ /* 0x00006800000e0000 */
[----:B------:R0:W2:Y:S02]  /*0870*/  SHFL.DOWN PT, R6, R4, 0x8, 0x1f ;  /* 0x09001f0004067f89 */ /* 0x0000a400000e0000 */
.L_x_499:
        /* <DEDUP_REMOVED lines=44> */
.L_x_500:
[----:B------:R3:W4:Y:S04]  /*0b40*/  SHFL.DOWN PT, R7, R5, 0x4, 0x1f ;  /* 0x08801f0005077f89 */ /* 0x00072800000e0000 */
[----:B------:R3:W0:Y:S02]  /*0b50*/  SHFL.DOWN PT, R6, R4, 0x4, 0x1f ;  /* 0x08801f0004067f89 */ /* 0x00062400000e0000 */
.L_x_501:
        /* <DEDUP_REMOVED lines=44> */
.L_x_502:
[----:B------:R0:W1:Y:S04]  /*0e20*/  SHFL.DOWN PT, R7, R5, 0x2, 0x1f ;  /* 0x08401f0005077f89 */ /* 0x00006800000e0000 */
[----:B------:R0:W2:Y:S02]  /*0e30*/  SHFL.DOWN PT, R6, R4, 0x2, 0x1f ;  /* 0x08401f0004067f89 */ /* 0x0000a400000e0000 */
.L_x_503:
        /* <DEDUP_REMOVED lines=44> */
.L_x_504:
[----:B------:R3:W4:Y:S04]  /*1100*/  SHFL.DOWN PT, R7, R5, 0x1, 0x1f ;  /* 0x08201f0005077f89 */ /* 0x00072800000e0000 */
[----:B------:R3:W0:Y:S02]  /*1110*/  SHFL.DOWN PT, R6, R4, 0x1, 0x1f ;  /* 0x08201f0004067f89 */ /* 0x00062400000e0000 */
.L_x_505:
[----:B------:R-:W-:-:S13]  /*1120*/  ISETP.NE.AND P0, PT, R0, RZ, PT ;  /* 0x000000ff0000720c */ /* 0x000fda0003f05270 */
[----:B------:R-:W-:Y:S05]  /*1130*/  @P0 EXIT ;  /* 0x000000000000094d */ /* 0x000fea0003800000 */
[----:B0-----:R-:W0:Y:S01]  /*1140*/  LDC.64 R8, c[0x0][0x388] ;  /* 0x0000e200ff087b82 */ /* 0x001e220000000a00 */
[----:B-12-4-:R-:W-:Y:S01]  /*1150*/  DADD R6, R4, R6 ;  /* 0x0000000004067229 */ /* 0x016fe20000000006 */
[----:B0-----:R-:W-:-:S06]  /*1160*/  IMAD.WIDE.U32 R2, R2, 0x8, R8 ;  /* 0x0000000802027825 */ /* 0x001fcc00078e0008 */
[----:B------:R-:W-:Y:S01]  /*1170*/  STG.E.64 desc[UR6][R2.64], R6 ;  /* 0x0000000602007986 */ /* 0x000fe2000c101b06 */
[----:B------:R-:W-:Y:S05]  /*1180*/  EXIT ;  /* 0x000000000000794d */ /* 0x000fea0003800000 */
.L_x_506:
        /* <DEDUP_REMOVED lines=15> */
.L_x_1634:


//--------------------- .text._Z7reduce4IdLj512EEvPT_S1_j --------------------------
	.section	.text._Z7reduce4IdLj512EEvPT_S1_j,"ax",@progbits
	.align	128
        .global         _Z7reduce4IdLj512EEvPT_S1_j
        .type           _Z7reduce4IdLj512EEvPT_S1_j,@function
        .size           _Z7reduce4IdLj512EEvPT_S1_j,(.L_x_1635 - _Z7reduce4IdLj512EEvPT_S1_j)
        .other          _Z7reduce4IdLj512EEvPT_S1_j,@"STO_CUDA_ENTRY STV_DEFAULT"
_Z7reduce4IdLj512EEvPT_S1_j:
.text._Z7reduce4IdLj512EEvPT_S1_j:
        /* <DEDUP_REMOVED lines=29> */
.L_x_508:
        /* <DEDUP_REMOVED lines=10> */
.L_x_507:
        /* <DEDUP_REMOVED lines=9> */
.L_x_509:
        /* <DEDUP_REMOVED lines=41> */
.L_x_510:
        /* <DEDUP_REMOVED lines=45> */
.L_x_511:
[----:B------:R0:W1:Y:S04]  /*0860*/  SHFL.DOWN PT, R7, R5, 0x8, 0x1f ;  /* 0x09001f0005077f89 */ /* 0x00006800000e0000 */
[----:B------:R0:W2:Y:S02]  /*0870*/  SHFL.DOWN PT, R6, R4, 0x8, 0x1f ;  /* 0x09001f0004067f89 */ /* 0x0000a400000e0000 */
.L_x_512:
        /* <DEDUP_REMOVED lines=44> */
.L_x_513:
[----:B------:R3:W4:Y:S04]  /*0b40*/  SHFL.DOWN PT, R7, R5, 0x4, 0x1f ;  /* 0x08801f0005077f89 */ /* 0x00072800000e0000 */
[----:B------:R3:W0:Y:S02]  /*0b50*/  SHFL.DOWN PT, R6, R4, 0x4, 0x1f ;  /* 0x08801f0004067f89 */ /* 0x00062400000e0000 */
.L_x_514:
        /* <DEDUP_REMOVED lines=44> */
.L_x_515:
[----:B------:R0:W1:Y:S04]  /*0e20*/  SHFL.DOWN PT, R7, R5, 0x2, 0x1f ;  /* 0x08401f0005077f89 */ /* 0x00006800000e0000 */
[----:B------:R0:W2:Y:S02]  /*0e30*/  SHFL.DOWN PT, R6, R4, 0x2, 0x1f ;  /* 0x08401f0004067f89 */ /* 0x0000a400000e0000 */
.L_x_516:
        /* <DEDUP_REMOVED lines=44> */
.L_x_517:
[----:B------:R3:W4:Y:S04]  /*1100*/  SHFL.DOWN PT, R7, R5, 0x1, 0x1f ;  /* 0x08201f0005077f89 */ /* 0x00072800000e0000 */
[----:B------:R3:W0:Y:S02]  /*1110*/  SHFL.DOWN PT, R6, R4, 0x1, 0x1f ;  /* 0x08201f0004067f89 */ /* 0x00062400000e0000 */
.L_x_518:
[----:B------:R-:W-:-:S13]  /*1120*/  ISETP.NE.AND P0, PT, R0, RZ, PT ;  /* 0x000000ff0000720c */ /* 0x000fda0003f05270 */
[----:B------:R-:W-:Y:S05]  /*1130*/  @P0 EXIT ;  /* 0x000000000000094d */ /* 0x000fea0003800000 */
[----:B0-----:R-:W0:Y:S01]  /*1140*/  LDC.64 R8, c[0x0][0x388] ;  /* 0x0000e200ff087b82 */ /* 0x001e220000000a00 */
[----:B-12-4-:R-:W-:Y:S01]  /*1150*/  DADD R6, R4, R6 ;  /* 0x0000000004067229 */ /* 0x016fe20000000006 */
[----:B0-----:R-:W-:-:S06]  /*1160*/  IMAD.WIDE.U32 R2, R2, 0x8, R8 ;  /* 0x0000000802027825 */ /* 0x001fcc00078e0008 */
[----:B------:R-:W-:Y:S01]  /*1170*/  STG.E.64 desc[UR6][R2.64], R6 ;  /* 0x0000000602007986 */ /* 0x000fe2000c101b06 */
[----:B------:R-:W-:Y:S05]  /*1180*/  EXIT ;  /* 0x000000000000794d */ /* 0x000fea0003800000 */
.L_x_519:
        /* <DEDUP_REMOVED lines=15> */
.L_x_1635:


//--------------------- .text._Z7reduce3IdEvPT_S1_j --------------------------
	.section	.text._Z7reduce3IdEvPT_S1_j,"ax",@progbits
	.align	128
        .global         _Z7reduce3IdEvPT_S1_j
        .type           _Z7reduce3IdEvPT_S1_j,@function
        .size           _Z7reduce3IdEvPT_S1_j,(.L_x_1636 - _Z7reduce3IdEvPT_S1_j)
        .other          _Z7reduce3IdEvPT_S1_j,@"STO_CUDA_ENTRY STV_DEFAULT"
_Z7reduce3IdEvPT_S1_j:
.text._Z7reduce3IdEvPT_S1_j:
[----:B------:R-:W-:Y:S01]  /*0000*/  LDC R1, c[0x0][0x37c] ;  /* 0x0000df00ff017b82 */ /* 0x000fe20000000800 */
[----:B------:R-:W0:Y:S01]  /*0010*/  S2R R13, SR_CTAID.X ;  /* 0x00000000000d7919 */ /* 0x000e220000002500 */
[----:B------:R-:W1:Y:S01]  /*0020*/  LDCU UR4, c[0x0][0x360] ;  /* 0x00006c00ff0477ac */ /* 0x000e620008000800 */
[----:B------:R-:W2:Y:S01]  /*0030*/  S2R R11, SR_TID.X ;  /* 0x00000000000b7919 */ /* 0x000ea20000002100 */
[----:B------:R-:W3:Y:S01]  /*0040*/  LDCU UR5, c[0x0][0x390] ;  /* 0x00007200ff0577ac */ /* 0x000ee20008000800 */
[----:B------:R-:W4:Y:S01]  /*0050*/  LDCU.64 UR6, c[0x0][0x358] ;  /* 0x00006b00ff0677ac */ /* 0x000f220008000a00 */
[----:B-1----:R-:W-:Y:S02]  /*0060*/  IMAD.U32 R8, RZ, RZ, UR4 ;  /* 0x00000004ff087e24 */ /* 0x002fe4000f8e00ff */
[----:B0-----:R-:W-:-:S04]  /*0070*/  IMAD R0, R13, UR4, RZ ;  /* 0x000000040d007c24 */ /* 0x001fc8000f8e02ff */
[----:B--2---:R-:W-:-:S04]  /*0080*/  IMAD R3, R0, 0x2, R11 ;  /* 0x0000000200037824 */ /* 0x004fc800078e020b */
[C---:B------:R-:W-:Y:S01]  /*0090*/  IMAD.IADD R9, R3.reuse, 0x1, R8 ;  /* 0x0000000103097824 */ /* 0x040fe200078e0208 */
[----:B---3--:R-:W-:-:S04]  /*00a0*/  ISETP.GE.U32.AND P0, PT, R3, UR5, PT ;  /* 0x0000000503007c0c */ /* 0x008fc8000bf06070 */
[----:B------:R-:W-:-:S09]  /*00b0*/  ISETP.GE.U32.AND P1, PT, R9, UR5, PT ;  /* 0x0000000509007c0c */ /* 0x000fd2000bf26070 */
[----:B------:R-:W0:Y:S08]  /*00c0*/  @!P0 LDC.64 R4, c[0x0][0x380] ;  /* 0x0000e000ff048b82 */ /* 0x000e300000000a00 */
[----:B------:R-:W1:Y:S01]  /*00d0*/  @!P1 LDC.64 R6, c[0x0][0x380] ;  /* 0x0000e000ff069b82 */ /* 0x000e620000000a00 */
[----:B0-----:R-:W-:Y:S01]  /*00e0*/  @!P0 IMAD.WIDE.U32 R4, R3, 0x8, R4 ;  /* 0x0000000803048825 */ /* 0x001fe200078e0004 */
[----:B------:R-:W-:-:S06]  /*00f0*/  CS2R R2, SRZ ;  /* 0x0000000000027805 */ /* 0x000fcc000001ff00 */
[----:B----4-:R-:W2:Y:S01]  /*0100*/  @!P0 LDG.E.64 R2, desc[UR6][R4.64] ;  /* 0x0000000604028981 */ /* 0x010ea2000c1e1b00 */
[----:B-1----:R-:W-:-:S06]  /*0110*/  @!P1 IMAD.WIDE.U32 R6, R9, 0x8, R6 ;  /* 0x0000000809069825 */ /* 0x002fcc00078e0006 */
[----:B------:R-:W2:Y:S01]  /*0120*/  @!P1 LDG.E.64 R6, desc[UR6][R6.64] ;  /* 0x0000000606069981 */ /* 0x000ea2000c1e1b00 */
[----:B------:R-:W0:Y:S01]  /*0130*/  S2UR UR5, SR_CgaCtaId ;  /* 0x00000000000579c3 */ /* 0x000e220000008800 */
[----:B------:R-:W-:Y:S01]  /*0140*/  UMOV UR4, 0x400 ;  /* 0x0000040000047882 */ /* 0x000fe20000000000 */
[----:B------:R-:W-:Y:S01]  /*0150*/  ISETP.NE.AND P0, PT, R11, RZ, PT ;  /* 0x000000ff0b00720c */ /* 0x000fe20003f05270 */
[----:B0-----:R-:W-:-:S06]  /*0160*/  ULEA UR4, UR5, UR4, 0x18 ;  /* 0x0000000405047291 */ /* 0x001fcc000f8ec0ff */
[----:B------:R-:W-:Y:S01]  /*0170*/  LEA R9, R11, UR4, 0x3 ;  /* 0x000000040b097c11 */ /* 0x000fe2000f8e18ff */
[----:B--2---:R-:W-:Y:S01]  /*0180*/  @!P1 DADD R2, R2, R6 ;  /* 0x0000000002029229 */ /* 0x004fe20000000006 */
[----:B------:R-:W-:-:S06]  /*0190*/  ISETP.GE.U32.AND P1, PT, R8, 0x2, PT ;  /* 0x000000020800780c */ /* 0x000fcc0003f26070 */
[----:B------:R0:W-:Y:S01]  /*01a0*/  STS.64 [R9], R2 ;  /* 0x0000000209007388 */ /* 0x0001e20000000a00 */
[----:B------:R-:W-:Y:S06]  /*01b0*/  BAR.SYNC.DEFER_BLOCKING 0x0 ;  /* 0x0000000000007b1d */ /* 0x000fec0000010000 */
[----:B------:R-:W-:Y:S05]  /*01c0*/  @!P1 BRA `(.L_x_520) ;  /* 0x0000000000289947 */ /* 0x000fea0003800000 */
.L_x_521:
        /* <DEDUP_REMOVED lines=10> */
.L_x_520:
[----:B------:R-:W-:Y:S05]  /*0270*/  @P0 EXIT ;  /* 0x000000000000094d */ /* 0x000fea0003800000 */
[----:B------:R-:W1:Y:S02]  /*0280*/  LDC.64 R4, c[0x0][0x388] ;  /* 0x0000e200ff047b82 */ /* 0x000e640000000a00 */
[----:B-1----:R-:W-:-:S05]  /*0290*/  IMAD.WIDE.U32 R4, R13, 0x8, R4 ;  /* 0x000000080d047825 */ /* 0x002fca00078e0004 */
[----:B------:R-:W-:Y:S01]  /*02a0*/  STG.E.64 desc[UR6][R4.64], R2 ;  /* 0x0000000204007986 */ /* 0x000fe2000c101b06 */
[----:B------:R-:W-:Y:S05]  /*02b0*/  EXIT ;  /* 0x000000000000794d */ /* 0x000fea0003800000 */
.L_x_522:
        /* <DEDUP_REMOVED lines=12> */
.L_x_1636:


//--------------------- .text._Z7reduce2IdEvPT_S1_j --------------------------
	.section	.text._Z7reduce2IdEvPT_S1_j,"ax",@progbits
	.align	128
        .global         _Z7reduce2IdEvPT_S1_j
        .type           _Z7reduce2IdEvPT_S1_j,@function
        .size           _Z7reduce2IdEvPT_S1_j,(.L_x_1637 - _Z7reduce2IdEvPT_S1_j)
        .other          _Z7reduce2IdEvPT_S1_j,@"STO_CUDA_ENTRY STV_DEFAULT"
_Z7reduce2IdEvPT_S1_j:
.text._Z7reduce2IdEvPT_S1_j:
[----:B------:R-:W-:Y:S01]  /*0000*/  LDC R1, c[0x0][0x37c] ;  /* 0x0000df00ff017b82 */ /* 0x000fe20000000800 */
[----:B------:R-:W0:Y:S01]  /*0010*/  S2R R8, SR_TID.X ;  /* 0x0000000000087919 */ /* 0x000e220000002100 */
[----:B------:R-:W0:Y:S01]  /*0020*/  LDCU UR8, c[0x0][0x360] ;  /* 0x00006c00ff0877ac */ /* 0x000e220008000800 */
[----:B------:R-:W-:Y:S01]  /*0030*/  CS2R R2, SRZ ;  /* 0x0000000000027805 */ /* 0x000fe2000001ff00 */
[----:B------:R-:W0:Y:S01]  /*0040*/  S2R R9, SR_CTAID.X ;  /* 0x0000000000097919 */ /* 0x000e220000002500 */
[----:B------:R-:W1:Y:S01]  /*0050*/  LDCU UR4, c[0x0][0x390] ;  /* 0x00007200ff0477ac */ /* 0x000e620008000800 */
[----:B------:R-:W2:Y:S01]  /*0060*/  LDCU.64 UR6, c[0x0][0x358] ;  /* 0x00006b00ff0677ac */ /* 0x000ea20008000a00 */
[----:B0-----:R-:W-:-:S05]  /*0070*/  IMAD R7, R9, UR8, R8 ;  /* 0x0000000809077c24 */ /* 0x001fca000f8e0208 */
[----:B-1----:R-:W-:-:S13]  /*0080*/  ISETP.GE.U32.AND P0, PT, R7, UR4, PT ;  /* 0x0000000407007c0c */ /* 0x002fda000bf06070 */
[----:B------:R-:W0:Y:S02]  /*0090*/  @!P0 LDC.64 R4, c[0x0][0x380] ;  /* 0x0000e000ff048b82 */ /* 0x000e240000000a00 */
[----:B0-----:R-:W-:-:S05]  /*00a0*/  @!P0 IMAD.WIDE.U32 R4, R7, 0x8, R4 ;  /* 0x0000000807048825 */ /* 0x001fca00078e0004 */
[----:B--2---:R-:W2:Y:S01]  /*00b0*/  @!P0 LDG.E.64 R2, desc[UR6][R4.64] ;  /* 0x0000000604028981 */ /* 0x004ea2000c1e1b00 */
[----:B------:R-:W0:Y:S01]  /*00c0*/  S2UR UR5, SR_CgaCtaId ;  /* 0x00000000000579c3 */ /* 0x000e220000008800 */
[----:B------:R-:W-:Y:S01]  /*00d0*/  IMAD.U32 R0, RZ, RZ, UR8 ;  /* 0x00000008ff007e24 */ /* 0x000fe2000f8e00ff */
[----:B------:R-:W-:Y:S01]  /*00e0*/  UMOV UR4, 0x400 ;  /* 0x0000040000047882 */ /* 0x000fe20000000000 */
[----:B------:R-:W-:-:S03]  /*00f0*/  ISETP.NE.AND P0, PT, R8, RZ, PT ;  /* 0x000000ff0800720c */ /* 0x000fc60003f05270 */
[----:B------:R-:W-:Y:S01]  /*0100*/  ISETP.GE.U32.AND P1, PT, R0, 0x2, PT ;  /* 0x000000020000780c */ /* 0x000fe20003f26070 */
[----:B0-----:R-:W-:-:S06]  /*0110*/  ULEA UR4, UR5, UR4, 0x18 ;  /* 0x0000000405047291 */ /* 0x001fcc000f8ec0ff */
[----:B------:R-:W-:-:S05]  /*0120*/  LEA R7, R8, UR4, 0x3 ;  /* 0x0000000408077c11 */ /* 0x000fca000f8e18ff */
[----:B--2---:R0:W-:Y:S01]  /*0130*/  STS.64 [R7], R2 ;  /* 0x0000000207007388 */ /* 0x0041e20000000a00 */
[----:B------:R-:W-:Y:S06]  /*0140*/  BAR.SYNC.DEFER_BLOCKING 0x0 ;  /* 0x0000000000007b1d */ /* 0x000fec0000010000 */
[----:B------:R-:W-:Y:S05]  /*0150*/  @!P1 BRA `(.L_x_523) ;  /* 0x00000000002c9947 */ /* 0x000fea0003800000 */
.L_x_524:
[----:B------:R-:W-:-:S04]  /*0160*/  SHF.R.U32.HI R10, RZ, 0x1, R0 ;  /* 0x00000001ff0a7819 */ /* 0x000fc80000011600 */
[----:B------:R-:W-:-:S13]  /*0170*/  ISETP.GE.U32.AND P1, PT, R8, R10, PT ;  /* 0x0000000a0800720c */ /* 0x000fda0003f26070 */
[----:B------:R-:W-:Y:S01]  /*0180*/  @!P1 IMAD R6, R10, 0x8, R7 ;  /* 0x000000080a069824 */ /* 0x000fe200078e0207 */
[----:B------:R-:W-:Y:S04]  /*0190*/  @!P1 LDS.64 R4, [R7] ;  /* 0x0000000007049984 */ /* 0x000fe80000000a00 */
[----:B0-----:R-:W0:Y:S02]  /*01a0*/  @!P1 LDS.64 R2, [R6] ;  /* 0x0000000006029984 */ /* 0x001e240000000a00 */
[----:B0-----:R-:W-:-:S07]  /*01b0*/  @!P1 DADD R2, R2, R4 ;  /* 0x0000000002029229 */ /* 0x001fce0000000004 */
[----:B------:R1:W-:Y:S01]  /*01c0*/  @!P1 STS.64 [R7], R2 ;  /* 0x0000000207009388 */ /* 0x0003e20000000a00 */
[----:B------:R-:W-:Y:S01]  /*01d0*/  BAR.SYNC.DEFER_BLOCKING 0x0 ;  /* 0x0000000000007b1d */ /* 0x000fe20000010000 */
[----:B------:R-:W-:Y:S01]  /*01e0*/  ISETP.GT.U32.AND P1, PT, R0, 0x3, PT ;  /* 0x000000030000780c */ /* 0x000fe20003f24070 */
[----:B------:R-:W-:-:S12]  /*01f0*/  IMAD.MOV.U32 R0, RZ, RZ, R10 ;  /* 0x000000ffff007224 */ /* 0x000fd800078e000a */
[----:B-1----:R-:W-:Y:S05]  /*0200*/  @P1 BRA `(.L_x_524) ;  /* 0xfffffffc00d41947 */ /* 0x002fea000383ffff */
.L_x_523:
[----:B------:R-:W-:Y:S05]  /*0210*/  @P0 EXIT ;  /* 0x000000000000094d */ /* 0x000fea0003800000 */
[----:B------:R-:W1:Y:S01]  /*0220*/  S2UR UR5, SR_CgaCtaId ;  /* 0x00000000000579c3 */ /* 0x000e620000008800 */
[----:B------:R-:W-:-:S07]  /*0230*/  UMOV UR4, 0x400 ;  /* 0x0000040000047882 */ /* 0x000fce0000000000 */
[----:B------:R-:W2:Y:S01]  /*0240*/  LDC.64 R4, c[0x0][0x388] ;  /* 0x0000e200ff047b82 */ /* 0x000ea20000000a00 */
[----:B-1----:R-:W-:Y:S01]  /*0250*/  ULEA UR4, UR5, UR4, 0x18 ;  /* 0x0000000405047291 */ /* 0x002fe2000f8ec0ff */
[----:B--2---:R-:W-:-:S08]  /*0260*/  IMAD.WIDE.U32 R4, R9, 0x8, R4 ;  /* 0x0000000809047825 */ /* 0x004fd000078e0004 */
[----:B0-----:R-:W0:Y:S04]  /*0270*/  LDS.64 R2, [UR4] ;  /* 0x00000004ff027984 */ /* 0x001e280008000a00 */
[----:B0-----:R-:W-:Y:S01]  /*0280*/  STG.E.64 desc[UR6][R4.64], R2 ;  /* 0x0000000204007986 */ /* 0x001fe2000c101b06 */
[----:B------:R-:W-:Y:S05]  /*0290*/  EXIT ;  /* 0x000000000000794d */ /* 0x000fea0003800000 */
.L_x_525:
        /* <DEDUP_REMOVED lines=14> */
.L_x_1637:


//--------------------- .text._Z7reduce1IdEvPT_S1_j --------------------------
	.section	.text._Z7reduce1IdEvPT_S1_j,"ax",@progbits
	.align	128
        .global         _Z7reduce1IdEvPT_S1_j
        .type           _Z7reduce1IdEvPT_S1_j,@function
        .size           _Z7reduce1IdEvPT_S1_j,(.L_x_1638 - _Z7reduce1IdEvPT_S1_j)
        .other          _Z7reduce1IdEvPT_S1_j,@"STO_CUDA_ENTRY STV_DEFAULT"
_Z7reduce1IdEvPT_S1_j:
.text._Z7reduce1IdEvPT_S1_j:
        /* <DEDUP_REMOVED lines=13> */
[----:B------:R-:W-:Y:S01]  /*00d0*/  UMOV UR4, 0x400 ;  /* 0x0000040000047882 */ /* 0x000fe20000000000 */
[----:B------:R-:W-:Y:S01]  /*00e0*/  UISETP.GE.U32.AND UP0, UPT, UR7, 0x2, UPT ;  /* 0x000000020700788c */ /* 0x000fe2000bf06070 */
[----:B------:R-:W-:Y:S01]  /*00f0*/  ISETP.NE.AND P1, PT, R6, RZ, PT ;  /* 0x000000ff0600720c */ /* 0x000fe20003f25270 */
[----:B0-----:R-:W-:-:S06]  /*0100*/  ULEA UR4, UR5, UR4, 0x18 ;  /* 0x0000000405047291 */ /* 0x001fcc000f8ec0ff */
[----:B------:R-:W-:-:S05]  /*0110*/  LEA R7, R6, UR4, 0x3 ;  /* 0x0000000406077c11 */ /* 0x000fca000f8e18ff */
[----:B--2---:R0:W-:Y:S01]  /*0120*/  STS.64 [R7], R2 ;  /* 0x0000000207007388 */ /* 0x0041e20000000a00 */
[----:B------:R-:W-:Y:S06]  /*0130*/  BAR.SYNC.DEFER_BLOCKING 0x0 ;  /* 0x0000000000007b1d */ /* 0x000fec0000010000 */
[----:B------:R-:W-:Y:S05]  /*0140*/  BRA.U !UP0, `(.L_x_526) ;  /* 0x00000001083c7547 */ /* 0x000fea000b800000 */
[----:B------:R-:W-:-:S05]  /*0150*/  UMOV UR5, 0x1 ;  /* 0x0000000100057882 */ /* 0x000fca0000000000 */
.L_x_527:
[----:B------:R-:W-:-:S04]  /*0160*/  USHF.L.U32 UR6, UR5, 0x1, URZ ;  /* 0x0000000105067899 */ /* 0x000fc800080006ff */
[----:B------:R-:W-:Y:S02]  /*0170*/  UISETP.GE.U32.AND UP0, UPT, UR6, UR7, UPT ;  /* 0x000000070600728c */ /* 0x000fe4000bf06070 */
[----:B01----:R-:W-:-:S05]  /*0180*/  IMAD R7, R6, UR6, RZ ;  /* 0x0000000606077c24 */ /* 0x003fca000f8e02ff */
[----:B------:R-:W-:-:S13]  /*0190*/  ISETP.GE.U32.AND P0, PT, R7, UR7, PT ;  /* 0x0000000707007c0c */ /* 0x000fda000bf06070 */
[C---:B------:R-:W-:Y:S01]  /*01a0*/  @!P0 VIADD R0, R7.reuse, UR5 ;  /* 0x0000000507008c36 */ /* 0x040fe20008000000 */
[----:B------:R-:W-:Y:S01]  /*01b0*/  @!P0 LEA R7, R7, UR4, 0x3 ;  /* 0x0000000407078c11 */ /* 0x000fe2000f8e18ff */
[----:B------:R-:W-:-:S03]  /*01c0*/  UMOV UR5, UR6 ;  /* 0x0000000600057c82 */ /* 0x000fc60008000000 */
[----:B------:R-:W-:Y:S01]  /*01d0*/  @!P0 LEA R0, R0, UR4, 0x3 ;  /* 0x0000000400008c11 */ /* 0x000fe2000f8e18ff */
[----:B------:R-:W-:Y:S04]  /*01e0*/  @!P0 LDS.64 R4, [R7] ;  /* 0x0000000007048984 */ /* 0x000fe80000000a00 */
[----:B------:R-:W0:Y:S02]  /*01f0*/  @!P0 LDS.64 R2, [R0] ;  /* 0x0000000000028984 */ /* 0x000e240000000a00 */
[----:B0-----:R-:W-:-:S07]  /*0200*/  @!P0 DADD R2, R2, R4 ;  /* 0x0000000002028229 */ /* 0x001fce0000000004 */
[----:B------:R1:W-:Y:S01]  /*0210*/  @!P0 STS.64 [R7], R2 ;  /* 0x0000000207008388 */ /* 0x0003e20000000a00 */
[----:B------:R-:W-:Y:S06]  /*0220*/  BAR.SYNC.DEFER_BLOCKING 0x0 ;  /* 0x0000000000007b1d */ /* 0x000fec0000010000 */
[----:B------:R-:W-:Y:S05]  /*0230*/  BRA.U !UP0, `(.L_x_527) ;  /* 0xfffffffd08c87547 */ /* 0x000fea000b83ffff */
.L_x_526:
[----:B------:R-:W-:Y:S05]  /*0240*/  @P1 EXIT ;  /* 0x000000000000194d */ /* 0x000fea0003800000 */
[----:B------:R-:W2:Y:S01]  /*0250*/  S2UR UR5, SR_CgaCtaId ;  /* 0x00000000000579c3 */ /* 0x000ea20000008800 */
[----:B------:R-:W-:-:S07]  /*0260*/  UMOV UR4, 0x400 ;  /* 0x0000040000047882 */ /* 0x000fce0000000000 */
[----:B------:R-:W3:Y:S01]  /*0270*/  LDC.64 R4, c[0x0][0x388] ;  /* 0x0000e200ff047b82 */ /* 0x000ee20000000a00 */
[----:B--2---:R-:W-:Y:S01]  /*0280*/  ULEA UR4, UR5, UR4, 0x18 ;  /* 0x0000000405047291 */ /* 0x004fe2000f8ec0ff */
[----:B---3--:R-:W-:-:S08]  /*0290*/  IMAD.WIDE.U32 R4, R9, 0x8, R4 ;  /* 0x0000000809047825 */ /* 0x008fd000078e0004 */
[----:B01----:R-:W0:Y:S04]  /*02a0*/  LDS.64 R2, [UR4] ;  /* 0x00000004ff027984 */ /* 0x003e280008000a00 */
[----:B0-----:R-:W-:Y:S01]  /*02b0*/  STG.E.64 desc[UR8][R4.64], R2 ;  /* 0x0000000204007986 */ /* 0x001fe2000c101b08 */
[----:B------:R-:W-:Y:S05]  /*02c0*/  EXIT ;  /* 0x000000000000794d */ /* 0x000fea0003800000 */
.L_x_528:
        /* <DEDUP_REMOVED lines=11> */
.L_x_1638:


//--------------------- .text._Z7reduce0IdEvPT_S1_j --------------------------
	.section	.text._Z7reduce0IdEvPT_S1_j,"ax",@progbits
	.align	128
        .global         _Z7reduce0IdEvPT_S1_j
        .type           _Z7reduce0IdEvPT_S1_j,@function
        .size           _Z7reduce0IdEvPT_S1_j,(.L_x_1639 - _Z7reduce0IdEvPT_S1_j)
        .other          _Z7reduce0IdEvPT_S1_j,@"STO_CUDA_ENTRY STV_DEFAULT"
_Z7reduce0IdEvPT_S1_j:
.text._Z7reduce0IdEvPT_S1_j:
        /* <DEDUP_REMOVED lines=21> */
[----:B------:R-:W-:-:S07]  /*0150*/  IMAD.MOV.U32 R0, RZ, RZ, 0x1 ;  /* 0x00000001ff007424 */ /* 0x000fce00078e00ff */
.L_x_530:
[----:B------:R-:W-:-:S05]  /*0160*/  IMAD.SHL.U32 R10, R0, 0x2, RZ ;  /* 0x00000002000a7824 */ /* 0x000fca00078e00ff */
[----:B0-----:R-:W-:-:S04]  /*0170*/  IADD3 R2, PT, PT, R10, -0x1, RZ ;  /* 0xffffffff0a027810 */ /* 0x001fc80007ffe0ff */
[----:B------:R-:W-:-:S13]  /*0180*/  LOP3.LUT P1, RZ, R2, R9, RZ, 0xc0, !PT ;  /* 0x0000000902ff7212 */ /* 0x000fda000782c0ff */
[----:B------:R-:W-:Y:S01]  /*0190*/  @!P1 IMAD R6, R0, 0x8, R7 ;  /* 0x0000000800069824 */ /* 0x000fe200078e0207 */
[----:B------:R-:W-:Y:S01]  /*01a0*/  @!P1 LDS.64 R4, [R7] ;  /* 0x0000000007049984 */ /* 0x000fe20000000a00 */
[----:B------:R-:W-:-:S03]  /*01b0*/  MOV R0, R10 ;  /* 0x0000000a00007202 */ /* 0x000fc60000000f00 */
[----:B------:R-:W0:Y:S02]  /*01c0*/  @!P1 LDS.64 R2, [R6] ;  /* 0x0000000006029984 */ /* 0x000e240000000a00 */
[----:B0-----:R-:W-:-:S07]  /*01d0*/  @!P1 DADD R2, R2, R4 ;  /* 0x0000000002029229 */ /* 0x001fce0000000004 */
[----:B------:R1:W-:Y:S01]  /*01e0*/  @!P1 STS.64 [R7], R2 ;  /* 0x0000000207009388 */ /* 0x0003e20000000a00 */
[----:B------:R-:W-:Y:S01]  /*01f0*/  BAR.SYNC.DEFER_BLOCKING 0x0 ;  /* 0x0000000000007b1d */ /* 0x000fe20000010000 */
[----:B------:R-:W-:-:S13]  /*0200*/  ISETP.GE.U32.AND P1, PT, R10, UR8, PT ;  /* 0x000000080a007c0c */ /* 0x000fda000bf26070 */
[----:B-1----:R-:W-:Y:S05]  /*0210*/  @!P1 BRA `(.L_x_530) ;  /* 0xfffffffc00d09947 */ /* 0x002fea000383ffff */
.L_x_529:
        /* <DEDUP_REMOVED lines=9> */
.L_x_531:
        /* <DEDUP_REMOVED lines=13> */
.L_x_1639:


//--------------------- .text._Z7reduce6IfLj1ELb0EEvPT_S1_j --------------------------
	.section	.text._Z7reduce6IfLj1ELb0EEvPT_S1_j,"ax",@progbits
	.align	128
        .global         _Z7reduce6IfLj1ELb0EEvPT_S1_j
        .type           _Z7reduce6IfLj1ELb0EEvPT_S1_j,@function
        .size           _Z7reduce6IfLj1ELb0EEvPT_S1_j,(.L_x_1640 - _Z7reduce6IfLj1ELb0EEvPT_S1_j)
        .other          _Z7reduce6IfLj1ELb0EEvPT_S1_j,@"STO_CUDA_ENTRY STV_DEFAULT"
_Z7reduce6IfLj1ELb0EEvPT_S1_j:
.text._Z7reduce6IfLj1ELb0EEvPT_S1_j:
[----:B------:R-:W-:Y:S01]  /*0000*/  LDC R1, c[0x0][0x37c] ;  /* 0x0000df00ff017b82 */ /* 0x000fe20000000800 */
[----:B------:R-:W0:Y:S01]  /*0010*/  S2R R3, SR_TID.X ;  /* 0x0000000000037919 */ /* 0x000e220000002100 */
[----:B------:R-:W1:Y:S01]  /*0020*/  LDCU UR4, c[0x0][0x390] ;  /* 0x00007200ff0477ac */ /* 0x000e620008000800 */
[----:B------:R-:W-:Y:S01]  /*0030*/  BSSY.RECONVERGENT B0, `(.L_x_532) ;  /* 0x0000015000007945 */ /* 0x000fe20003800200 */
[----:B------:R-:W-:Y:S01]  /*0040*/  IMAD.MOV.U32 R5, RZ, RZ, RZ ;  /* 0x000000ffff057224 */ /* 0x000fe200078e00ff */
[----:B------:R-:W0:Y:S01]  /*0050*/  S2R R0, SR_CTAID.X ;  /* 0x0000000000007919 */ /* 0x000e220000002500 */
[----:B------:R-:W2:Y:S01]  /*0060*/  LDCU.64 UR6, c[0x0][0x358] ;  /* 0x00006b00ff0677ac */ /* 0x000ea20008000a00 */
[----:B------:R-:W3:Y:S01]  /*0070*/  LDCU UR8, c[0x0][0x390] ;  /* 0x00007200ff0877ac */ /* 0x000ee20008000800 */
[----:B0-----:R-:W-:-:S05]  /*0080*/  IMAD R2, R0, 0x2, R3 ;  /* 0x0000000200027824 */ /* 0x001fca00078e0203 */
[----:B-1----:R-:W-:-:S13]  /*0090*/  ISETP.GE.U32.AND P0, PT, R2, UR4, PT ;  /* 0x0000000402007c0c */ /* 0x002fda000bf06070 */
[----:B--23--:R-:W-:Y:S05]  /*00a0*/  @P0 BRA `(.L_x_533) ;  /* 0x0000000000340947 */ /* 0x00cfea0003800000 */
[----:B------:R-:W0:Y:S01]  /*00b0*/  LDC R11, c[0x0][0x370] ;  /* 0x0000dc00ff0b7b82 */ /* 0x000e220000000800 */
[----:B------:R-:W-:-:S07]  /*00c0*/  IMAD.MOV.U32 R5, RZ, RZ, RZ ;  /* 0x000000ffff057224 */ /* 0x000fce00078e00ff */
[----:B------:R-:W1:Y:S02]  /*00d0*/  LDC.64 R6, c[0x0][0x380] ;  /* 0x0000e000ff067b82 */ /* 0x000e640000000a00 */
.L_x_534:
[C---:B------:R-:W-:Y:S02]  /*00e0*/  VIADD R4, R2.reuse, 0x1 ;  /* 0x0000000102047836 */ /* 0x040fe40000000000 */
[----:B-1----:R-:W-:-:S03]  /*00f0*/  IMAD.WIDE.U32 R8, R2, 0x4, R6 ;  /* 0x0000000402087825 */ /* 0x002fc600078e0006 */
[----:B------:R-:W-:Y:S02]  /*0100*/  ISETP.GE.U32.AND P0, PT, R4, UR8, PT ;  /* 0x0000000804007c0c */ /* 0x000fe4000bf06070 */
[----:B------:R-:W2:Y:S11]  /*0110*/  LDG.E R4, desc[UR6][R8.64] ;  /* 0x0000000608047981 */ /* 0x000eb6000c1e1900 */
[----:B------:R-:W3:Y:S01]  /*0120*/  @!P0 LDG.E R10, desc[UR6][R8.64+0x4] ;  /* 0x00000406080a8981 */ /* 0x000ee2000c1e1900 */
[----:B0-----:R-:W-:-:S05]  /*0130*/  IMAD R2, R11, 0x2, R2 ;  /* 0x000000020b027824 */ /* 0x001fca00078e0202 */
[----:B------:R-:W-:Y:S01]  /*0140*/  ISETP.GE.U32.AND P1, PT, R2, UR8, PT ;  /* 0x0000000802007c0c */ /* 0x000fe2000bf26070 */
[----:B--2---:R-:W-:-:S04]  /*0150*/  FADD R5, R4, R5 ;  /* 0x0000000504057221 */ /* 0x004fc80000000000 */
[----:B---3--:R-:W-:-:S08]  /*0160*/  @!P0 FADD R5, R5, R10 ;  /* 0x0000000a05058221 */ /* 0x008fd00000000000 */
[----:B------:R-:W-:Y:S05]  /*0170*/  @!P1 BRA `(.L_x_534) ;  /* 0xfffffffc00d89947 */ /* 0x000fea000383ffff */
.L_x_533:
[----:B------:R-:W-:Y:S05]  /*0180*/  BSYNC.RECONVERGENT B0 ;  /* 0x0000000000007941 */ /* 0x000fea0003800200 */
.L_x_532:
[----:B------:R-:W0:Y:S01]  /*0190*/  S2UR UR5, SR_CgaCtaId ;  /* 0x00000000000579c3 */ /* 0x000e220000008800 */
[----:B------:R-:W-:Y:S01]  /*01a0*/  UMOV UR4, 0x400 ;  /* 0x0000040000047882 */ /* 0x000fe20000000000 */
[----:B------:R-:W-:Y:S01]  /*01b0*/  ISETP.GT.U32.AND P0, PT, R3, 0x1f, PT ;  /* 0x0000001f0300780c */ /* 0x000fe20003f04070 */
[----:B0-----:R-:W-:-:S06]  /*01c0*/  ULEA UR4, UR5, UR4, 0x18 ;  /* 0x0000000405047291 */ /* 0x001fcc000f8ec0ff */
[----:B------:R-:W-:-:S05]  /*01d0*/  LEA R2, R3, UR4, 0x2 ;  /* 0x0000000403027c11 */ /* 0x000fca000f8e10ff */
[----:B------:R0:W-:Y:S01]  /*01e0*/  STS [R2], R5 ;  /* 0x0000000502007388 */ /* 0x0001e20000000800 */
        /* <DEDUP_REMOVED lines=8> */
[----:B------:R0:W1:Y:S01]  /*0270*/  SHFL.DOWN PT, R4, R5, 0x10, 0x1f ;  /* 0x0a001f0005047f89 */ /* 0x00006200000e0000 */
[----:B------:R-:W-:Y:S05]  /*0280*/  BRA `(.L_x_536) ;  /* 0x0000000000a07947 */ /* 0x000fea0003800000 */
.L_x_535:
        /* <DEDUP_REMOVED lines=38> */
[----:B------:R-:W-:-:S06]  /*04f0*/  SEL R4, R7, R4, P0 ;  /* 0x0000000407047207 */ /* 0x000fcc0000000000 */
[----:B------:R2:W3:Y:S03]  /*0500*/  SHFL.IDX PT, R4, R5, R4, 0x1f ;  /* 0x00001f0405047589 */ /* 0x0004e600000e0000 */
.L_x_536:
[----:B------:R-:W-:Y:S01]  /*0510*/  ISETP.NE.AND P0, PT, R2, -0x1, PT ;  /* 0xffffffff0200780c */ /* 0x000fe20003f05270 */
[----:B-1-3--:R-:W-:-:S12]  /*0520*/  FADD R10, R4, R5 ;  /* 0x00000005040a7221 */ /* 0x00afd80000000000 */
[----:B------:R-:W-:Y:S05]  /*0530*/  @!P0 BRA `(.L_x_537) ;  /* 0x0000000000a48947 */ /* 0x000fea0003800000 */
[----:B------:R-:W0:Y:S01]  /*0540*/  S2R R9, SR_LANEID ;  /* 0x0000000000097919 */ /* 0x000e220000000000 */
[----:B------:R-:W-:-:S05]  /*0550*/  IMAD.MOV.U32 R4, RZ, RZ, -0x1 ;  /* 0xffffffffff047424 */ /* 0x000fca00078e00ff */
[----:B0-2---:R-:W-:-:S04]  /*0560*/  SHF.L.U32 R5, R4, R9, RZ ;  /* 0x0000000904057219 */ /* 0x005fc800000006ff */
        /* <DEDUP_REMOVED lines=35> */
[----:B------:R-:W-:-:S06]  /*07a0*/  SEL R5, R9, R4, P1 ;  /* 0x0000000409057207 */ /* 0x000fcc0000800000 */
[----:B------:R2:W3:Y:S01]  /*07b0*/  SHFL.IDX PT, R5, R10, R5, 0x1f ;  /* 0x00001f050a057589 */ /* 0x0004e200000e0000 */
[----:B------:R-:W-:Y:S05]  /*07c0*/  BRA `(.L_x_538) ;  /* 0x0000000000047947 */ /* 0x000fea0003800000 */
.L_x_537:
[----:B0-2---:R0:W1:Y:S02]  /*07d0*/  SHFL.DOWN PT, R5, R10, 0x8, 0x1f ;  /* 0x09001f000a057f89 */ /* 0x00506400000e0000 */
.L_x_538:
[----:B0123--:R-:W-:Y:S01]  /*07e0*/  FADD R10, R10, R5 ;  /* 0x000000050a0a7221 */ /* 0x00ffe20000000000 */
[----:B------:R-:W-:Y:S06]  /*07f0*/  @!P0 BRA `(.L_x_539) ;  /* 0x0000000000a48947 */ /* 0x000fec0003800000 */
        /* <DEDUP_REMOVED lines=39> */
[----:B------:R0:W1:Y:S01]  /*0a70*/  SHFL.IDX PT, R5, R10, R5, 0x1f ;  /* 0x00001f050a057589 */ /* 0x00006200000e0000 */
[----:B------:R-:W-:Y:S05]  /*0a80*/  BRA `(.L_x_540) ;  /* 0x0000000000047947 */ /* 0x000fea0003800000 */
.L_x_539:
[----:B------:R2:W3:Y:S02]  /*0a90*/  SHFL.DOWN PT, R5, R10, 0x4, 0x1f ;  /* 0x08801f000a057f89 */ /* 0x0004e400000e0000 */
.L_x_540:
        /* <DEDUP_REMOVED lines=43> */
.L_x_541:
[----:B------:R0:W1:Y:S02]  /*0d50*/  SHFL.DOWN PT, R5, R10, 0x2, 0x1f ;  /* 0x08401f000a057f89 */ /* 0x00006400000e0000 */
.L_x_542:
        /* <DEDUP_REMOVED lines=43> */
.L_x_543:
[----:B------:R2:W3:Y:S02]  /*1010*/  SHFL.DOWN PT, R5, R10, 0x1, 0x1f ;  /* 0x08201f000a057f89 */ /* 0x0004e400000e0000 */
.L_x_544:
[----:B------:R-:W-:-:S13]  /*1020*/  ISETP.NE.AND P0, PT, R3, RZ, PT ;  /* 0x000000ff0300720c */ /* 0x000fda0003f05270 */
[----:B------:R-:W-:Y:S05]  /*1030*/  @P0 EXIT ;  /* 0x000000000000094d */ /* 0x000fea0003800000 */
[----:B------:R-:W4:Y:S01]  /*1040*/  LDC.64 R2, c[0x0][0x388] ;  /* 0x0000e200ff027b82 */ /* 0x000f220000000a00 */
[----:B-1-3--:R-:W-:Y:S01]  /*1050*/  FADD R5, R10, R5 ;  /* 0x000000050a057221 */ /* 0x00afe20000000000 */
[----:B----4-:R-:W-:-:S05]  /*1060*/  IMAD.WIDE.U32 R2, R0, 0x4, R2 ;  /* 0x0000000400027825 */ /* 0x010fca00078e0002 */
[----:B------:R-:W-:Y:S01]  /*1070*/  STG.E desc[UR6][R2.64], R5 ;  /* 0x0000000502007986 */ /* 0x000fe2000c101906 */
[----:B------:R-:W-:Y:S05]  /*1080*/  EXIT ;  /* 0x000000000000794d */ /* 0x000fea0003800000 */
.L_x_545:
        /* <DEDUP_REMOVED lines=15> */
.L_x_1640:


//--------------------- .text._Z7reduce6IfLj2ELb0EEvPT_S1_j --------------------------
	.section	.text._Z7reduce6IfLj2ELb0EEvPT_S1_j,"ax",@progbits
	.align	128
        .global         _Z7reduce6IfLj2ELb0EEvPT_S1_j
        .type           _Z7reduce6IfLj2ELb0EEvPT_S1_j,@function
        .size           _Z7reduce6IfLj2ELb0EEvPT_S1_j,(.L_x_1641 - _Z7reduce6IfLj2ELb0EEvPT_S1_j)
        .other          _Z7reduce6IfLj2ELb0EEvPT_S1_j,@"STO_CUDA_ENTRY STV_DEFAULT"
_Z7reduce6IfLj2ELb0EEvPT_S1_j:
.text._Z7reduce6IfLj2ELb0EEvPT_S1_j:
        /* <DEDUP_REMOVED lines=12> */
[----:B------:R-:W-:Y:S02]  /*00c0*/  IMAD.MOV.U32 R11, RZ, RZ, R4 ;  /* 0x000000ffff0b7224 */ /* 0x000fe400078e0004 */
[----:B------:R-:W-:-:S05]  /*00d0*/  IMAD.MOV.U32 R2, RZ, RZ, RZ ;  /* 0x000000ffff027224 */ /* 0x000fca00078e00ff */
[----:B------:R-:W1:Y:S02]  /*00e0*/  LDC.64 R8, c[0x0][0x380] ;  /* 0x0000e000ff087b82 */ /* 0x000e640000000a00 */
.L_x_548:
[C---:B------:R-:W-:Y:S02]  /*00f0*/  VIADD R7, R11.reuse, 0x2 ;  /* 0x000000020b077836 */ /* 0x040fe40000000000 */
[----:B-1----:R-:W-:-:S03]  /*0100*/  IMAD.WIDE.U32 R4, R11, 0x4, R8 ;  /* 0x000000040b047825 */ /* 0x002fc600078e0008 */
[----:B------:R-:W-:-:S03]  /*0110*/  ISETP.GE.U32.AND P0, PT, R7, UR8, PT ;  /* 0x0000000807007c0c */ /* 0x000fc6000bf06070 */
[----:B------:R-:W2:Y:S10]  /*0120*/  LDG.E R5, desc[UR6][R4.64] ;  /* 0x0000000604057981 */ /* 0x000eb4000c1e1900 */
[----:B------:R-:W-:-:S06]  /*0130*/  @!P0 IMAD.WIDE.U32 R6, R7, 0x4, R8 ;  /* 0x0000000407068825 */ /* 0x000fcc00078e0008 */
[----:B------:R-:W3:Y:S01]  /*0140*/  @!P0 LDG.E R7, desc[UR6][R6.64] ;  /* 0x0000000606078981 */ /* 0x000ee2000c1e1900 */
[----:B0-----:R-:W-:-:S05]  /*0150*/  IMAD R11, R10, 0x4, R11 ;  /* 0x000000040a0b7824 */ /* 0x001fca00078e020b */
[----:B------:R-:W-:Y:S01]  /*0160*/  ISETP.GE.U32.AND P1, PT, R11, UR8, PT ;  /* 0x000000080b007c0c */ /* 0x000fe2000bf26070 */
[----:B--2---:R-:W-:-:S04]  /*0170*/  FADD R2, R5, R2 ;  /* 0x0000000205027221 */ /* 0x004fc80000000000 */
[----:B---3--:R-:W-:-:S08]  /*0180*/  @!P0 FADD R2, R2, R7 ;  /* 0x0000000702028221 */ /* 0x008fd00000000000 */
[----:B------:R-:W-:Y:S05]  /*0190*/  @!P1 BRA `(.L_x_548) ;  /* 0xfffffffc00d49947 */ /* 0x000fea000383ffff */
.L_x_547:
[----:B------:R-:W-:Y:S05]  /*01a0*/  BSYNC.RECONVERGENT B0 ;  /* 0x0000000000007941 */ /* 0x000fea0003800200 */
.L_x_546:
        /* <DEDUP_REMOVED lines=16> */
.L_x_549:
        /* <DEDUP_REMOVED lines=39> */
[----:B------:R2:W3:Y:S04]  /*0520*/  SHFL.IDX PT, R7, R2, R4, 0x1f ;  /* 0x00001f0402077589 */ /* 0x0004e800000e0000 */
.L_x_550:
[----:B------:R-:W-:Y:S01]  /*0530*/  ISETP.NE.AND P0, PT, R5, -0x1, PT ;  /* 0xffffffff0500780c */ /* 0x000fe20003f05270 */
[----:B-1-3--:R-:W-:-:S12]  /*0540*/  FADD R11, R7, R2 ;  /* 0x00000002070b7221 */ /* 0x00afd80000000000 */
[----:B------:R-:W-:Y:S05]  /*0550*/  @!P0 BRA `(.L_x_551) ;  /* 0x0000000000a48947 */ /* 0x000fea0003800000 */
[----:B------:R-:W1:Y:S01]  /*0560*/  S2R R13, SR_LANEID ;  /* 0x00000000000d7919 */ /* 0x000e620000000000 */
[----:B0-2---:R-:W-:-:S05]  /*0570*/  IMAD.MOV.U32 R2, RZ, RZ, -0x1 ;  /* 0xffffffffff027424 */ /* 0x005fca00078e00ff */
[----:B-1----:R-:W-:-:S04]  /*0580*/  SHF.L.U32 R2, R2, R13, RZ ;  /* 0x0000000d02027219 */ /* 0x002fc800000006ff */
        /* <DEDUP_REMOVED lines=36> */
[----:B------:R2:W3:Y:S01]  /*07d0*/  SHFL.IDX PT, R2, R11, R2, 0x1f ;  /* 0x00001f020b027589 */ /* 0x0004e200000e0000 */
[----:B------:R-:W-:Y:S05]  /*07e0*/  BRA `(.L_x_552) ;  /* 0x0000000000047947 */ /* 0x000fea0003800000 */
.L_x_551:
[----:B0-2---:R0:W1:Y:S02]  /*07f0*/  SHFL.DOWN PT, R2, R11, 0x8, 0x1f ;  /* 0x09001f000b027f89 */ /* 0x00506400000e0000 */
.L_x_552:
        /* <DEDUP_REMOVED lines=41> */
[----:B------:R0:W1:Y:S01]  /*0a90*/  SHFL.IDX PT, R2, R11, R2, 0x1f ;  /* 0x00001f020b027589 */ /* 0x00006200000e0000 */
[----:B------:R-:W-:Y:S05]  /*0aa0*/  BRA `(.L_x_554) ;  /* 0x0000000000047947 */ /* 0x000fea0003800000 */
.L_x_553:
[----:B------:R2:W3:Y:S02]  /*0ab0*/  SHFL.DOWN PT, R2, R11, 0x4, 0x1f ;  /* 0x08801f000b027f89 */ /* 0x0004e400000e0000 */
.L_x_554:
        /* <DEDUP_REMOVED lines=43> */
.L_x_555:
[----:B------:R0:W1:Y:S02]  /*0d70*/  SHFL.DOWN PT, R2, R11, 0x2, 0x1f ;  /* 0x08401f000b027f89 */ /* 0x00006400000e0000 */
.L_x_556:
[----:B-1-3--:R-:W-:Y:S01]  /*0d80*/  FADD R8, R11, R2 ;  /* 0x000000020b087221 */ /* 0x00afe20000000000 */
[----:B------:R-:W-:Y:S06]  /*0d90*/  @!P0 BRA `(.L_x_557) ;  /* 0x0000000000a48947 */ /* 0x000fec0003800000 */
[----:B0-2---:R-:W0:Y:S01]  /*0da0*/  S2R R11, SR_LANEID ;  /* 0x00000000000b7919 */ /* 0x005e220000000000 */
        /* <DEDUP_REMOVED lines=38> */
[----:B------:R0:W1:Y:S01]  /*1010*/  SHFL.IDX PT, R5, R8, R2, 0x1f ;  /* 0x00001f0208057589 */ /* 0x00006200000e0000 */
[----:B------:R-:W-:Y:S05]  /*1020*/  BRA `(.L_x_558) ;  /* 0x0000000000047947 */ /* 0x000fea0003800000 */
.L_x_557:
[----:B------:R3:W4:Y:S02]  /*1030*/  SHFL.DOWN PT, R5, R8, 0x1, 0x1f ;  /* 0x08201f0008057f89 */ /* 0x00072400000e0000 */
.L_x_558:
[----:B------:R-:W-:-:S13]  /*1040*/  ISETP.NE.AND P0, PT, R3, RZ, PT ;  /* 0x000000ff0300720c */ /* 0x000fda0003f05270 */
[----:B------:R-:W-:Y:S05]  /*1050*/  @P0 EXIT ;  /* 0x000000000000094d */ /* 0x000fea0003800000 */
[----:B0-----:R-:W0:Y:S01]  /*1060*/  LDC.64 R2, c[0x0][0x388] ;  /* 0x0000e200ff027b82 */ /* 0x001e220000000a00 */
[----:B-1--4-:R-:W-:Y:S01]  /*1070*/  FADD R5, R8, R5 ;  /* 0x0000000508057221 */ /* 0x012fe20000000000 */
[----:B0-----:R-:W-:-:S05]  /*1080*/  IMAD.WIDE.U32 R2, R0, 0x4, R2 ;  /* 0x0000000400027825 */ /* 0x001fca00078e0002 */
[----:B------:R-:W-:Y:S01]  /*1090*/  STG.E desc[UR6][R2.64], R5 ;  /* 0x0000000502007986 */ /* 0x000fe2000c101906 */
[----:B------:R-:W-:Y:S05]  /*10a0*/  EXIT ;  /* 0x000000000000794d */ /* 0x000fea0003800000 */
.L_x_559:
        /* <DEDUP_REMOVED lines=13> */
.L_x_1641:


//--------------------- .text._Z7reduce6IfLj4ELb0EEvPT_S1_j --------------------------
	.section	.text._Z7reduce6IfLj4ELb0EEvPT_S1_j,"ax",@progbits
	.align	128
        .global         _Z7reduce6IfLj4ELb0EEvPT_S1_j
        .type           _Z7reduce6IfLj4ELb0EEvPT_S1_j,@function
        .size           _Z7reduce6IfLj4ELb0EEvPT_S1_j,(.L_x_1642 - _Z7reduce6IfLj4ELb0EEvPT_S1_j)
        .other          _Z7reduce6IfLj4ELb0EEvPT_S1_j,@"STO_CUDA_ENTRY STV_DEFAULT"
_Z7reduce6IfLj4ELb0EEvPT_S1_j:
.text._Z7reduce6IfLj4ELb0EEvPT_S1_j:
        /* <DEDUP_REMOVED lines=15> */
.L_x_562:
        /* <DEDUP_REMOVED lines=11> */
.L_x_561:
[----:B------:R-:W-:Y:S05]  /*01a0*/  BSYNC.RECONVERGENT B0 ;  /* 0x0000000000007941 */ /* 0x000fea0003800200 */
.L_x_560:
        /* <DEDUP_REMOVED lines=16> */
.L_x_563:
        /* <DEDUP_REMOVED lines=40> */
.L_x_564:
        /* <DEDUP_REMOVED lines=44> */
.L_x_565:
[----:B0-2---:R0:W1:Y:S02]  /*07f0*/  SHFL.DOWN PT, R2, R11, 0x8, 0x1f ;  /* 0x09001f000b027f89 */ /* 0x00506400000e0000 */
.L_x_566:
        /* <DEDUP_REMOVED lines=43> */
.L_x_567:
[----:B------:R2:W3:Y:S02]  /*0ab0*/  SHFL.DOWN PT, R2, R11, 0x4, 0x1f ;  /* 0x08801f000b027f89 */ /* 0x0004e400000e0000 */
.L_x_568:
        /* <DEDUP_REMOVED lines=43> */
.L_x_569:
[----:B------:R0:W1:Y:S02]  /*0d70*/  SHFL.DOWN PT, R2, R11, 0x2, 0x1f ;  /* 0x08401f000b027f89 */ /* 0x00006400000e0000 */
.L_x_570:
        /* <DEDUP_REMOVED lines=43> */
.L_x_571:
[----:B------:R3:W4:Y:S02]  /*1030*/  SHFL.DOWN PT, R5, R8, 0x1, 0x1f ;  /* 0x08201f0008057f89 */ /* 0x00072400000e0000 */
.L_x_572:
[----:B------:R-:W-:-:S13]  /*1040*/  ISETP.NE.AND P0, PT, R3, RZ, PT ;  /* 0x000000ff0300720c */ /* 0x000fda0003f05270 */
[----:B------:R-:W-:Y:S05]  /*1050*/  @P0 EXIT ;  /* 0x000000000000094d */ /* 0x000fea0003800000 */
[----:B0-----:R-:W0:Y:S01]  /*1060*/  LDC.64 R2, c[0x0][0x388] ;  /* 0x0000e200ff027b82 */ /* 0x001e220000000a00 */
[----:B-1--4-:R-:W-:Y:S01]  /*1070*/  FADD R5, R8, R5 ;  /* 0x0000000508057221 */ /* 0x012fe20000000000 */
[----:B0-----:R-:W-:-:S05]  /*1080*/  IMAD.WIDE.U32 R2, R0, 0x4, R2 ;  /* 0x0000000400027825 */ /* 0x001fca00078e0002 */
[----:B------:R-:W-:Y:S01]  /*1090*/  STG.E desc[UR6][R2.64], R5 ;  /* 0x0000000502007986 */ /* 0x000fe2000c101906 */
[----:B------:R-:W-:Y:S05]  /*10a0*/  EXIT ;  /* 0x000000000000794d */ /* 0x000fea0003800000 */
.L_x_573:
        /* <DEDUP_REMOVED lines=13> */
.L_x_1642:


//--------------------- .text._Z7reduce6IfLj8ELb0EEvPT_S1_j --------------------------
	.section	.text._Z7reduce6IfLj8ELb0EEvPT_S1_j,"ax",@progbits
	.align	128
        .global         _Z7reduce6IfLj8ELb0EEvPT_S1_j
        .type           _Z7reduce6IfLj8ELb0EEvPT_S1_j,@function
        .size           _Z7reduce6IfLj8ELb0EEvPT_S1_j,(.L_x_1643 - _Z7reduce6IfLj8ELb0EEvPT_S1_j)
        .other          _Z7reduce6IfLj8ELb0EEvPT_S1_j,@"STO_CUDA_ENTRY STV_DEFAULT"
_Z7reduce6IfLj8ELb0EEvPT_S1_j:
.text._Z7reduce6IfLj8ELb0EEvPT_S1_j:
        /* <DEDUP_REMOVED lines=15> */
.L_x_576:
        /* <DEDUP_REMOVED lines=11> */
.L_x_575:
[----:B------:R-:W-:Y:S05]  /*01a0*/  BSYNC.RECONVERGENT B0 ;  /* 0x0000000000007941 */ /* 0x000fea0003800200 */
.L_x_574:
        /* <DEDUP_REMOVED lines=16> */
.L_x_577:
        /* <DEDUP_REMOVED lines=40> */
.L_x_578:
        /* <DEDUP_REMOVED lines=44> */
.L_x_579:
[----:B0-2---:R0:W1:Y:S02]  /*07f0*/  SHFL.DOWN PT, R2, R11, 0x8, 0x1f ;  /* 0x09001f000b027f89 */ /* 0x00506400000e0000 */
.L_x_580:
        /* <DEDUP_REMOVED lines=43> */
.L_x_581:
[----:B------:R2:W3:Y:S02]  /*0ab0*/  SHFL.DOWN PT, R2, R11, 0x4, 0x1f ;  /* 0x08801f000b027f89 */ /* 0x0004e400000e0000 */
.L_x_582:
        /* <DEDUP_REMOVED lines=43> */
.L_x_583:
[----:B------:R0:W1:Y:S02]  /*0d70*/  SHFL.DOWN PT, R2, R11, 0x2, 0x1f ;  /* 0x08401f000b027f89 */ /* 0x00006400000e0000 */
.L_x_584:
        /* <DEDUP_REMOVED lines=43> */
.L_x_585:
[----:B------:R3:W4:Y:S02]  /*1030*/  SHFL.DOWN PT, R5, R8, 0x1, 0x1f ;  /* 0x08201f0008057f89 */ /* 0x00072400000e0000 */
.L_x_586:
[----:B------:R-:W-:-:S13]  /*1040*/  ISETP.NE.AND P0, PT, R3, RZ, PT ;  /* 0x000000ff0300720c */ /* 0x000fda0003f05270 */
[----:B------:R-:W-:Y:S05]  /*1050*/  @P0 EXIT ;  /* 0x000000000000094d */ /* 0x000fea0003800000 */
[----:B0-----:R-:W0:Y:S01]  /*1060*/  LDC.64 R2, c[0x0][0x388] ;  /* 0x0000e200ff027b82 */ /* 0x001e220000000a00 */
[----:B-1--4-:R-:W-:Y:S01]  /*1070*/  FADD R5, R8, R5 ;  /* 0x0000000508057221 */ /* 0x012fe20000000000 */
[----:B0-----:R-:W-:-:S05]  /*1080*/  IMAD.WIDE.U32 R2, R0, 0x4, R2 ;  /* 0x0000000400027825 */ /* 0x001fca00078e0002 */
[----:B------:R-:W-:Y:S01]  /*1090*/  STG.E desc[UR6][R2.64], R5 ;  /* 0x0000000502007986 */ /* 0x000fe2000c101906 */
[----:B------:R-:W-:Y:S05]  /*10a0*/  EXIT ;  /* 0x000000000000794d */ /* 0x000fea0003800000 */
.L_x_587:
        /* <DEDUP_REMOVED lines=13> */
.L_x_1643:


//--------------------- .text._Z7reduce6IfLj16ELb0EEvPT_S1_j --------------------------
	.section	.text._Z7reduce6IfLj16ELb0EEvPT_S1_j,"ax",@progbits
	.align	128
        .global         _Z7reduce6IfLj16ELb0EEvPT_S1_j
        .type           _Z7reduce6IfLj16ELb0EEvPT_S1_j,@function
        .size           _Z7reduce6IfLj16ELb0EEvPT_S1_j,(.L_x_1644 - _Z7reduce6IfLj16ELb0EEvPT_S1_j)
        .other          _Z7reduce6IfLj16ELb0EEvPT_S1_j,@"STO_CUDA_ENTRY STV_DEFAULT"
_Z7reduce6IfLj16ELb0EEvPT_S1_j:
.text._Z7reduce6IfLj16ELb0EEvPT_S1_j:
        /* <DEDUP_REMOVED lines=15> */
.L_x_590:
        /* <DEDUP_REMOVED lines=11> */
.L_x_589:
[----:B------:R-:W-:Y:S05]  /*01a0*/  BSYNC.RECONVERGENT B0 ;  /* 0x0000000000007941 */ /* 0x000fea0003800200 */
.L_x_588:
        /* <DEDUP_REMOVED lines=16> */
.L_x_591:
        /* <DEDUP_REMOVED lines=40> */
.L_x_592:
        /* <DEDUP_REMOVED lines=44> */
.L_x_593:
[----:B0-2---:R0:W1:Y:S02]  /*07f0*/  SHFL.DOWN PT, R2, R11, 0x8, 0x1f ;  /* 0x09001f000b027f89 */ /* 0x00506400000e0000 */
.L_x_594:
        /* <DEDUP_REMOVED lines=43> */
.L_x_595:
[----:B------:R2:W3:Y:S02]  /*0ab0*/  SHFL.DOWN PT, R2, R11, 0x4, 0x1f ;  /* 0x08801f000b027f89 */ /* 0x0004e400000e0000 */
.L_x_596:
        /* <DEDUP_REMOVED lines=43> */
.L_x_597:
[----:B------:R0:W1:Y:S02]  /*0d70*/  SHFL.DOWN PT, R2, R11, 0x2, 0x1f ;  /* 0x08401f000b027f89 */ /* 0x00006400000e0000 */
.L_x_598:
        /* <DEDUP_REMOVED lines=43> */
.L_x_599:
[----:B------:R3:W4:Y:S02]  /*1030*/  SHFL.DOWN PT, R5, R8, 0x1, 0x1f ;  /* 0x08201f0008057f89 */ /* 0x00072400000e0000 */
.L_x_600:
[----:B------:R-:W-:-:S13]  /*1040*/  ISETP.NE.AND P0, PT, R3, RZ, PT ;  /* 0x000000ff0300720c */ /* 0x000fda0003f05270 */
[----:B------:R-:W-:Y:S05]  /*1050*/  @P0 EXIT ;  /* 0x000000000000094d */ /* 0x000fea0003800000 */
[----:B0-----:R-:W0:Y:S01]  /*1060*/  LDC.64 R2, c[0x0][0x388] ;  /* 0x0000e200ff027b82 */ /* 0x001e220000000a00 */
[----:B-1--4-:R-:W-:Y:S01]  /*1070*/  FADD R5, R8, R5 ;  /* 0x0000000508057221 */ /* 0x012fe20000000000 */
[----:B0-----:R-:W-:-:S05]  /*1080*/  IMAD.WIDE.U32 R2, R0, 0x4, R2 ;  /* 0x0000000400027825 */ /* 0x001fca00078e0002 */
[----:B------:R-:W-:Y:S01]  /*1090*/  STG.E desc[UR6][R2.64], R5 ;  /* 0x0000000502007986 */ /* 0x000fe2000c101906 */
[----:B------:R-:W-:Y:S05]  /*10a0*/  EXIT ;  /* 0x000000000000794d */ /* 0x000fea0003800000 */
.L_x_601:
        /* <DEDUP_REMOVED lines=13> */
.L_x_1644:


//--------------------- .text._Z7reduce6IfLj32ELb0EEvPT_S1_j --------------------------
	.section	.text._Z7reduce6IfLj32ELb0EEvPT_S1_j,"ax",@progbits
	.align	128
        .global         _Z7reduce6IfLj32ELb0EEvPT_S1_j
        .type           _Z7reduce6IfLj32ELb0EEvPT_S1_j,@function
        .size           _Z7reduce6IfLj32ELb0EEvPT_S1_j,(.L_x_1645 - _Z7reduce6IfLj32ELb0EEvPT_S1_j)
        .other          _Z7reduce6IfLj32ELb0EEvPT_S1_j,@"STO_CUDA_ENTRY STV_DEFAULT"
_Z7reduce6IfLj32ELb0EEvPT_S1_j:
.text._Z7reduce6IfLj32ELb0EEvPT_S1_j:
        /* <DEDUP_REMOVED lines=15> */
.L_x_604:
        /* <DEDUP_REMOVED lines=11> */
.L_x_603:
[----:B------:R-:W-:Y:S05]  /*01a0*/  BSYNC.RECONVERGENT B0 ;  /* 0x0000000000007941 */ /* 0x000fea0003800200 */
.L_x_602:
        /* <DEDUP_REMOVED lines=16> */
.L_x_605:
        /* <DEDUP_REMOVED lines=40> */
.L_x_606:
        /* <DEDUP_REMOVED lines=44> */
.L_x_607:
[----:B0-2---:R0:W1:Y:S02]  /*07f0*/  SHFL.DOWN PT, R2, R11, 0x8, 0x1f ;  /* 0x09001f000b027f89 */ /* 0x00506400000e0000 */
.L_x_608:
        /* <DEDUP_REMOVED lines=43> */
.L_x_609:
[----:B------:R2:W3:Y:S02]  /*0ab0*/  SHFL.DOWN PT, R2, R11, 0x4, 0x1f ;  /* 0x08801f000b027f89 */ /* 0x0004e400000e0000 */
.L_x_610:
        /* <DEDUP_REMOVED lines=43> */
.L_x_611:
[----:B------:R0:W1:Y:S02]  /*0d70*/  SHFL.DOWN PT, R2, R11, 0x2, 0x1f ;  /* 0x08401f000b027f89 */ /* 0x00006400000e0000 */
.L_x_612:
        /* <DEDUP_REMOVED lines=43> */
.L_x_613:
[----:B------:R3:W4:Y:S02]  /*1030*/  SHFL.DOWN PT, R5, R8, 0x1, 0x1f ;  /* 0x08201f0008057f89 */ /* 0x00072400000e0000 */
.L_x_614:
[----:B------:R-:W-:-:S13]  /*1040*/  ISETP.NE.AND P0, PT, R3, RZ, PT ;  /* 0x000000ff0300720c */ /* 0x000fda0003f05270 */
[----:B------:R-:W-:Y:S05]  /*1050*/  @P0 EXIT ;  /* 0x000000000000094d */ /* 0x000fea0003800000 */
[----:B0-----:R-:W0:Y:S01]  /*1060*/  LDC.64 R2, c[0x0][0x388] ;  /* 0x0000e200ff027b82 */ /* 0x001e220000000a00 */
[----:B-1--4-:R-:W-:Y:S01]  /*1070*/  FADD R5, R8, R5 ;  /* 0x0000000508057221 */ /* 0x012fe20000000000 */
[----:B0-----:R-:W-:-:S05]  /*1080*/  IMAD.WIDE.U32 R2, R0, 0x4, R2 ;  /* 0x0000000400027825 */ /* 0x001fca00078e0002 */
[----:B------:R-:W-:Y:S01]  /*1090*/  STG.E desc[UR6][R2.64], R5 ;  /* 0x0000000502007986 */ /* 0x000fe2000c101906 */
[----:B------:R-:W-:Y:S05]  /*10a0*/  EXIT ;  /* 0x000000000000794d */ /* 0x000fea0003800000 */
.L_x_615:
        /* <DEDUP_REMOVED lines=13> */
.L_x_1645:


//--------------------- .text._Z7reduce6IfLj64ELb0EEvPT_S1_j --------------------------
	.section	.text._Z7reduce6IfLj64ELb0EEvPT_S1_j,"ax",@progbits
	.align	128
        .global         _Z7reduce6IfLj64ELb0EEvPT_S1_j
        .type           _Z7reduce6IfLj64ELb0EEvPT_S1_j,@function
        .size           _Z7reduce6IfLj64ELb0EEvPT_S1_j,(.L_x_1646 - _Z7reduce6IfLj64ELb0EEvPT_S1_j)
        .other          _Z7reduce6IfLj64ELb0EEvPT_S1_j,@"STO_CUDA_ENTRY STV_DEFAULT"
_Z7reduce6IfLj64ELb0EEvPT_S1_j:
.text._Z7reduce6IfLj64ELb0EEvPT_S1_j:
        /* <DEDUP_REMOVED lines=14> */
.L_x_618:
        /* <DEDUP_REMOVED lines=11> */
.L_x_617:
[----:B------:R-:W-:Y:S05]  /*0190*/  BSYNC.RECONVERGENT B0 ;  /* 0x0000000000007941 */ /* 0x000fea0003800200 */
.L_x_616:
        /* <DEDUP_REMOVED lines=11> */
[----:B------:R-:W0:Y:S01]  /*0250*/  LDS R5, [R5+0x80] ;  /* 0x0000800005057984 */ /* 0x000e220000000800 */
[----:B------:R-:W-:-:S04]  /*0260*/  VOTE.ANY R2, PT, PT ;  /* 0x0000000000027806 */ /* 0x000fc800038e0100 */
[----:B------:R-:W-:Y:S01]  /*0270*/  ISETP.NE.AND P0, PT, R2, -0x1, PT ;  /* 0xffffffff0200780c */ /* 0x000fe20003f05270 */
[----:B0-----:R-:W-:-:S12]  /*0280*/  FADD R13, R5, R10 ;  /* 0x0000000a050d7221 */ /* 0x001fd80000000000 */
[----:B------:R-:W-:Y:S05]  /*0290*/  @P0 BRA `(.L_x_619) ;  /* 0x0000000000080947 */ /* 0x000fea0003800000 */
[----:B------:R0:W1:Y:S01]  /*02a0*/  SHFL.DOWN PT, R4, R13, 0x10, 0x1f ;  /* 0x0a001f000d047f89 */ /* 0x00006200000e0000 */
[----:B------:R-:W-:Y:S05]  /*02b0*/  BRA `(.L_x_620) ;  /* 0x0000000000a07947 */ /* 0x000fea0003800000 */
.L_x_619:
        /* <DEDUP_REMOVED lines=39> */
[----:B------:R2:W3:Y:S04]  /*0530*/  SHFL.IDX PT, R4, R13, R5, 0x1f ;  /* 0x00001f050d047589 */ /* 0x0004e800000e0000 */
.L_x_620:
[----:B------:R-:W-:Y:S01]  /*0540*/  ISETP.NE.AND P0, PT, R2, -0x1, PT ;  /* 0xffffffff0200780c */ /* 0x000fe20003f05270 */
[----:B-1-3--:R-:W-:-:S12]  /*0550*/  FADD R10, R13, R4 ;  /* 0x000000040d0a7221 */ /* 0x00afd80000000000 */
[----:B------:R-:W-:Y:S05]  /*0560*/  @!P0 BRA `(.L_x_621) ;  /* 0x0000000000a48947 */ /* 0x000fea0003800000 */
[----:B------:R-:W2:Y:S01]  /*0570*/  S2R R9, SR_LANEID ;  /* 0x0000000000097919 */ /* 0x000ea20000000000 */
[----:B------:R-:W-:-:S05]  /*0580*/  IMAD.MOV.U32 R4, RZ, RZ, -0x1 ;  /* 0xffffffffff047424 */ /* 0x000fca00078e00ff */
[----:B--2---:R-:W-:-:S04]  /*0590*/  SHF.L.U32 R5, R4, R9, RZ ;  /* 0x0000000904057219 */ /* 0x004fc800000006ff */
        /* <DEDUP_REMOVED lines=8> */
[----:B------:R-:W-:-:S06]  /*0620*/  PRMT R5, R11, 0x7770, RZ ;  /* 0x000077700b057816 */ /* 0x000fcc00000000ff */
[----:B------:R-:W1:Y:S02]  /*0630*/  POPC R5, R5 ;  /* 0x0000000500057309 */ /* 0x000e640000000000 */
[----:B-1----:R-:W-:-:S13]  /*0640*/  ISETP.LT.U32.AND P2, PT, R5, R4, PT ;  /* 0x000000040500720c */ /* 0x002fda0003f41070 */
[----:B------:R-:W-:Y:S01]  /*0650*/  @P2 SHF.R.U32.HI R11, RZ, 0x8, R11 ;  /* 0x00000008ff0b2819 */ /* 0x000fe2000001160b */
[----:B------:R-:W-:-:S03]  /*0660*/  @P2 IMAD.IADD R4, R4, 0x1, -R5 ;  /* 0x0000000104042824 */ /* 0x000fc600078e0a05 */
[----:B------:R-:W-:-:S04]  /*0670*/  SGXT.U32 R6, R11, 0x4 ;  /* 0x000000040b06781a */ /* 0x000fc80000000000 */
[----:B------:R-:W1:Y:S02]  /*0680*/  POPC R7, R6 ;  /* 0x0000000600077309 */ /* 0x000e640000000000 */
[----:B-1----:R-:W-:-:S13]  /*0690*/  ISETP.LT.U32.AND P3, PT, R7, R4, PT ;  /* 0x000000040700720c */ /* 0x002fda0003f61070 */
        /* <DEDUP_REMOVED lines=20> */
[----:B------:R3:W4:Y:S01]  /*07e0*/  SHFL.IDX PT, R5, R10, R5, 0x1f ;  /* 0x00001f050a057589 */ /* 0x00072200000e0000 */
[----:B------:R-:W-:Y:S05]  /*07f0*/  BRA `(.L_x_622) ;  /* 0x0000000000047947 */ /* 0x000fea0003800000 */
.L_x_621:
[----:B--2---:R1:W2:Y:S02]  /*0800*/  SHFL.DOWN PT, R5, R10, 0x8, 0x1f ;  /* 0x09001f000a057f89 */ /* 0x0042a400000e0000 */
.L_x_622:
[----:B-1234-:R-:W-:Y:S01]  /*0810*/  FADD R10, R10, R5 ;  /* 0x000000050a0a7221 */ /* 0x01efe20000000000 */
[----:B------:R-:W-:Y:S06]  /*0820*/  @!P0 BRA `(.L_x_623) ;  /* 0x0000000000a48947 */ /* 0x000fec0003800000 */
        /* <DEDUP_REMOVED lines=39> */
[----:B------:R1:W2:Y:S01]  /*0aa0*/  SHFL.IDX PT, R5, R10, R5, 0x1f ;  /* 0x00001f050a057589 */ /* 0x0002a200000e0000 */
[----:B------:R-:W-:Y:S05]  /*0ab0*/  BRA `(.L_x_624) ;  /* 0x0000000000047947 */ /* 0x000fea0003800000 */
.L_x_623:
[----:B------:R3:W4:Y:S02]  /*0ac0*/  SHFL.DOWN PT, R5, R10, 0x4, 0x1f ;  /* 0x08801f000a057f89 */ /* 0x00072400000e0000 */
.L_x_624:
        /* <DEDUP_REMOVED lines=43> */
.L_x_625:
[----:B------:R1:W2:Y:S02]  /*0d80*/  SHFL.DOWN PT, R5, R10, 0x2, 0x1f ;  /* 0x08401f000a057f89 */ /* 0x0002a400000e0000 */
.L_x_626:
        /* <DEDUP_REMOVED lines=43> */
.L_x_627:
[----:B------:R3:W4:Y:S02]  /*1040*/  SHFL.DOWN PT, R5, R10, 0x1, 0x1f ;  /* 0x08201f000a057f89 */ /* 0x00072400000e0000 */
.L_x_628:
[----:B------:R-:W-:-:S13]  /*1050*/  ISETP.NE.AND P0, PT, R3, RZ, PT ;  /* 0x000000ff0300720c */ /* 0x000fda0003f05270 */
[----:B------:R-:W-:Y:S05]  /*1060*/  @P0 EXIT ;  /* 0x000000000000094d */ /* 0x000fea0003800000 */
[----:B------:R-:W5:Y:S01]  /*1070*/  LDC.64 R2, c[0x0][0x388] ;  /* 0x0000e200ff027b82 */ /* 0x000f620000000a00 */
[----:B--2-4-:R-:W-:Y:S01]  /*1080*/  FADD R5, R10, R5 ;  /* 0x000000050a057221 */ /* 0x014fe20000000000 */
[----:B-----5:R-:W-:-:S05]  /*1090*/  IMAD.WIDE.U32 R2, R0, 0x4, R2 ;  /* 0x0000000400027825 */ /* 0x020fca00078e0002 */
[----:B------:R-:W-:Y:S01]  /*10a0*/  STG.E desc[UR6][R2.64], R5 ;  /* 0x0000000502007986 */ /* 0x000fe2000c101906 */
[----:B------:R-:W-:Y:S05]  /*10b0*/  EXIT ;  /* 0x000000000000794d */ /* 0x000fea0003800000 */
.L_x_629:
        /* <DEDUP_REMOVED lines=12> */
.L_x_1646:


//--------------------- .text._Z7reduce6IfLj128ELb0EEvPT_S1_j --------------------------
	.section	.text._Z7reduce6IfLj128ELb0EEvPT_S1_j,"ax",@progbits
	.align	128
        .global         _Z7reduce6IfLj128ELb0EEvPT_S1_j
        .type           _Z7reduce6IfLj128ELb0EEvPT_S1_j,@function
        .size           _Z7reduce6IfLj128ELb0EEvPT_S1_j,(.L_x_1647 - _Z7reduce6IfLj128ELb0EEvPT_S1_j)
        .other          _Z7reduce6IfLj128ELb0EEvPT_S1_j,@"STO_CUDA_ENTRY STV_DEFAULT"
_Z7reduce6IfLj128ELb0EEvPT_S1_j:
.text._Z7reduce6IfLj128ELb0EEvPT_S1_j:
        /* <DEDUP_REMOVED lines=14> */
.L_x_632:
        /* <DEDUP_REMOVED lines=11> */
.L_x_631:
[----:B------:R-:W-:Y:S05]  /*0190*/  BSYNC.RECONVERGENT B0 ;  /* 0x0000000000007941 */ /* 0x000fea0003800200 */
.L_x_630:
[----:B------:R-:W0:Y:S01]  /*01a0*/  S2UR UR5, SR_CgaCtaId ;  /* 0x00000000000579c3 */ /* 0x000e220000008800 */
[----:B------:R-:W-:Y:S01]  /*01b0*/  UMOV UR4, 0x400 ;  /* 0x0000040000047882 */ /* 0x000fe20000000000 */
[C---:B------:R-:W-:Y:S01]  /*01c0*/  ISETP.GT.U32.AND P0, PT, R3.reuse, 0x3f, PT ;  /* 0x0000003f0300780c */ /* 0x040fe20003f04070 */
[----:B------:R-:W-:Y:S01]  /*01d0*/  IMAD.MOV.U32 R4, RZ, RZ, R10 ;  /* 0x000000ffff047224 */ /* 0x000fe200078e000a */
[----:B------:R-:W-:Y:S01]  /*01e0*/  ISETP.GT.U32.AND P1, PT, R3, 0x1f, PT ;  /* 0x0000001f0300780c */ /* 0x000fe20003f24070 */
[----:B0-----:R-:W-:-:S06]  /*01f0*/  ULEA UR4, UR5, UR4, 0x18 ;  /* 0x0000000405047291 */ /* 0x001fcc000f8ec0ff */
[----:B------:R-:W-:-:S05]  /*0200*/  LEA R5, R3, UR4, 0x2 ;  /* 0x0000000403057c11 */ /* 0x000fca000f8e10ff */
[----:B------:R-:W-:Y:S01]  /*0210*/  STS [R5], R10 ;  /* 0x0000000a05007388 */ /* 0x000fe20000000800 */
[----:B------:R-:W-:Y:S08]  /*0220*/  BAR.SYNC.DEFER_BLOCKING 0x0 ;  /* 0x0000000000007b1d */ /* 0x000ff00000010000 */
[----:B------:R-:W-:Y:S08]  /*0230*/  BAR.SYNC.DEFER_BLOCKING 0x0 ;  /* 0x0000000000007b1d */ /* 0x000ff00000010000 */
[----:B------:R-:W-:Y:S06]  /*0240*/  BAR.SYNC.DEFER_BLOCKING 0x0 ;  /* 0x0000000000007b1d */ /* 0x000fec0000010000 */
[----:B------:R-:W0:Y:S02]  /*0250*/  @!P0 LDS R2, [R5+0x100] ;  /* 0x0001000005028984 */ /* 0x000e240000000800 */
[----:B0-----:R-:W-:-:S05]  /*0260*/  @!P0 FADD R4, R2, R4 ;  /* 0x0000000402048221 */ /* 0x001fca0000000000 */
[----:B------:R0:W-:Y:S01]  /*0270*/  @!P0 STS [R5], R4 ;  /* 0x0000000405008388 */ /* 0x0001e20000000800 */
[----:B------:R-:W-:Y:S06]  /*0280*/  BAR.SYNC.DEFER_BLOCKING 0x0 ;  /* 0x0000000000007b1d */ /* 0x000fec0000010000 */
[----:B------:R-:W-:Y:S05]  /*0290*/  @P1 EXIT ;  /* 0x000000000000194d */ /* 0x000fea0003800000 */
[----:B0-----:R-:W0:Y:S01]  /*02a0*/  LDS R5, [R5+0x80] ;  /* 0x0000800005057984 */ /* 0x001e220000000800 */
[----:B------:R-:W-:-:S04]  /*02b0*/  VOTE.ANY R2, PT, PT ;  /* 0x0000000000027806 */ /* 0x000fc800038e0100 */
[----:B------:R-:W-:Y:S01]  /*02c0*/  ISETP.NE.AND P0, PT, R2, -0x1, PT ;  /* 0xffffffff0200780c */ /* 0x000fe20003f05270 */
[----:B0-----:R-:W-:-:S12]  /*02d0*/  FADD R13, R5, R4 ;  /* 0x00000004050d7221 */ /* 0x001fd80000000000 */
[----:B------:R-:W-:Y:S05]  /*02e0*/  @P0 BRA `(.L_x_633) ;  /* 0x0000000000080947 */ /* 0x000fea0003800000 */
[----:B------:R0:W1:Y:S01]  /*02f0*/  SHFL.DOWN PT, R4, R13, 0x10, 0x1f ;  /* 0x0a001f000d047f89 */ /* 0x00006200000e0000 */
[----:B------:R-:W-:Y:S05]  /*0300*/  BRA `(.L_x_634) ;  /* 0x0000000000a07947 */ /* 0x000fea0003800000 */
.L_x_633:
        /* <DEDUP_REMOVED lines=40> */
.L_x_634:
        /* <DEDUP_REMOVED lines=44> */
.L_x_635:
[----:B--2---:R1:W2:Y:S02]  /*0850*/  SHFL.DOWN PT, R5, R10, 0x8, 0x1f ;  /* 0x09001f000a057f89 */ /* 0x0042a400000e0000 */
.L_x_636:
        /* <DEDUP_REMOVED lines=43> */
.L_x_637:
[----:B------:R3:W4:Y:S02]  /*0b10*/  SHFL.DOWN PT, R5, R10, 0x4, 0x1f ;  /* 0x08801f000a057f89 */ /* 0x00072400000e0000 */
.L_x_638:
        /* <DEDUP_REMOVED lines=43> */
.L_x_639:
[----:B------:R1:W2:Y:S02]  /*0dd0*/  SHFL.DOWN PT, R5, R10, 0x2, 0x1f ;  /* 0x08401f000a057f89 */ /* 0x0002a400000e0000 */
.L_x_640:
        /* <DEDUP_REMOVED lines=43> */
.L_x_641:
[----:B------:R3:W4:Y:S02]  /*1090*/  SHFL.DOWN PT, R5, R10, 0x1, 0x1f ;  /* 0x08201f000a057f89 */ /* 0x00072400000e0000 */
.L_x_642:
[----:B------:R-:W-:-:S13]  /*10a0*/  ISETP.NE.AND P0, PT, R3, RZ, PT ;  /* 0x000000ff0300720c */ /* 0x000fda0003f05270 */
[----:B------:R-:W-:Y:S05]  /*10b0*/  @P0 EXIT ;  /* 0x000000000000094d */ /* 0x000fea0003800000 */
[----:B------:R-:W5:Y:S01]  /*10c0*/  LDC.64 R2, c[0x0][0x388] ;  /* 0x0000e200ff027b82 */ /* 0x000f620000000a00 */
[----:B--2-4-:R-:W-:Y:S01]  /*10d0*/  FADD R5, R10, R5 ;  /* 0x000000050a057221 */ /* 0x014fe20000000000 */
[----:B-----5:R-:W-:-:S05]  /*10e0*/  IMAD.WIDE.U32 R2, R0, 0x4, R2 ;  /* 0x0000000400027825 */ /* 0x020fca00078e0002 */
[----:B------:R-:W-:Y:S01]  /*10f0*/  STG.E desc[UR6][R2.64], R5 ;  /* 0x0000000502007986 */ /* 0x000fe2000c101906 */
[----:B------:R-:W-:Y:S05]  /*1100*/  EXIT ;  /* 0x000000000000794d */ /* 0x000fea0003800000 */
.L_x_643:
        /* <DEDUP_REMOVED lines=15> */
.L_x_1647:


//--------------------- .text._Z7reduce6IfLj256ELb0EEvPT_S1_j --------------------------
	.section	.text._Z7reduce6IfLj256ELb0EEvPT_S1_j,"ax",@progbits
	.align	128
        .global         _Z7reduce6IfLj256ELb0EEvPT_S1_j
        .type           _Z7reduce6IfLj256ELb0EEvPT_S1_j,@function
        .size           _Z7reduce6IfLj256ELb0EEvPT_S1_j,(.L_x_1648 - _Z7reduce6IfLj256ELb0EEvPT_S1_j)
        .other          _Z7reduce6IfLj256ELb0EEvPT_S1_j,@"STO_CUDA_ENTRY STV_DEFAULT"
_Z7reduce6IfLj256ELb0EEvPT_S1_j:
.text._Z7reduce6IfLj256ELb0EEvPT_S1_j:
        /* <DEDUP_REMOVED lines=14> */
.L_x_646:
        /* <DEDUP_REMOVED lines=11> */
.L_x_645:
[----:B------:R-:W-:Y:S05]  /*0190*/  BSYNC.RECONVERGENT B0 ;  /* 0x0000000000007941 */ /* 0x000fea0003800200 */
.L_x_644:
        /* <DEDUP_REMOVED lines=9> */
[----:B------:R-:W-:Y:S06]  /*0230*/  BAR.SYNC.DEFER_BLOCKING 0x0 ;  /* 0x0000000000007b1d */ /* 0x000fec0000010000 */
[----:B------:R-:W0:Y:S02]  /*0240*/  @!P0 LDS R2, [R5+0x200] ;  /* 0x0002000005028984 */ /* 0x000e240000000800 */
[----:B0-----:R-:W-:-:S05]  /*0250*/  @!P0 FADD R4, R2, R4 ;  /* 0x0000000402048221 */ /* 0x001fca0000000000 */
[----:B------:R-:W-:Y:S01]  /*0260*/  @!P0 STS [R5], R4 ;  /* 0x0000000405008388 */ /* 0x000fe20000000800 */
[----:B------:R-:W-:Y:S01]  /*0270*/  BAR.SYNC.DEFER_BLOCKING 0x0 ;  /* 0x0000000000007b1d */ /* 0x000fe20000010000 */
[----:B------:R-:W-:-:S05]  /*0280*/  ISETP.GT.U32.AND P0, PT, R3, 0x1f, PT ;  /* 0x0000001f0300780c */ /* 0x000fca0003f04070 */
        /* <DEDUP_REMOVED lines=12> */
.L_x_647:
        /* <DEDUP_REMOVED lines=40> */
.L_x_648:
        /* <DEDUP_REMOVED lines=44> */
.L_x_649:
[----:B--2---:R1:W2:Y:S02]  /*0890*/  SHFL.DOWN PT, R5, R10, 0x8, 0x1f ;  /* 0x09001f000a057f89 */ /* 0x0042a400000e0000 */
.L_x_650:
        /* <DEDUP_REMOVED lines=43> */
.L_x_651:
[----:B------:R3:W4:Y:S02]  /*0b50*/  SHFL.DOWN PT, R5, R10, 0x4, 0x1f ;  /* 0x08801f000a057f89 */ /* 0x00072400000e0000 */
.L_x_652:
        /* <DEDUP_REMOVED lines=43> */
.L_x_653:
[----:B------:R1:W2:Y:S02]  /*0e10*/  SHFL.DOWN PT, R5, R10, 0x2, 0x1f ;  /* 0x08401f000a057f89 */ /* 0x0002a400000e0000 */
.L_x_654:
        /* <DEDUP_REMOVED lines=43> */
.L_x_655:
[----:B------:R3:W4:Y:S02]  /*10d0*/  SHFL.DOWN PT, R5, R10, 0x1, 0x1f ;  /* 0x08201f000a057f89 */ /* 0x00072400000e0000 */
.L_x_656:
[----:B------:R-:W-:-:S13]  /*10e0*/  ISETP.NE.AND P0, PT, R3, RZ, PT ;  /* 0x000000ff0300720c */ /* 0x000fda0003f05270 */
[----:B------:R-:W-:Y:S05]  /*10f0*/  @P0 EXIT ;  /* 0x000000000000094d */ /* 0x000fea0003800000 */
[----:B------:R-:W5:Y:S01]  /*1100*/  LDC.64 R2, c[0x0][0x388] ;  /* 0x0000e200ff027b82 */ /* 0x000f620000000a00 */
[----:B--2-4-:R-:W-:Y:S01]  /*1110*/  FADD R5, R10, R5 ;  /* 0x000000050a057221 */ /* 0x014fe20000000000 */
[----:B-----5:R-:W-:-:S05]  /*1120*/  IMAD.WIDE.U32 R2, R0, 0x4, R2 ;  /* 0x0000000400027825 */ /* 0x020fca00078e0002 */
[----:B------:R-:W-:Y:S01]  /*1130*/  STG.E desc[UR6][R2.64], R5 ;  /* 0x0000000502007986 */ /* 0x000fe2000c101906 */
[----:B------:R-:W-:Y:S05]  /*1140*/  EXIT ;  /* 0x000000000000794d */ /* 0x000fea0003800000 */
.L_x_657:
        /* <DEDUP_REMOVED lines=11> */
.L_x_1648:


//--------------------- .text._Z7reduce6IfLj512ELb0EEvPT_S1_j --------------------------
	.section	.text._Z7reduce6IfLj512ELb0EEvPT_S1_j,"ax",@progbits
	.align	128
        .global         _Z7reduce6IfLj512ELb0EEvPT_S1_j
        .type           _Z7reduce6IfLj512ELb0EEvPT_S1_j,@function
        .size           _Z7reduce6IfLj512ELb0EEvPT_S1_j,(.L_x_1649 - _Z7reduce6IfLj512ELb0EEvPT_S1_j)
        .other          _Z7reduce6IfLj512ELb0EEvPT_S1_j,@"STO_CUDA_ENTRY STV_DEFAULT"
_Z7reduce6IfLj512ELb0EEvPT_S1_j:
.text._Z7reduce6IfLj512ELb0EEvPT_S1_j:
[----:B------:R-:W-:Y:S01]  /*0000*/  LDC R1, c[0x0][0x37c] ;  /* 0x0000df00ff017b82 */ /* 0x000fe20000000800 */
[----:B------:R-:W0:Y:S01]  /*0010*/  S2R R0, SR_CTAID.X ;  /* 0x0000000000007919 */ /* 0x000e220000002500 */
[----:B------:R-:W1:Y:S01]  /*0020*/  LDCU UR4, c[0x0][0x390] ;  /* 0x00007200ff0477ac */ /* 0x000e620008000800 */
[----:B------:R-:W-:Y:S01]  /*0030*/  BSSY.RECONVERGENT B0, `(.L_x_658) ;  /* 0x0000017000007945 */ /* 0x000fe20003800200 */
[----:B------:R-:W-:Y:S01]  /*0040*/  IMAD.MOV.U32 R10, RZ, RZ, RZ ;  /* 0x000000ffff0a7224 */ /* 0x000fe200078e00ff */
        /* <DEDUP_REMOVED lines=8> */
[----:B------:R-:W-:-:S07]  /*00d0*/  IMAD.MOV.U32 R10, RZ, RZ, RZ ;  /* 0x000000ffff0a7224 */ /* 0x000fce00078e00ff */
[----:B------:R-:W1:Y:S02]  /*00e0*/  LDC.64 R8, c[0x0][0x380] ;  /* 0x0000e000ff087b82 */ /* 0x000e640000000a00 */
.L_x_660:
        /* <DEDUP_REMOVED lines=11> */
.L_x_659:
[----:B------:R-:W-:Y:S05]  /*01a0*/  BSYNC.RECONVERGENT B0 ;  /* 0x0000000000007941 */ /* 0x000fea0003800200 */
.L_x_658:
        /* <DEDUP_REMOVED lines=31> */
.L_x_661:
        /* <DEDUP_REMOVED lines=38> */
[----:B------:R-:W-:-:S06]  /*0600*/  SEL R4, R5, R4, P0 ;  /* 0x0000000405047207 */ /* 0x000fcc0000000000 */
[----:B------:R2:W3:Y:S03]  /*0610*/  SHFL.IDX PT, R4, R11, R4, 0x1f ;  /* 0x00001f040b047589 */ /* 0x0004e600000e0000 */
.L_x_662:
[----:B------:R-:W-:Y:S01]  /*0620*/  ISETP.NE.AND P0, PT, R3, -0x1, PT ;  /* 0xffffffff0300780c */ /* 0x000fe20003f05270 */
[----:B0123--:R-:W-:-:S12]  /*0630*/  FADD R11, R11, R4 ;  /* 0x000000040b0b7221 */ /* 0x00ffd80000000000 */
        /* <DEDUP_REMOVED lines=42> */
.L_x_663:
[----:B------:R0:W1:Y:S02]  /*08e0*/  SHFL.DOWN PT, R4, R11, 0x8, 0x1f ;  /* 0x09001f000b047f89 */ /* 0x00006400000e0000 */
.L_x_664:
        /* <DEDUP_REMOVED lines=43> */
.L_x_665:
[----:B------:R2:W3:Y:S02]  /*0ba0*/  SHFL.DOWN PT, R4, R11, 0x4, 0x1f ;  /* 0x08801f000b047f89 */ /* 0x0004e400000e0000 */
.L_x_666:
        /* <DEDUP_REMOVED lines=43> */
.L_x_667:
[----:B------:R0:W1:Y:S02]  /*0e60*/  SHFL.DOWN PT, R4, R11, 0x2, 0x1f ;  /* 0x08401f000b047f89 */ /* 0x00006400000e0000 */
.L_x_668:
        /* <DEDUP_REMOVED lines=43> */
.L_x_669:
[----:B------:R2:W3:Y:S02]  /*1120*/  SHFL.DOWN PT, R4, R11, 0x1, 0x1f ;  /* 0x08201f000b047f89 */ /* 0x0004e400000e0000 */
.L_x_670:
[----:B------:R-:W-:-:S13]  /*1130*/  ISETP.NE.AND P0, PT, R2, RZ, PT ;  /* 0x000000ff0200720c */ /* 0x000fda0003f05270 */
[----:B------:R-:W-:Y:S05]  /*1140*/  @P0 EXIT ;  /* 0x000000000000094d */ /* 0x000fea0003800000 */
[----:B------:R-:W4:Y:S01]  /*1150*/  LDC.64 R2, c[0x0][0x388] ;  /* 0x0000e200ff027b82 */ /* 0x000f220000000a00 */
[----:B0123--:R-:W-:Y:S01]  /*1160*/  FADD R11, R11, R4 ;  /* 0x000000040b0b7221 */ /* 0x00ffe20000000000 */
[----:B----4-:R-:W-:-:S05]  /*1170*/  IMAD.WIDE.U32 R2, R0, 0x4, R2 ;  /* 0x0000000400027825 */ /* 0x010fca00078e0002 */
[----:B------:R-:W-:Y:S01]  /*1180*/  STG.E desc[UR6][R2.64], R11 ;  /* 0x0000000b02007986 */ /* 0x000fe2000c101906 */
[----:B------:R-:W-:Y:S05]  /*1190*/  EXIT ;  /* 0x000000000000794d */ /* 0x000fea0003800000 */
.L_x_671:
        /* <DEDUP_REMOVED lines=14> */
.L_x_1649:


//--------------------- .text._Z7reduce6IfLj1ELb1EEvPT_S1_j --------------------------
	.section	.text._Z7reduce6IfLj1ELb1EEvPT_S1_j,"ax",@progbits
	.align	128
        .global         _Z7reduce6IfLj1ELb1EEvPT_S1_j
        .type           _Z7reduce6IfLj1ELb1EEvPT_S1_j,@function
        .size           _Z7reduce6IfLj1ELb1EEvPT_S1_j,(.L_x_1650 - _Z7reduce6IfLj1ELb1EEvPT_S1_j)
        .other          _Z7reduce6IfLj1ELb1EEvPT_S1_j,@"STO_CUDA_ENTRY STV_DEFAULT"
_Z7reduce6IfLj1ELb1EEvPT_S1_j:
.text._Z7reduce6IfLj1ELb1EEvPT_S1_j:
[----:B------:R-:W-:Y:S01]  /*0000*/  LDC R1, c[0x0][0x37c] ;  /* 0x0000df00ff017b82 */ /* 0x000fe20000000800 */
[----:B------:R-:W0:Y:S01]  /*0010*/  S2R R3, SR_TID.X ;  /* 0x0000000000037919 */ /* 0x000e220000002100 */
[----:B------:R-:W1:Y:S01]  /*0020*/  LDCU UR8, c[0x0][0x390] ;  /* 0x00007200ff0877ac */ /* 0x000e620008000800 */
[----:B------:R-:W-:Y:S01]  /*0030*/  BSSY.RECONVERGENT B0, `(.L_x_672) ;  /* 0x0000012000007945 */ /* 0x000fe20003800200 */
[----:B------:R-:W-:Y:S01]  /*0040*/  IMAD.MOV.U32 R5, RZ, RZ, RZ ;  /* 0x000000ffff057224 */ /* 0x000fe200078e00ff */
[----:B------:R-:W0:Y:S01]  /*0050*/  S2R R0, SR_CTAID.X ;  /* 0x0000000000007919 */ /* 0x000e220000002500 */
[----:B------:R-:W2:Y:S01]  /*0060*/  LDCU.64 UR6, c[0x0][0x358] ;  /* 0x00006b00ff0677ac */ /* 0x000ea20008000a00 */
[----:B0-----:R-:W-:-:S05]  /*0070*/  IMAD R2, R0, 0x2, R3 ;  /* 0x0000000200027824 */ /* 0x001fca00078e0203 */
[----:B-1----:R-:W-:-:S13]  /*0080*/  ISETP.GE.U32.AND P0, PT, R2, UR8, PT ;  /* 0x0000000802007c0c */ /* 0x002fda000bf06070 */
[----:B--2---:R-:W-:Y:S05]  /*0090*/  @P0 BRA `(.L_x_673) ;  /* 0x00000000002c0947 */ /* 0x004fea0003800000 */
[----:B------:R-:W0:Y:S01]  /*00a0*/  LDC R13, c[0x0][0x370] ;  /* 0x0000dc00ff0d7b82 */ /* 0x000e220000000800 */
[----:B------:R-:W-:-:S07]  /*00b0*/  IMAD.MOV.U32 R5, RZ, RZ, RZ ;  /* 0x000000ffff057224 */ /* 0x000fce00078e00ff */
[----:B------:R-:W1:Y:S02]  /*00c0*/  LDC.64 R8, c[0x0][0x380] ;  /* 0x0000e000ff087b82 */ /* 0x000e640000000a00 */
.L_x_674:
[----:B-1----:R-:W-:-:S05]  /*00d0*/  IMAD.WIDE.U32 R6, R2, 0x4, R8 ;  /* 0x0000000402067825 */ /* 0x002fca00078e0008 */
[----:B------:R-:W2:Y:S04]  /*00e0*/  LDG.E R4, desc[UR6][R6.64] ;  /* 0x0000000606047981 */ /* 0x000ea8000c1e1900 */
[----:B------:R-:W3:Y:S01]  /*00f0*/  LDG.E R11, desc[UR6][R6.64+0x4] ;  /* 0x00000406060b7981 */ /* 0x000ee2000c1e1900 */
[----:B0-----:R-:W-:-:S05]  /*0100*/  IMAD R2, R13, 0x2, R2 ;  /* 0x000000020d027824 */ /* 0x001fca00078e0202 */
[----:B------:R-:W-:Y:S01]  /*0110*/  ISETP.GE.U32.AND P0, PT, R2, UR8, PT ;  /* 0x0000000802007c0c */ /* 0x000fe2000bf06070 */
[----:B--2---:R-:W-:-:S04]  /*0120*/  FADD R4, R4, R5 ;  /* 0x0000000504047221 */ /* 0x004fc80000000000 */
[----:B---3--:R-:W-:-:S08]  /*0130*/  FADD R5, R4, R11 ;  /* 0x0000000b04057221 */ /* 0x008fd00000000000 */
[----:B------:R-:W-:Y:S05]  /*0140*/  @!P0 BRA `(.L_x_674) ;  /* 0xfffffffc00e08947 */ /* 0x000fea000383ffff */
.L_x_673:
[----:B------:R-:W-:Y:S05]  /*0150*/  BSYNC.RECONVERGENT B0 ;  /* 0x0000000000007941 */ /* 0x000fea0003800200 */
.L_x_672:
        /* <DEDUP_REMOVED lines=16> */
.L_x_675:
        /* <DEDUP_REMOVED lines=40> */
.L_x_676:
        /* <DEDUP_REMOVED lines=44> */
.L_x_677:
[----:B0-2---:R0:W1:Y:S02]  /*07a0*/  SHFL.DOWN PT, R5, R10, 0x8, 0x1f ;  /* 0x09001f000a057f89 */ /* 0x00506400000e0000 */
.L_x_678:
        /* <DEDUP_REMOVED lines=43> */
.L_x_679:
[----:B------:R2:W3:Y:S02]  /*0a60*/  SHFL.DOWN PT, R5, R10, 0x4, 0x1f ;  /* 0x08801f000a057f89 */ /* 0x0004e400000e0000 */
.L_x_680:
        /* <DEDUP_REMOVED lines=43> */
.L_x_681:
[----:B------:R0:W1:Y:S02]  /*0d20*/  SHFL.DOWN PT, R5, R10, 0x2, 0x1f ;  /* 0x08401f000a057f89 */ /* 0x00006400000e0000 */
.L_x_682:
        /* <DEDUP_REMOVED lines=43> */
.L_x_683:
[----:B------:R2:W3:Y:S02]  /*0fe0*/  SHFL.DOWN PT, R5, R10, 0x1, 0x1f ;  /* 0x08201f000a057f89 */ /* 0x0004e400000e0000 */
.L_x_684:
[----:B------:R-:W-:-:S13]  /*0ff0*/  ISETP.NE.AND P0, PT, R3, RZ, PT ;  /* 0x000000ff0300720c */ /* 0x000fda0003f05270 */
[----:B------:R-:W-:Y:S05]  /*1000*/  @P0 EXIT ;  /* 0x000000000000094d */ /* 0x000fea0003800000 */
[----:B------:R-:W4:Y:S01]  /*1010*/  LDC.64 R2, c[0x0][0x388] ;  /* 0x0000e200ff027b82 */ /* 0x000f220000000a00 */
[----:B-1-3--:R-:W-:Y:S01]  /*1020*/  FADD R5, R10, R5 ;  /* 0x000000050a057221 */ /* 0x00afe20000000000 */
[----:B----4-:R-:W-:-:S05]  /*1030*/  IMAD.WIDE.U32 R2, R0, 0x4, R2 ;  /* 0x0000000400027825 */ /* 0x010fca00078e0002 */
[----:B------:R-:W-:Y:S01]  /*1040*/  STG.E desc[UR6][R2.64], R5 ;  /* 0x0000000502007986 */ /* 0x000fe2000c101906 */
[----:B------:R-:W-:Y:S05]  /*1050*/  EXIT ;  /* 0x000000000000794d */ /* 0x000fea0003800000 */
.L_x_685:
        /* <DEDUP_REMOVED lines=10> */
.L_x_1650:


//--------------------- .text._Z7reduce6IfLj2ELb1EEvPT_S1_j --------------------------
	.section	.text._Z7reduce6IfLj2ELb1EEvPT_S1_j,"ax",@progbits
	.align	128
        .global         _Z7reduce6IfLj2ELb1EEvPT_S1_j
        .type           _Z7reduce6IfLj2ELb1EEvPT_S1_j,@function
        .size           _Z7reduce6IfLj2ELb1EEvPT_S1_j,(.L_x_1651 - _Z7reduce6IfLj2ELb1EEvPT_S1_j)
        .other          _Z7reduce6IfLj2ELb1EEvPT_S1_j,@"STO_CUDA_ENTRY STV_DEFAULT"
_Z7reduce6IfLj2ELb1EEvPT_S1_j:
.text._Z7reduce6IfLj2ELb1EEvPT_S1_j:
        /* <DEDUP_REMOVED lines=11> */
[----:B------:R-:W-:Y:S02]  /*00b0*/  IMAD.MOV.U32 R11, RZ, RZ, R4 ;  /* 0x000000ffff0b7224 */ /* 0x000fe400078e0004 */
[----:B------:R-:W-:-:S05]  /*00c0*/  IMAD.MOV.U32 R2, RZ, RZ, RZ ;  /* 0x000000ffff027224 */ /* 0x000fca00078e00ff */
[----:B------:R-:W1:Y:S02]  /*00d0*/  LDC.64 R8, c[0x0][0x380] ;  /* 0x0000e000ff087b82 */ /* 0x000e640000000a00 */
.L_x_688:
[C---:B------:R-:W-:Y:S02]  /*00e0*/  VIADD R7, R11.reuse, 0x2 ;  /* 0x000000020b077836 */ /* 0x040fe40000000000 */
[----:B-1----:R-:W-:-:S04]  /*00f0*/  IMAD.WIDE.U32 R4, R11, 0x4, R8 ;  /* 0x000000040b047825 */ /* 0x002fc800078e0008 */
[----:B------:R-:W-:Y:S02]  /*0100*/  IMAD.WIDE.U32 R6, R7, 0x4, R8 ;  /* 0x0000000407067825 */ /* 0x000fe400078e0008 */
[----:B------:R-:W2:Y:S04]  /*0110*/  LDG.E R5, desc[UR6][R4.64] ;  /* 0x0000000604057981 */ /* 0x000ea8000c1e1900 */
[----:B------:R-:W3:Y:S01]  /*0120*/  LDG.E R7, desc[UR6][R6.64] ;  /* 0x0000000606077981 */ /* 0x000ee2000c1e1900 */
[----:B0-----:R-:W-:-:S05]  /*0130*/  IMAD R11, R10, 0x4, R11 ;  /* 0x000000040a0b7824 */ /* 0x001fca00078e020b */
[----:B------:R-:W-:Y:S01]  /*0140*/  ISETP.GE.U32.AND P0, PT, R11, UR8, PT ;  /* 0x000000080b007c0c */ /* 0x000fe2000bf06070 */
[----:B--2---:R-:W-:-:S04]  /*0150*/  FADD R2, R5, R2 ;  /* 0x0000000205027221 */ /* 0x004fc80000000000 */
[----:B---3--:R-:W-:-:S08]  /*0160*/  FADD R2, R2, R7 ;  /* 0x0000000702027221 */ /* 0x008fd00000000000 */
[----:B------:R-:W-:Y:S05]  /*0170*/  @!P0 BRA `(.L_x_688) ;  /* 0xfffffffc00d88947 */ /* 0x000fea000383ffff */
.L_x_687:
[----:B------:R-:W-:Y:S05]  /*0180*/  BSYNC.RECONVERGENT B0 ;  /* 0x0000000000007941 */ /* 0x000fea0003800200 */
.L_x_686:
        /* <DEDUP_REMOVED lines=16> */
.L_x_689:
        /* <DEDUP_REMOVED lines=40> */
.L_x_690:
        /* <DEDUP_REMOVED lines=44> */
.L_x_691:
[----:B0-2---:R0:W1:Y:S02]  /*07d0*/  SHFL.DOWN PT, R2, R11, 0x8, 0x1f ;  /* 0x09001f000b027f89 */ /* 0x00506400000e0000 */
.L_x_692:
        /* <DEDUP_REMOVED lines=43> */
.L_x_693:
[----:B------:R2:W3:Y:S02]  /*0a90*/  SHFL.DOWN PT, R2, R11, 0x4, 0x1f ;  /* 0x08801f000b027f89 */ /* 0x0004e400000e0000 */
.L_x_694:
        /* <DEDUP_REMOVED lines=43> */
.L_x_695:
[----:B------:R0:W1:Y:S02]  /*0d50*/  SHFL.DOWN PT, R2, R11, 0x2, 0x1f ;  /* 0x08401f000b027f89 */ /* 0x00006400000e0000 */
.L_x_696:
        /* <DEDUP_REMOVED lines=43> */
.L_x_697:
[----:B------:R3:W4:Y:S02]  /*1010*/  SHFL.DOWN PT, R5, R8, 0x1, 0x1f ;  /* 0x08201f0008057f89 */ /* 0x00072400000e0000 */
.L_x_698:
[----:B------:R-:W-:-:S13]  /*1020*/  ISETP.NE.AND P0, PT, R3, RZ, PT ;  /* 0x000000ff0300720c */ /* 0x000fda0003f05270 */
[----:B------:R-:W-:Y:S05]  /*1030*/  @P0 EXIT ;  /* 0x000000000000094d */ /* 0x000fea0003800000 */
[----:B0-----:R-:W0:Y:S01]  /*1040*/  LDC.64 R2, c[0x0][0x388] ;  /* 0x0000e200ff027b82 */ /* 0x001e220000000a00 */
[----:B-1--4-:R-:W-:Y:S01]  /*1050*/  FADD R5, R8, R5 ;  /* 0x0000000508057221 */ /* 0x012fe20000000000 */
[----:B0-----:R-:W-:-:S05]  /*1060*/  IMAD.WIDE.U32 R2, R0, 0x4, R2 ;  /* 0x0000000400027825 */ /* 0x001fca00078e0002 */
[----:B------:R-:W-:Y:S01]  /*1070*/  STG.E desc[UR6][R2.64], R5 ;  /* 0x0000000502007986 */ /* 0x000fe2000c101906 */
[----:B------:R-:W-:Y:S05]  /*1080*/  EXIT ;  /* 0x000000000000794d */ /* 0x000fea0003800000 */
.L_x_699:
        /* <DEDUP_REMOVED lines=15> */
.L_x_1651:


//--------------------- .text._Z7reduce6IfLj4ELb1EEvPT_S1_j --------------------------
	.section	.text._Z7reduce6IfLj4ELb1EEvPT_S1_j,"ax",@progbits
	.align	128
        .global         _Z7reduce6IfLj4ELb1EEvPT_S1_j
        .type           _Z7reduce6IfLj4ELb1EEvPT_S1_j,@function
        .size           _Z7reduce6IfLj4ELb1EEvPT_S1_j,(.L_x_1652 - _Z7reduce6IfLj4ELb1EEvPT_S1_j)
        .other          _Z7reduce6IfLj4ELb1EEvPT_S1_j,@"STO_CUDA_ENTRY STV_DEFAULT"
_Z7reduce6IfLj4ELb1EEvPT_S1_j:
.text._Z7reduce6IfLj4ELb1EEvPT_S1_j:
        /* <DEDUP_REMOVED lines=14> */
.L_x_702:
        /* <DEDUP_REMOVED lines=10> */
.L_x_701:
[----:B------:R-:W-:Y:S05]  /*0180*/  BSYNC.RECONVERGENT B0 ;  /* 0x0000000000007941 */ /* 0x000fea0003800200 */
.L_x_700:
        /* <DEDUP_REMOVED lines=16> */
.L_x_703:
        /* <DEDUP_REMOVED lines=40> */
.L_x_704:
        /* <DEDUP_REMOVED lines=44> */
.L_x_705:
[----:B0-2---:R0:W1:Y:S02]  /*07d0*/  SHFL.DOWN PT, R2, R11, 0x8, 0x1f ;  /* 0x09001f000b027f89 */ /* 0x00506400000e0000 */
.L_x_706:
        /* <DEDUP_REMOVED lines=43> */
.L_x_707:
[----:B------:R2:W3:Y:S02]  /*0a90*/  SHFL.DOWN PT, R2, R11, 0x4, 0x1f ;  /* 0x08801f000b027f89 */ /* 0x0004e400000e0000 */
.L_x_708:
        /* <DEDUP_REMOVED lines=43> */
.L_x_709:
[----:B------:R0:W1:Y:S02]  /*0d50*/  SHFL.DOWN PT, R2, R11, 0x2, 0x1f ;  /* 0x08401f000b027f89 */ /* 0x00006400000e0000 */
.L_x_710:
        /* <DEDUP_REMOVED lines=43> */
.L_x_711:
[----:B------:R3:W4:Y:S02]  /*1010*/  SHFL.DOWN PT, R5, R8, 0x1, 0x1f ;  /* 0x08201f0008057f89 */ /* 0x00072400000e0000 */
.L_x_712:
[----:B------:R-:W-:-:S13]  /*1020*/  ISETP.NE.AND P0, PT, R3, RZ, PT ;  /* 0x000000ff0300720c */ /* 0x000fda0003f05270 */
[----:B------:R-:W-:Y:S05]  /*1030*/  @P0 EXIT ;  /* 0x000000000000094d */ /* 0x000fea0003800000 */
[----:B0-----:R-:W0:Y:S01]  /*1040*/  LDC.64 R2, c[0x0][0x388] ;  /* 0x0000e200ff027b82 */ /* 0x001e220000000a00 */
[----:B-1--4-:R-:W-:Y:S01]  /*1050*/  FADD R5, R8, R5 ;  /* 0x0000000508057221 */ /* 0x012fe20000000000 */
[----:B0-----:R-:W-:-:S05]  /*1060*/  IMAD.WIDE.U32 R2, R0, 0x4, R2 ;  /* 0x0000000400027825 */ /* 0x001fca00078e0002 */
[----:B------:R-:W-:Y:S01]  /*1070*/  STG.E desc[UR6][R2.64], R5 ;  /* 0x0000000502007986 */ /* 0x000fe2000c101906 */
[----:B------:R-:W-:Y:S05]  /*1080*/  EXIT ;  /* 0x000000000000794d */ /* 0x000fea0003800000 */
.L_x_713:
        /* <DEDUP_REMOVED lines=15> */
.L_x_1652:


//--------------------- .text._Z7reduce6IfLj8ELb1EEvPT_S1_j --------------------------
	.section	.text._Z7reduce6IfLj8ELb1EEvPT_S1_j,"ax",@progbits
	.align	128
        .global         _Z7reduce6IfLj8ELb1EEvPT_S1_j
        .type           _Z7reduce6IfLj8ELb1EEvPT_S1_j,@function
        .size           _Z7reduce6IfLj8ELb1EEvPT_S1_j,(.L_x_1653 - _Z7reduce6IfLj8ELb1EEvPT_S1_j)
        .other          _Z7reduce6IfLj8ELb1EEvPT_S1_j,@"STO_CUDA_ENTRY STV_DEFAULT"
_Z7reduce6IfLj8ELb1EEvPT_S1_j:
.text._Z7reduce6IfLj8ELb1EEvPT_S1_j:
        /* <DEDUP_REMOVED lines=14> */
.L_x_716:
        /* <DEDUP_REMOVED lines=10> */
.L_x_715:
[----:B------:R-:W-:Y:S05]  /*0180*/  BSYNC.RECONVERGENT B0 ;  /* 0x0000000000007941 */ /* 0x000fea0003800200 */
.L_x_714:
        /* <DEDUP_REMOVED lines=16> */
.L_x_717:
        /* <DEDUP_REMOVED lines=40> */
.L_x_718:
        /* <DEDUP_REMOVED lines=44> */
.L_x_719:
[----:B0-2---:R0:W1:Y:S02]  /*07d0*/  SHFL.DOWN PT, R2, R11, 0x8, 0x1f ;  /* 0x09001f000b027f89 */ /* 0x00506400000e0000 */
.L_x_720:
        /* <DEDUP_REMOVED lines=43> */
.L_x_721:
[----:B------:R2:W3:Y:S02]  /*0a90*/  SHFL.DOWN PT, R2, R11, 0x4, 0x1f ;  /* 0x08801f000b027f89 */ /* 0x0004e400000e0000 */
.L_x_722:
        /* <DEDUP_REMOVED lines=43> */
.L_x_723:
[----:B------:R0:W1:Y:S02]  /*0d50*/  SHFL.DOWN PT, R2, R11, 0x2, 0x1f ;  /* 0x08401f000b027f89 */ /* 0x00006400000e0000 */
.L_x_724:
        /* <DEDUP_REMOVED lines=43> */
.L_x_725:
[----:B------:R3:W4:Y:S02]  /*1010*/  SHFL.DOWN PT, R5, R8, 0x1, 0x1f ;  /* 0x08201f0008057f89 */ /* 0x00072400000e0000 */
.L_x_726:
[----:B------:R-:W-:-:S13]  /*1020*/  ISETP.NE.AND P0, PT, R3, RZ, PT ;  /* 0x000000ff0300720c */ /* 0x000fda0003f05270 */
[----:B------:R-:W-:Y:S05]  /*1030*/  @P0 EXIT ;  /* 0x000000000000094d */ /* 0x000fea0003800000 */
[----:B0-----:R-:W0:Y:S01]  /*1040*/  LDC.64 R2, c[0x0][0x388] ;  /* 0x0000e200ff027b82 */ /* 0x001e220000000a00 */
[----:B-1--4-:R-:W-:Y:S01]  /*1050*/  FADD R5, R8, R5 ;  /* 0x0000000508057221 */ /* 0x012fe20000000000 */
[----:B0-----:R-:W-:-:S05]  /*1060*/  IMAD.WIDE.U32 R2, R0, 0x4, R2 ;  /* 0x0000000400027825 */ /* 0x001fca00078e0002 */
[----:B------:R-:W-:Y:S01]  /*1070*/  STG.E desc[UR6][R2.64], R5 ;  /* 0x0000000502007986 */ /* 0x000fe2000c101906 */
[----:B------:R-:W-:Y:S05]  /*1080*/  EXIT ;  /* 0x000000000000794d */ /* 0x000fea0003800000 */
.L_x_727:
        /* <DEDUP_REMOVED lines=15> */
.L_x_1653:


//--------------------- .text._Z7reduce6IfLj16ELb1EEvPT_S1_j --------------------------
	.section	.text._Z7reduce6IfLj16ELb1EEvPT_S1_j,"ax",@progbits
	.align	128
        .global         _Z7reduce6IfLj16ELb1EEvPT_S1_j
        .type           _Z7reduce6IfLj16ELb1EEvPT_S1_j,@function
        .size           _Z7reduce6IfLj16ELb1EEvPT_S1_j,(.L_x_1654 - _Z7reduce6IfLj16ELb1EEvPT_S1_j)
        .other          _Z7reduce6IfLj16ELb1EEvPT_S1_j,@"STO_CUDA_ENTRY STV_DEFAULT"
_Z7reduce6IfLj16ELb1EEvPT_S1_j:
.text._Z7reduce6IfLj16ELb1EEvPT_S1_j:
        /* <DEDUP_REMOVED lines=14> */
.L_x_730:
        /* <DEDUP_REMOVED lines=10> */
.L_x_729:
[----:B------:R-:W-:Y:S05]  /*0180*/  BSYNC.RECONVERGENT B0 ;  /* 0x0000000000007941 */ /* 0x000fea0003800200 */
.L_x_728:
        /* <DEDUP_REMOVED lines=16> */
.L_x_731:
        /* <DEDUP_REMOVED lines=40> */
.L_x_732:
        /* <DEDUP_REMOVED lines=44> */
.L_x_733:
[----:B0-2---:R0:W1:Y:S02]  /*07d0*/  SHFL.DOWN PT, R2, R11, 0x8, 0x1f ;  /* 0x09001f000b027f89 */ /* 0x00506400000e0000 */
.L_x_734:
        /* <DEDUP_REMOVED lines=43> */
.L_x_735:
[----:B------:R2:W3:Y:S02]  /*0a90*/  SHFL.DOWN PT, R2, R11, 0x4, 0x1f ;  /* 0x08801f000b027f89 */ /* 0x0004e400000e0000 */
.L_x_736:
        /* <DEDUP_REMOVED lines=43> */
.L_x_737:
[----:B------:R0:W1:Y:S02]  /*0d50*/  SHFL.DOWN PT, R2, R11, 0x2, 0x1f ;  /* 0x08401f000b027f89 */ /* 0x00006400000e0000 */
.L_x_738:
        /* <DEDUP_REMOVED lines=43> */
.L_x_739:
[----:B------:R3:W4:Y:S02]  /*1010*/  SHFL.DOWN PT, R5, R8, 0x1, 0x1f ;  /* 0x08201f0008057f89 */ /* 0x00072400000e0000 */
.L_x_740:
[----:B------:R-:W-:-:S13]  /*1020*/  ISETP.NE.AND P0, PT, R3, RZ, PT ;  /* 0x000000ff0300720c */ /* 0x000fda0003f05270 */
[----:B------:R-:W-:Y:S05]  /*1030*/  @P0 EXIT ;  /* 0x000000000000094d */ /* 0x000fea0003800000 */
[----:B0-----:R-:W0:Y:S01]  /*1040*/  LDC.64 R2, c[0x0][0x388] ;  /* 0x0000e200ff027b82 */ /* 0x001e220000000a00 */
[----:B-1--4-:R-:W-:Y:S01]  /*1050*/  FADD R5, R8, R5 ;  /* 0x0000000508057221 */ /* 0x012fe20000000000 */
[----:B0-----:R-:W-:-:S05]  /*1060*/  IMAD.WIDE.U32 R2, R0, 0x4, R2 ;  /* 0x0000000400027825 */ /* 0x001fca00078e0002 */
[----:B------:R-:W-:Y:S01]  /*1070*/  STG.E desc[UR6][R2.64], R5 ;  /* 0x0000000502007986 */ /* 0x000fe2000c101906 */
[----:B------:R-:W-:Y:S05]  /*1080*/  EXIT ;  /* 0x000000000000794d */ /* 0x000fea0003800000 */
.L_x_741:
        /* <DEDUP_REMOVED lines=15> */
.L_x_1654:


//--------------------- .text._Z7reduce6IfLj32ELb1EEvPT_S1_j --------------------------
	.section	.text._Z7reduce6IfLj32ELb1EEvPT_S1_j,"ax",@progbits
	.align	128
        .global         _Z7reduce6IfLj32ELb1EEvPT_S1_j
        .type           _Z7reduce6IfLj32ELb1EEvPT_S1_j,@function
        .size           _Z7reduce6IfLj32ELb1EEvPT_S1_j,(.L_x_1655 - _Z7reduce6IfLj32ELb1EEvPT_S1_j)
        .other          _Z7reduce6IfLj32ELb1EEvPT_S1_j,@"STO_CUDA_ENTRY STV_DEFAULT"
_Z7reduce6IfLj32ELb1EEvPT_S1_j:
.text._Z7reduce6IfLj32ELb1EEvPT_S1_j:
        /* <DEDUP_REMOVED lines=14> */
.L_x_744:
        /* <DEDUP_REMOVED lines=10> */
.L_x_743:
[----:B------:R-:W-:Y:S05]  /*0180*/  BSYNC.RECONVERGENT B0 ;  /* 0x0000000000007941 */ /* 0x000fea0003800200 */
.L_x_742:
        /* <DEDUP_REMOVED lines=16> */
.L_x_745:
        /* <DEDUP_REMOVED lines=40> */
.L_x_746:
        /* <DEDUP_REMOVED lines=44> */
.L_x_747:
[----:B0-2---:R0:W1:Y:S02]  /*07d0*/  SHFL.DOWN PT, R2, R11, 0x8, 0x1f ;  /* 0x09001f000b027f89 */ /* 0x00506400000e0000 */
.L_x_748:
        /* <DEDUP_REMOVED lines=43> */
.L_x_749:
[----:B------:R2:W3:Y:S02]  /*0a90*/  SHFL.DOWN PT, R2, R11, 0x4, 0x1f ;  /* 0x08801f000b027f89 */ /* 0x0004e400000e0000 */
.L_x_750:
        /* <DEDUP_REMOVED lines=43> */
.L_x_751:
[----:B------:R0:W1:Y:S02]  /*0d50*/  SHFL.DOWN PT, R2, R11, 0x2, 0x1f ;  /* 0x08401f000b027f89 */ /* 0x00006400000e0000 */
.L_x_752:
        /* <DEDUP_REMOVED lines=43> */
.L_x_753:
[----:B------:R3:W4:Y:S02]  /*1010*/  SHFL.DOWN PT, R5, R8, 0x1, 0x1f ;  /* 0x08201f0008057f89 */ /* 0x00072400000e0000 */
.L_x_754:
[----:B------:R-:W-:-:S13]  /*1020*/  ISETP.NE.AND P0, PT, R3, RZ, PT ;  /* 0x000000ff0300720c */ /* 0x000fda0003f05270 */
[----:B------:R-:W-:Y:S05]  /*1030*/  @P0 EXIT ;  /* 0x000000000000094d */ /* 0x000fea0003800000 */
[----:B0-----:R-:W0:Y:S01]  /*1040*/  LDC.64 R2, c[0x0][0x388] ;  /* 0x0000e200ff027b82 */ /* 0x001e220000000a00 */
[----:B-1--4-:R-:W-:Y:S01]  /*1050*/  FADD R5, R8, R5 ;  /* 0x0000000508057221 */ /* 0x012fe20000000000 */
[----:B0-----:R-:W-:-:S05]  /*1060*/  IMAD.WIDE.U32 R2, R0, 0x4, R2 ;  /* 0x0000000400027825 */ /* 0x001fca00078e0002 */
[----:B------:R-:W-:Y:S01]  /*1070*/  STG.E desc[UR6][R2.64], R5 ;  /* 0x0000000502007986 */ /* 0x000fe2000c101906 */
[----:B------:R-:W-:Y:S05]  /*1080*/  EXIT ;  /* 0x000000000000794d */ /* 0x000fea0003800000 */
.L_x_755:
        /* <DEDUP_REMOVED lines=15> */
.L_x_1655:


//--------------------- .text._Z7reduce6IfLj64ELb1EEvPT_S1_j --------------------------
	.section	.text._Z7reduce6IfLj64ELb1EEvPT_S1_j,"ax",@progbits
	.align	128
        .global         _Z7reduce6IfLj64ELb1EEvPT_S1_j
        .type           _Z7reduce6IfLj64ELb1EEvPT_S1_j,@function
        .size           _Z7reduce6IfLj64ELb1EEvPT_S1_j,(.L_x_1656 - _Z7reduce6IfLj64ELb1EEvPT_S1_j)
        .other          _Z7reduce6IfLj64ELb1EEvPT_S1_j,@"STO_CUDA_ENTRY STV_DEFAULT"
_Z7reduce6IfLj64ELb1EEvPT_S1_j:
.text._Z7reduce6IfLj64ELb1EEvPT_S1_j:
        /* <DEDUP_REMOVED lines=13> */
.L_x_758:
        /* <DEDUP_REMOVED lines=10> */
.L_x_757:
[----:B------:R-:W-:Y:S05]  /*0170*/  BSYNC.RECONVERGENT B0 ;  /* 0x0000000000007941 */ /* 0x000fea0003800200 */
.L_x_756:
        /* <DEDUP_REMOVED lines=18> */
.L_x_759:
        /* <DEDUP_REMOVED lines=40> */
.L_x_760:
        /* <DEDUP_REMOVED lines=44> */
.L_x_761:
[----:B--2---:R1:W2:Y:S02]  /*07e0*/  SHFL.DOWN PT, R5, R10, 0x8, 0x1f ;  /* 0x09001f000a057f89 */ /* 0x0042a400000e0000 */
.L_x_762:
        /* <DEDUP_REMOVED lines=43> */
.L_x_763:
[----:B------:R3:W4:Y:S02]  /*0aa0*/  SHFL.DOWN PT, R5, R10, 0x4, 0x1f ;  /* 0x08801f000a057f89 */ /* 0x00072400000e0000 */
.L_x_764:
        /* <DEDUP_REMOVED lines=43> */
.L_x_765:
[----:B------:R1:W2:Y:S02]  /*0d60*/  SHFL.DOWN PT, R5, R10, 0x2, 0x1f ;  /* 0x08401f000a057f89 */ /* 0x0002a400000e0000 */
.L_x_766:
        /* <DEDUP_REMOVED lines=43> */
.L_x_767:
[----:B------:R3:W4:Y:S02]  /*1020*/  SHFL.DOWN PT, R5, R10, 0x1, 0x1f ;  /* 0x08201f000a057f89 */ /* 0x00072400000e0000 */
.L_x_768:
[----:B------:R-:W-:-:S13]  /*1030*/  ISETP.NE.AND P0, PT, R3, RZ, PT ;  /* 0x000000ff0300720c */ /* 0x000fda0003f05270 */
[----:B------:R-:W-:Y:S05]  /*1040*/  @P0 EXIT ;  /* 0x000000000000094d */ /* 0x000fea0003800000 */
[----:B------:R-:W5:Y:S01]  /*1050*/  LDC.64 R2, c[0x0][0x388] ;  /* 0x0000e200ff027b82 */ /* 0x000f620000000a00 */
[----:B--2-4-:R-:W-:Y:S01]  /*1060*/  FADD R5, R10, R5 ;  /* 0x000000050a057221 */ /* 0x014fe20000000000 */
[----:B-----5:R-:W-:-:S05]  /*1070*/  IMAD.WIDE.U32 R2, R0, 0x4, R2 ;  /* 0x0000000400027825 */ /* 0x020fca00078e0002 */
[----:B------:R-:W-:Y:S01]  /*1080*/  STG.E desc[UR6][R2.64], R5 ;  /* 0x0000000502007986 */ /* 0x000fe2000c101906 */
[----:B------:R-:W-:Y:S05]  /*1090*/  EXIT ;  /* 0x000000000000794d */ /* 0x000fea0003800000 */
.L_x_769:
        /* <DEDUP_REMOVED lines=14> */
.L_x_1656:


//--------------------- .text._Z7reduce6IfLj128ELb1EEvPT_S1_j --------------------------
	.section	.text._Z7reduce6IfLj128ELb1EEvPT_S1_j,"ax",@progbits
	.align	128
        .global         _Z7reduce6IfLj128ELb1EEvPT_S1_j
        .type           _Z7reduce6IfLj128ELb1EEvPT_S1_j,@function
        .size           _Z7reduce6IfLj128ELb1EEvPT_S1_j,(.L_x_1657 - _Z7reduce6IfLj128ELb1EEvPT_S1_j)
        .other          _Z7reduce6IfLj128ELb1EEvPT_S1_j,@"STO_CUDA_ENTRY STV_DEFAULT"
_Z7reduce6IfLj128ELb1EEvPT_S1_j:
.text._Z7reduce6IfLj128ELb1EEvPT_S1_j:
        /* <DEDUP_REMOVED lines=13> */
.L_x_772:
        /* <DEDUP_REMOVED lines=10> */
.L_x_771:
[----:B------:R-:W-:Y:S05]  /*0170*/  BSYNC.RECONVERGENT B0 ;  /* 0x0000000000007941 */ /* 0x000fea0003800200 */
.L_x_770:
[----:B------:R-:W0:Y:S01]  /*0180*/  S2UR UR5, SR_CgaCtaId ;  /* 0x00000000000579c3 */ /* 0x000e220000008800 */
[----:B------:R-:W-:Y:S01]  /*0190*/  UMOV UR4, 0x400 ;  /* 0x0000040000047882 */ /* 0x000fe20000000000 */
[C---:B------:R-:W-:Y:S02]  /*01a0*/  ISETP.GT.U32.AND P0, PT, R3.reuse, 0x3f, PT ;  /* 0x0000003f0300780c */ /* 0x040fe40003f04070 */
        /* <DEDUP_REMOVED lines=19> */
.L_x_773:
        /* <DEDUP_REMOVED lines=40> */
.L_x_774:
        /* <DEDUP_REMOVED lines=44> */
.L_x_775:
[----:B--2---:R1:W2:Y:S02]  /*0820*/  SHFL.DOWN PT, R5, R10, 0x8, 0x1f ;  /* 0x09001f000a057f89 */ /* 0x0042a400000e0000 */
.L_x_776:
        /* <DEDUP_REMOVED lines=43> */
.L_x_777:
[----:B------:R3:W4:Y:S02]  /*0ae0*/  SHFL.DOWN PT, R5, R10, 0x4, 0x1f ;  /* 0x08801f000a057f89 */ /* 0x00072400000e0000 */
.L_x_778:
        /* <DEDUP_REMOVED lines=43> */
.L_x_779:
[----:B------:R1:W2:Y:S02]  /*0da0*/  SHFL.DOWN PT, R5, R10, 0x2, 0x1f ;  /* 0x08401f000a057f89 */ /* 0x0002a400000e0000 */
.L_x_780:
        /* <DEDUP_REMOVED lines=43> */
.L_x_781:
[----:B------:R3:W4:Y:S02]  /*1060*/  SHFL.DOWN PT, R5, R10, 0x1, 0x1f ;  /* 0x08201f000a057f89 */ /* 0x00072400000e0000 */
.L_x_782:
[----:B------:R-:W-:-:S13]  /*1070*/  ISETP.NE.AND P0, PT, R3, RZ, PT ;  /* 0x000000ff0300720c */ /* 0x000fda0003f05270 */
[----:B------:R-:W-:Y:S05]  /*1080*/  @P0 EXIT ;  /* 0x000000000000094d */ /* 0x000fea0003800000 */
[----:B------:R-:W5:Y:S01]  /*1090*/  LDC.64 R2, c[0x0][0x388] ;  /* 0x0000e200ff027b82 */ /* 0x000f620000000a00 */
[----:B--2-4-:R-:W-:Y:S01]  /*10a0*/  FADD R5, R10, R5 ;  /* 0x000000050a057221 */ /* 0x014fe20000000000 */
[----:B-----5:R-:W-:-:S05]  /*10b0*/  IMAD.WIDE.U32 R2, R0, 0x4, R2 ;  /* 0x0000000400027825 */ /* 0x020fca00078e0002 */
[----:B------:R-:W-:Y:S01]  /*10c0*/  STG.E desc[UR6][R2.64], R5 ;  /* 0x0000000502007986 */ /* 0x000fe2000c101906 */
[----:B------:R-:W-:Y:S05]  /*10d0*/  EXIT ;  /* 0x000000000000794d */ /* 0x000fea0003800000 */
.L_x_783:
        /* <DEDUP_REMOVED lines=10> */
.L_x_1657:


//--------------------- .text._Z7reduce6IfLj256ELb1EEvPT_S1_j --------------------------
	.section	.text._Z7reduce6IfLj256ELb1EEvPT_S1_j,"ax",@progbits
	.align	128
        .global         _Z7reduce6IfLj256ELb1EEvPT_S1_j
        .type           _Z7reduce6IfLj256ELb1EEvPT_S1_j,@function
        .size           _Z7reduce6IfLj256ELb1EEvPT_S1_j,(.L_x_1658 - _Z7reduce6IfLj256ELb1EEvPT_S1_j)
        .other          _Z7reduce6IfLj256ELb1EEvPT_S1_j,@"STO_CUDA_ENTRY STV_DEFAULT"
_Z7reduce6IfLj256ELb1EEvPT_S1_j:
.text._Z7reduce6IfLj256ELb1EEvPT_S1_j:
        /* <DEDUP_REMOVED lines=13> */
.L_x_786:
        /* <DEDUP_REMOVED lines=10> */
.L_x_785:
[----:B------:R-:W-:Y:S05]  /*0170*/  BSYNC.RECONVERGENT B0 ;  /* 0x0000000000007941 */ /* 0x000fea0003800200 */
.L_x_784:
        /* <DEDUP_REMOVED lines=26> */
.L_x_787:
        /* <DEDUP_REMOVED lines=40> */
.L_x_788:
        /* <DEDUP_REMOVED lines=44> */
.L_x_789:
[----:B--2---:R1:W2:Y:S02]  /*0860*/  SHFL.DOWN PT, R5, R10, 0x8, 0x1f ;  /* 0x09001f000a057f89 */ /* 0x0042a400000e0000 */
.L_x_790:
        /* <DEDUP_REMOVED lines=43> */
.L_x_791:
[----:B------:R3:W4:Y:S02]  /*0b20*/  SHFL.DOWN PT, R5, R10, 0x4, 0x1f ;  /* 0x08801f000a057f89 */ /* 0x00072400000e0000 */
.L_x_792:
        /* <DEDUP_REMOVED lines=43> */
.L_x_793:
[----:B------:R1:W2:Y:S02]  /*0de0*/  SHFL.DOWN PT, R5, R10, 0x2, 0x1f ;  /* 0x08401f000a057f89 */ /* 0x0002a400000e0000 */
.L_x_794:
        /* <DEDUP_REMOVED lines=43> */
.L_x_795:
[----:B------:R3:W4:Y:S02]  /*10a0*/  SHFL.DOWN PT, R5, R10, 0x1, 0x1f ;  /* 0x08201f000a057f89 */ /* 0x00072400000e0000 */
.L_x_796:
[----:B------:R-:W-:-:S13]  /*10b0*/  ISETP.NE.AND P0, PT, R3, RZ, PT ;  /* 0x000000ff0300720c */ /* 0x000fda0003f05270 */
[----:B------:R-:W-:Y:S05]  /*10c0*/  @P0 EXIT ;  /* 0x000000000000094d */ /* 0x000fea0003800000 */
[----:B------:R-:W5:Y:S01]  /*10d0*/  LDC.64 R2, c[0x0][0x388] ;  /* 0x0000e200ff027b82 */ /* 0x000f620000000a00 */
[----:B--2-4-:R-:W-:Y:S01]  /*10e0*/  FADD R5, R10, R5 ;  /* 0x000000050a057221 */ /* 0x014fe20000000000 */
[----:B-----5:R-:W-:-:S05]  /*10f0*/  IMAD.WIDE.U32 R2, R0, 0x4, R2 ;  /* 0x0000000400027825 */ /* 0x020fca00078e0002 */
[----:B------:R-:W-:Y:S01]  /*1100*/  STG.E desc[UR6][R2.64], R5 ;  /* 0x0000000502007986 */ /* 0x000fe2000c101906 */
[----:B------:R-:W-:Y:S05]  /*1110*/  EXIT ;  /* 0x000000000000794d */ /* 0x000fea0003800000 */
.L_x_797:
        /* <DEDUP_REMOVED lines=14> */
.L_x_1658:


//--------------------- .text._Z7reduce6IfLj512ELb1EEvPT_S1_j --------------------------
	.section	.text._Z7reduce6IfLj512ELb1EEvPT_S1_j,"ax",@progbits
	.align	128
        .global         _Z7reduce6IfLj512ELb1EEvPT_S1_j
        .type           _Z7reduce6IfLj512ELb1EEvPT_S1_j,@function
        .size           _Z7reduce6IfLj512ELb1EEvPT_S1_j,(.L_x_1659 - _Z7reduce6IfLj512ELb1EEvPT_S1_j)
        .other          _Z7reduce6IfLj512ELb1EEvPT_S1_j,@"STO_CUDA_ENTRY STV_DEFAULT"
_Z7reduce6IfLj512ELb1EEvPT_S1_j:
.text._Z7reduce6IfLj512ELb1EEvPT_S1_j:
[----:B------:R-:W-:Y:S01]  /*0000*/  LDC R1, c[0x0][0x37c] ;  /* 0x0000df00ff017b82 */ /* 0x000fe20000000800 */
[----:B------:R-:W0:Y:S01]  /*0010*/  S2R R0, SR_CTAID.X ;  /* 0x0000000000007919 */ /* 0x000e220000002500 */
[----:B------:R-:W1:Y:S01]  /*0020*/  LDCU UR8, c[0x0][0x390] ;  /* 0x00007200ff0877ac */ /* 0x000e620008000800 */
[----:B------:R-:W-:Y:S01]  /*0030*/  BSSY.RECONVERGENT B0, `(.L_x_798) ;  /* 0x0000015000007945 */ /* 0x000fe20003800200 */
[----:B------:R-:W-:Y:S01]  /*0040*/  IMAD.MOV.U32 R10, RZ, RZ, RZ ;  /* 0x000000ffff0a7224 */ /* 0x000fe200078e00ff */
[----:B------:R-:W2:Y:S01]  /*0050*/  S2R R2, SR_TID.X ;  /* 0x0000000000027919 */ /* 0x000ea20000002100 */
[----:B------:R-:W3:Y:S01]  /*0060*/  LDCU.64 UR6, c[0x0][0x358] ;  /* 0x00006b00ff0677ac */ /* 0x000ee20008000a00 */
[----:B0-----:R-:W-:-:S05]  /*0070*/  IMAD.SHL.U32 R3, R0, 0x400, RZ ;  /* 0x0000040000037824 */ /* 0x001fca00078e00ff */
[----:B--2---:R-:W-:-:S04]  /*0080*/  LOP3.LUT R3, R3, R2, RZ, 0xfc, !PT ;  /* 0x0000000203037212 */ /* 0x004fc800078efcff */
[----:B-1----:R-:W-:-:S13]  /*0090*/  ISETP.GE.U32.AND P0, PT, R3, UR8, PT ;  /* 0x0000000803007c0c */ /* 0x002fda000bf06070 */
[----:B---3--:R-:W-:Y:S05]  /*00a0*/  @P0 BRA `(.L_x_799) ;  /* 0x0000000000340947 */ /* 0x008fea0003800000 */
[----:B------:R-:W0:Y:S01]  /*00b0*/  LDC R12, c[0x0][0x370] ;  /* 0x0000dc00ff0c7b82 */ /* 0x000e220000000800 */
[----:B------:R-:W-:-:S07]  /*00c0*/  IMAD.MOV.U32 R10, RZ, RZ, RZ ;  /* 0x000000ffff0a7224 */ /* 0x000fce00078e00ff */
[----:B------:R-:W1:Y:S02]  /*00d0*/  LDC.64 R8, c[0x0][0x380] ;  /* 0x0000e000ff087b82 */ /* 0x000e640000000a00 */
.L_x_800:
        /* <DEDUP_REMOVED lines=10> */
.L_x_799:
[----:B------:R-:W-:Y:S05]  /*0180*/  BSYNC.RECONVERGENT B0 ;  /* 0x0000000000007941 */ /* 0x000fea0003800200 */
.L_x_798:
[----:B------:R-:W0:Y:S01]  /*0190*/  S2UR UR5, SR_CgaCtaId ;  /* 0x00000000000579c3 */ /* 0x000e220000008800 */
[----:B------:R-:W-:Y:S01]  /*01a0*/  UMOV UR4, 0x400 ;  /* 0x0000040000047882 */ /* 0x000fe20000000000 */
[C---:B------:R-:W-:Y:S02]  /*01b0*/  ISETP.GT.U32.AND P0, PT, R2.reuse, 0xff, PT ;  /* 0x000000ff0200780c */ /* 0x040fe40003f04070 */
        /* <DEDUP_REMOVED lines=27> */
.L_x_801:
        /* <DEDUP_REMOVED lines=40> */
.L_x_802:
        /* <DEDUP_REMOVED lines=44> */
.L_x_803:
[----:B------:R0:W1:Y:S02]  /*08b0*/  SHFL.DOWN PT, R4, R11, 0x8, 0x1f ;  /* 0x09001f000b047f89 */ /* 0x00006400000e0000 */
.L_x_804:
        /* <DEDUP_REMOVED lines=43> */
.L_x_805:
[----:B------:R2:W3:Y:S02]  /*0b70*/  SHFL.DOWN PT, R4, R11, 0x4, 0x1f ;  /* 0x08801f000b047f89 */ /* 0x0004e400000e0000 */
.L_x_806:
        /* <DEDUP_REMOVED lines=43> */
.L_x_807:
[----:B------:R0:W1:Y:S02]  /*0e30*/  SHFL.DOWN PT, R4, R11, 0x2, 0x1f ;  /* 0x08401f000b047f89 */ /* 0x00006400000e0000 */
.L_x_808:
        /* <DEDUP_REMOVED lines=43> */
.L_x_809:
[----:B------:R2:W3:Y:S02]  /*10f0*/  SHFL.DOWN PT, R4, R11, 0x1, 0x1f ;  /* 0x08201f000b047f89 */ /* 0x0004e400000e0000 */
.L_x_810:
[----:B------:R-:W-:-:S13]  /*1100*/  ISETP.NE.AND P0, PT, R2, RZ, PT ;  /* 0x000000ff0200720c */ /* 0x000fda0003f05270 */
[----:B------:R-:W-:Y:S05]  /*1110*/  @P0 EXIT ;  /* 0x000000000000094d */ /* 0x000fea0003800000 */
[----:B------:R-:W4:Y:S01]  /*1120*/  LDC.64 R2, c[0x0][0x388] ;  /* 0x0000e200ff027b82 */ /* 0x000f220000000a00 */
[----:B0123--:R-:W-:Y:S01]  /*1130*/  FADD R11, R11, R4 ;  /* 0x000000040b0b7221 */ /* 0x00ffe20000000000 */
[----:B----4-:R-:W-:-:S05]  /*1140*/  IMAD.WIDE.U32 R2, R0, 0x4, R2 ;  /* 0x0000000400027825 */ /* 0x010fca00078e0002 */
[----:B------:R-:W-:Y:S01]  /*1150*/  STG.E desc[UR6][R2.64], R11 ;  /* 0x0000000b02007986 */ /* 0x000fe2000c101906 */
[----:B------:R-:W-:Y:S05]  /*1160*/  EXIT ;  /* 0x000000000000794d */ /* 0x000fea0003800000 */
.L_x_811:
        /* <DEDUP_REMOVED lines=9> */
.L_x_1659:


//--------------------- .text._Z7reduce5IfLj1EEvPT_S1_j --------------------------
	.section	.text._Z7reduce5IfLj1EEvPT_S1_j,"ax",@progbits
	.align	128
        .global         _Z7reduce5IfLj1EEvPT_S1_j
        .type           _Z7reduce5IfLj1EEvPT_S1_j,@function
        .size           _Z7reduce5IfLj1EEvPT_S1_j,(.L_x_1660 - _Z7reduce5IfLj1EEvPT_S1_j)
        .other          _Z7reduce5IfLj1EEvPT_S1_j,@"STO_CUDA_ENTRY STV_DEFAULT"
_Z7reduce5IfLj1EEvPT_S1_j:
.text._Z7reduce5IfLj1EEvPT_S1_j:
        /* <DEDUP_REMOVED lines=11> */
[----:B0-----:R-:W-:-:S04]  /*00b0*/  @!P0 IMAD.WIDE.U32 R6, R5, 0x4, R6 ;  /* 0x0000000405068825 */ /* 0x001fc800078e0006 */
[----:B------:R-:W-:Y:S02]  /*00c0*/  IMAD.MOV.U32 R5, RZ, RZ, RZ ;  /* 0x000000ffff057224 */ /* 0x000fe400078e00ff */
[----:B-1----:R-:W-:-:S04]  /*00d0*/  @!P1 IMAD.WIDE.U32 R8, R11, 0x4, R8 ;  /* 0x000000040b089825 */ /* 0x002fc800078e0008 */
[----:B--2---:R-:W2:Y:S04]  /*00e0*/  @!P0 LDG.E R5, desc[UR6][R6.64] ;  /* 0x0000000606058981 */ /* 0x004ea8000c1e1900 */
[----:B------:R-:W2:Y:S01]  /*00f0*/  @!P1 LDG.E R8, desc[UR6][R8.64] ;  /* 0x0000000608089981 */ /* 0x000ea2000c1e1900 */
[----:B------:R-:W0:Y:S01]  /*0100*/  S2UR UR5, SR_CgaCtaId ;  /* 0x00000000000579c3 */ /* 0x000e220000008800 */
[----:B------:R-:W-:Y:S01]  /*0110*/  UMOV UR4, 0x400 ;  /* 0x0000040000047882 */ /* 0x000fe20000000000 */
[----:B------:R-:W-:Y:S01]  /*0120*/  ISETP.GT.U32.AND P0, PT, R3, 0x1f, PT ;  /* 0x0000001f0300780c */ /* 0x000fe20003f04070 */
[----:B0-----:R-:W-:-:S06]  /*0130*/  ULEA UR4, UR5, UR4, 0x18 ;  /* 0x0000000405047291 */ /* 0x001fcc000f8ec0ff */
[----:B------:R-:W-:Y:S01]  /*0140*/  LEA R2, R3, UR4, 0x2 ;  /* 0x0000000403027c11 */ /* 0x000fe2000f8e10ff */
[----:B--2---:R-:W-:-:S05]  /*0150*/  @!P1 FADD R5, R5, R8 ;  /* 0x0000000805059221 */ /* 0x004fca0000000000 */
        /* <DEDUP_REMOVED lines=11> */
.L_x_812:
        /* <DEDUP_REMOVED lines=40> */
.L_x_813:
        /* <DEDUP_REMOVED lines=44> */
.L_x_814:
[----:B0-2---:R0:W1:Y:S02]  /*0750*/  SHFL.DOWN PT, R5, R10, 0x8, 0x1f ;  /* 0x09001f000a057f89 */ /* 0x00506400000e0000 */
.L_x_815:
        /* <DEDUP_REMOVED lines=43> */
.L_x_816:
[----:B------:R2:W3:Y:S02]  /*0a10*/  SHFL.DOWN PT, R5, R10, 0x4, 0x1f ;  /* 0x08801f000a057f89 */ /* 0x0004e400000e0000 */
.L_x_817:
        /* <DEDUP_REMOVED lines=43> */
.L_x_818:
[----:B------:R2:W3:Y:S02]  /*0cd0*/  SHFL.DOWN PT, R5, R10, 0x2, 0x1f ;  /* 0x08401f000a057f89 */ /* 0x0004e400000e0000 */
.L_x_819:
        /* <DEDUP_REMOVED lines=43> */
.L_x_820:
[----:B------:R2:W3:Y:S02]  /*0f90*/  SHFL.DOWN PT, R5, R10, 0x1, 0x1f ;  /* 0x08201f000a057f89 */ /* 0x0004e400000e0000 */
.L_x_821:
[----:B------:R-:W-:-:S13]  /*0fa0*/  ISETP.NE.AND P0, PT, R3, RZ, PT ;  /* 0x000000ff0300720c */ /* 0x000fda0003f05270 */
[----:B------:R-:W-:Y:S05]  /*0fb0*/  @P0 EXIT ;  /* 0x000000000000094d */ /* 0x000fea0003800000 */
[----:B------:R-:W4:Y:S01]  /*0fc0*/  LDC.64 R2, c[0x0][0x388] ;  /* 0x0000e200ff027b82 */ /* 0x000f220000000a00 */
[----:B-1-3--:R-:W-:Y:S01]  /*0fd0*/  FADD R5, R10, R5 ;  /* 0x000000050a057221 */ /* 0x00afe20000000000 */
[----:B----4-:R-:W-:-:S05]  /*0fe0*/  IMAD.WIDE.U32 R2, R0, 0x4, R2 ;  /* 0x0000000400027825 */ /* 0x010fca00078e0002 */
[----:B------:R-:W-:Y:S01]  /*0ff0*/  STG.E desc[UR6][R2.64], R5 ;  /* 0x0000000502007986 */ /* 0x000fe2000c101906 */
[----:B------:R-:W-:Y:S05]  /*1000*/  EXIT ;  /* 0x000000000000794d */ /* 0x000fea0003800000 */
.L_x_822:
        /* <DEDUP_REMOVED lines=15> */
.L_x_1660:


//--------------------- .text._Z7reduce5IfLj2EEvPT_S1_j --------------------------
	.section	.text._Z7reduce5IfLj2EEvPT_S1_j,"ax",@progbits
	.align	128
        .global         _Z7reduce5IfLj2EEvPT_S1_j
        .type           _Z7reduce5IfLj2EEvPT_S1_j,@function
        .size           _Z7reduce5IfLj2EEvPT_S1_j,(.L_x_1661 - _Z7reduce5IfLj2EEvPT_S1_j)
        .other          _Z7reduce5IfLj2EEvPT_S1_j,@"STO_CUDA_ENTRY STV_DEFAULT"
_Z7reduce5IfLj2EEvPT_S1_j:
.text._Z7reduce5IfLj2EEvPT_S1_j:
        /* <DEDUP_REMOVED lines=33> */
.L_x_823:
        /* <DEDUP_REMOVED lines=40> */
.L_x_824:
        /* <DEDUP_REMOVED lines=44> */
.L_x_825:
[----:B0-2---:R0:W1:Y:S02]  /*0750*/  SHFL.DOWN PT, R5, R10, 0x8, 0x1f ;  /* 0x09001f000a057f89 */ /* 0x00506400000e0000 */
.L_x_826:
        /* <DEDUP_REMOVED lines=43> */
.L_x_827:
[----:B------:R2:W3:Y:S02]  /*0a10*/  SHFL.DOWN PT, R5, R10, 0x4, 0x1f ;  /* 0x08801f000a057f89 */ /* 0x0004e400000e0000 */
.L_x_828:
        /* <DEDUP_REMOVED lines=43> */
.L_x_829:
[----:B------:R2:W3:Y:S02]  /*0cd0*/  SHFL.DOWN PT, R5, R10, 0x2, 0x1f ;  /* 0x08401f000a057f89 */ /* 0x0004e400000e0000 */
.L_x_830:
        /* <DEDUP_REMOVED lines=43> */
.L_x_831:
[----:B------:R2:W3:Y:S02]  /*0f90*/  SHFL.DOWN PT, R5, R10, 0x1, 0x1f ;  /* 0x08201f000a057f89 */ /* 0x0004e400000e0000 */
.L_x_832:
[----:B------:R-:W-:-:S13]  /*0fa0*/  ISETP.NE.AND P0, PT, R3, RZ, PT ;  /* 0x000000ff0300720c */ /* 0x000fda0003f05270 */
[----:B------:R-:W-:Y:S05]  /*0fb0*/  @P0 EXIT ;  /* 0x000000000000094d */ /* 0x000fea0003800000 */
[----:B------:R-:W4:Y:S01]  /*0fc0*/  LDC.64 R2, c[0x0][0x388] ;  /* 0x0000e200ff027b82 */ /* 0x000f220000000a00 */
[----:B-1-3--:R-:W-:Y:S01]  /*0fd0*/  FADD R5, R10, R5 ;  /* 0x000000050a057221 */ /* 0x00afe20000000000 */
[----:B----4-:R-:W-:-:S05]  /*0fe0*/  IMAD.WIDE.U32 R2, R0, 0x4, R2 ;  /* 0x0000000400027825 */ /* 0x010fca00078e0002 */
[----:B------:R-:W-:Y:S01]  /*0ff0*/  STG.E desc[UR6][R2.64], R5 ;  /* 0x0000000502007986 */ /* 0x000fe2000c101906 */
[----:B------:R-:W-:Y:S05]  /*1000*/  EXIT ;  /* 0x000000000000794d */ /* 0x000fea0003800000 */
.L_x_833:
        /* <DEDUP_REMOVED lines=15> */
.L_x_1661:


//--------------------- .text._Z7reduce5IfLj4EEvPT_S1_j --------------------------
	.section	.text._Z7reduce5IfLj4EEvPT_S1_j,"ax",@progbits
	.align	128
        .global         _Z7reduce5IfLj4EEvPT_S1_j
        .type           _Z7reduce5IfLj4EEvPT_S1_j,@function
        .size           _Z7reduce5IfLj4EEvPT_S1_j,(.L_x_1662 - _Z7reduce5IfLj4EEvPT_S1_j)
        .other          _Z7reduce5IfLj4EEvPT_S1_j,@"STO_CUDA_ENTRY STV_DEFAULT"
_Z7reduce5IfLj4EEvPT_S1_j:
.text._Z7reduce5IfLj4EEvPT_S1_j:
        /* <DEDUP_REMOVED lines=33> */
.L_x_834:
        /* <DEDUP_REMOVED lines=40> */
.L_x_835:
        /* <DEDUP_REMOVED lines=44> */
.L_x_836:
[----:B0-2---:R0:W1:Y:S02]  /*0750*/  SHFL.DOWN PT, R5, R10, 0x8, 0x1f ;  /* 0x09001f000a057f89 */ /* 0x00506400000e0000 */
.L_x_837:
        /* <DEDUP_REMOVED lines=43> */
.L_x_838:
[----:B------:R2:W3:Y:S02]  /*0a10*/  SHFL.DOWN PT, R5, R10, 0x4, 0x1f ;  /* 0x08801f000a057f89 */ /* 0x0004e400000e0000 */
.L_x_839:
        /* <DEDUP_REMOVED lines=43> */
.L_x_840:
[----:B------:R2:W3:Y:S02]  /*0cd0*/  SHFL.DOWN PT, R5, R10, 0x2, 0x1f ;  /* 0x08401f000a057f89 */ /* 0x0004e400000e0000 */
.L_x_841:
        /* <DEDUP_REMOVED lines=43> */
.L_x_842:
[----:B------:R2:W3:Y:S02]  /*0f90*/  SHFL.DOWN PT, R5, R10, 0x1, 0x1f ;  /* 0x08201f000a057f89 */ /* 0x0004e400000e0000 */
.L_x_843:
[----:B------:R-:W-:-:S13]  /*0fa0*/  ISETP.NE.AND P0, PT, R3, RZ, PT ;  /* 0x000000ff0300720c */ /* 0x000fda0003f05270 */
[----:B------:R-:W-:Y:S05]  /*0fb0*/  @P0 EXIT ;  /* 0x000000000000094d */ /* 0x000fea0003800000 */
[----:B------:R-:W4:Y:S01]  /*0fc0*/  LDC.64 R2, c[0x0][0x388] ;  /* 0x0000e200ff027b82 */ /* 0x000f220000000a00 */
[----:B-1-3--:R-:W-:Y:S01]  /*0fd0*/  FADD R5, R10, R5 ;  /* 0x000000050a057221 */ /* 0x00afe20000000000 */
[----:B----4-:R-:W-:-:S05]  /*0fe0*/  IMAD.WIDE.U32 R2, R0, 0x4, R2 ;  /* 0x0000000400027825 */ /* 0x010fca00078e0002 */
[----:B------:R-:W-:Y:S01]  /*0ff0*/  STG.E desc[UR6][R2.64], R5 ;  /* 0x0000000502007986 */ /* 0x000fe2000c101906 */
[----:B------:R-:W-:Y:S05]  /*1000*/  EXIT ;  /* 0x000000000000794d */ /* 0x000fea0003800000 */
.L_x_844:
        /* <DEDUP_REMOVED lines=15> */
.L_x_1662:


//--------------------- .text._Z7reduce5IfLj8EEvPT_S1_j --------------------------
	.section	.text._Z7reduce5IfLj8EEvPT_S1_j,"ax",@progbits
	.align	128
        .global         _Z7reduce5IfLj8EEvPT_S1_j
        .type           _Z7reduce5IfLj8EEvPT_S1_j,@function
        .size           _Z7reduce5IfLj8EEvPT_S1_j,(.L_x_1663 - _Z7reduce5IfLj8EEvPT_S1_j)
        .other          _Z7reduce5IfLj8EEvPT_S1_j,@"STO_CUDA_ENTRY STV_DEFAULT"
_Z7reduce5IfLj8EEvPT_S1_j:
.text._Z7reduce5IfLj8EEvPT_S1_j:
        /* <DEDUP_REMOVED lines=33> */
.L_x_845:
        /* <DEDUP_REMOVED lines=40> */
.L_x_846:
        /* <DEDUP_REMOVED lines=44> */
.L_x_847:
[----:B0-2---:R0:W1:Y:S02]  /*0750*/  SHFL.DOWN PT, R5, R10, 0x8, 0x1f ;  /* 0x09001f000a057f89 */ /* 0x00506400000e0000 */
.L_x_848:
        /* <DEDUP_REMOVED lines=43> */
.L_x_849:
[----:B------:R2:W3:Y:S02]  /*0a10*/  SHFL.DOWN PT, R5, R10, 0x4, 0x1f ;  /* 0x08801f000a057f89 */ /* 0x0004e400000e0000 */
.L_x_850:
        /* <DEDUP_REMOVED lines=43> */
.L_x_851:
[----:B------:R2:W3:Y:S02]  /*0cd0*/  SHFL.DOWN PT, R5, R10, 0x2, 0x1f ;  /* 0x08401f000a057f89 */ /* 0x0004e400000e0000 */
.L_x_852:
        /* <DEDUP_REMOVED lines=43> */
.L_x_853:
[----:B------:R2:W3:Y:S02]  /*0f90*/  SHFL.DOWN PT, R5, R10, 0x1, 0x1f ;  /* 0x08201f000a057f89 */ /* 0x0004e400000e0000 */
.L_x_854:
[----:B------:R-:W-:-:S13]  /*0fa0*/  ISETP.NE.AND P0, PT, R3, RZ, PT ;  /* 0x000000ff0300720c */ /* 0x000fda0003f05270 */
[----:B------:R-:W-:Y:S05]  /*0fb0*/  @P0 EXIT ;  /* 0x000000000000094d */ /* 0x000fea0003800000 */
[----:B------:R-:W4:Y:S01]  /*0fc0*/  LDC.64 R2, c[0x0][0x388] ;  /* 0x0000e200ff027b82 */ /* 0x000f220000000a00 */
[----:B-1-3--:R-:W-:Y:S01]  /*0fd0*/  FADD R5, R10, R5 ;  /* 0x000000050a057221 */ /* 0x00afe20000000000 */
[----:B----4-:R-:W-:-:S05]  /*0fe0*/  IMAD.WIDE.U32 R2, R0, 0x4, R2 ;  /* 0x0000000400027825 */ /* 0x010fca00078e0002 */
[----:B------:R-:W-:Y:S01]  /*0ff0*/  STG.E desc[UR6][R2.64], R5 ;  /* 0x0000000502007986 */ /* 0x000fe2000c101906 */
[----:B------:R-:W-:Y:S05]  /*1000*/  EXIT ;  /* 0x000000000000794d */ /* 0x000fea0003800000 */
.L_x_855:
        /* <DEDUP_REMOVED lines=15> */
.L_x_1663:


//--------------------- .text._Z7reduce5IfLj16EEvPT_S1_j --------------------------
	.section	.text._Z7reduce5IfLj16EEvPT_S1_j,"ax",@progbits
	.align	128
        .global         _Z7reduce5IfLj16EEvPT_S1_j
        .type           _Z7reduce5IfLj16EEvPT_S1_j,@function
        .size           _Z7reduce5IfLj16EEvPT_S1_j,(.L_x_1664 - _Z7reduce5IfLj16EEvPT_S1_j)
        .other          _Z7reduce5IfLj16EEvPT_S1_j,@"STO_CUDA_ENTRY STV_DEFAULT"
_Z7reduce5IfLj16EEvPT_S1_j:
.text._Z7reduce5IfLj16EEvPT_S1_j:
        /* <DEDUP_REMOVED lines=33> */
.L_x_856:
        /* <DEDUP_REMOVED lines=40> */
.L_x_857:
        /* <DEDUP_REMOVED lines=44> */
.L_x_858:
[----:B0-2---:R0:W1:Y:S02]  /*0750*/  SHFL.DOWN PT, R5, R10, 0x8, 0x1f ;  /* 0x09001f000a057f89 */ /* 0x00506400000e0000 */
.L_x_859:
        /* <DEDUP_REMOVED lines=43> */
.L_x_860:
[----:B------:R2:W3:Y:S02]  /*0a10*/  SHFL.DOWN PT, R5, R10, 0x4, 0x1f ;  /* 0x08801f000a057f89 */ /* 0x0004e400000e0000 */
.L_x_861:
        /* <DEDUP_REMOVED lines=43> */
.L_x_862:
[----:B------:R2:W3:Y:S02]  /*0cd0*/  SHFL.DOWN PT, R5, R10, 0x2, 0x1f ;  /* 0x08401f000a057f89 */ /* 0x0004e400000e0000 */
.L_x_863:
        /* <DEDUP_REMOVED lines=43> */
.L_x_864:
[----:B------:R2:W3:Y:S02]  /*0f90*/  SHFL.DOWN PT, R5, R10, 0x1, 0x1f ;  /* 0x08201f000a057f89 */ /* 0x0004e400000e0000 */
.L_x_865:
[----:B------:R-:W-:-:S13]  /*0fa0*/  ISETP.NE.AND P0, PT, R3, RZ, PT ;  /* 0x000000ff0300720c */ /* 0x000fda0003f05270 */
[----:B------:R-:W-:Y:S05]  /*0fb0*/  @P0 EXIT ;  /* 0x000000000000094d */ /* 0x000fea0003800000 */
[----:B------:R-:W4:Y:S01]  /*0fc0*/  LDC.64 R2, c[0x0][0x388] ;  /* 0x0000e200ff027b82 */ /* 0x000f220000000a00 */
[----:B-1-3--:R-:W-:Y:S01]  /*0fd0*/  FADD R5, R10, R5 ;  /* 0x000000050a057221 */ /* 0x00afe20000000000 */
[----:B----4-:R-:W-:-:S05]  /*0fe0*/  IMAD.WIDE.U32 R2, R0, 0x4, R2 ;  /* 0x0000000400027825 */ /* 0x010fca00078e0002 */
[----:B------:R-:W-:Y:S01]  /*0ff0*/  STG.E desc[UR6][R2.64], R5 ;  /* 0x0000000502007986 */ /* 0x000fe2000c101906 */
[----:B------:R-:W-:Y:S05]  /*1000*/  EXIT ;  /* 0x000000000000794d */ /* 0x000fea0003800000 */
.L_x_866:
        /* <DEDUP_REMOVED lines=15> */
.L_x_1664:


//--------------------- .text._Z7reduce5IfLj32EEvPT_S1_j --------------------------
	.section	.text._Z7reduce5IfLj32EEvPT_S1_j,"ax",@progbits
	.align	128
        .global         _Z7reduce5IfLj32EEvPT_S1_j
        .type           _Z7reduce5IfLj32EEvPT_S1_j,@function
        .size           _Z7reduce5IfLj32EEvPT_S1_j,(.L_x_1665 - _Z7reduce5IfLj32EEvPT_S1_j)
        .other          _Z7reduce5IfLj32EEvPT_S1_j,@"STO_CUDA_ENTRY STV_DEFAULT"
_Z7reduce5IfLj32EEvPT_S1_j:
.text._Z7reduce5IfLj32EEvPT_S1_j:
        /* <DEDUP_REMOVED lines=33> */
.L_x_867:
        /* <DEDUP_REMOVED lines=40> */
.L_x_868:
        /* <DEDUP_REMOVED lines=44> */
.L_x_869:
[----:B0-2---:R0:W1:Y:S02]  /*0750*/  SHFL.DOWN PT, R5, R10, 0x8, 0x1f ;  /* 0x09001f000a057f89 */ /* 0x00506400000e0000 */
.L_x_870:
        /* <DEDUP_REMOVED lines=43> */
.L_x_871:
[----:B------:R2:W3:Y:S02]  /*0a10*/  SHFL.DOWN PT, R5, R10, 0x4, 0x1f ;  /* 0x08801f000a057f89 */ /* 0x0004e400000e0000 */
.L_x_872:
        /* <DEDUP_REMOVED lines=43> */
.L_x_873:
[----:B------:R2:W3:Y:S02]  /*0cd0*/  SHFL.DOWN PT, R5, R10, 0x2, 0x1f ;  /* 0x08401f000a057f89 */ /* 0x0004e400000e0000 */
.L_x_874:
        /* <DEDUP_REMOVED lines=43> */
.L_x_875:
[----:B------:R2:W3:Y:S02]  /*0f90*/  SHFL.DOWN PT, R5, R10, 0x1, 0x1f ;  /* 0x08201f000a057f89 */ /* 0x0004e400000e0000 */
.L_x_876:
[----:B------:R-:W-:-:S13]  /*0fa0*/  ISETP.NE.AND P0, PT, R3, RZ, PT ;  /* 0x000000ff0300720c */ /* 0x000fda0003f05270 */
[----:B------:R-:W-:Y:S05]  /*0fb0*/  @P0 EXIT ;  /* 0x000000000000094d */ /* 0x000fea0003800000 */
[----:B------:R-:W4:Y:S01]  /*0fc0*/  LDC.64 R2, c[0x0][0x388] ;  /* 0x0000e200ff027b82 */ /* 0x000f220000000a00 */
[----:B-1-3--:R-:W-:Y:S01]  /*0fd0*/  FADD R5, R10, R5 ;  /* 0x000000050a057221 */ /* 0x00afe20000000000 */
[----:B----4-:R-:W-:-:S05]  /*0fe0*/  IMAD.WIDE.U32 R2, R0, 0x4, R2 ;  /* 0x0000000400027825 */ /* 0x010fca00078e0002 */
[----:B------:R-:W-:Y:S01]  /*0ff0*/  STG.E desc[UR6][R2.64], R5 ;  /* 0x0000000502007986 */ /* 0x000fe2000c101906 */
[----:B------:R-:W-:Y:S05]  /*1000*/  EXIT ;  /* 0x000000000000794d */ /* 0x000fea0003800000 */
.L_x_877:
        /* <DEDUP_REMOVED lines=15> */
.L_x_1665:


//--------------------- .text._Z7reduce5IfLj64EEvPT_S1_j --------------------------
	.section	.text._Z7reduce5IfLj64EEvPT_S1_j,"ax",@progbits
	.align	128
        .global         _Z7reduce5IfLj64EEvPT_S1_j
        .type           _Z7reduce5IfLj64EEvPT_S1_j,@function
        .size           _Z7reduce5IfLj64EEvPT_S1_j,(.L_x_1666 - _Z7reduce5IfLj64EEvPT_S1_j)
        .other          _Z7reduce5IfLj64EEvPT_S1_j,@"STO_CUDA_ENTRY STV_DEFAULT"
_Z7reduce5IfLj64EEvPT_S1_j:
.text._Z7reduce5IfLj64EEvPT_S1_j:
[----:B------:R-:W-:Y:S01]  /*0000*/  LDC R1, c[0x0][0x37c] ;  /* 0x0000df00ff017b82 */ /* 0x000fe20000000800 */
[----:B------:R-:W0:Y:S01]  /*0010*/  S2R R3, SR_TID.X ;  /* 0x0000000000037919 */ /* 0x000e220000002100 */
[----:B------:R-:W1:Y:S01]  /*0020*/  LDCU UR4, c[0x0][0x390] ;  /* 0x00007200ff0477ac */ /* 0x000e620008000800 */
[----:B------:R-:W-:Y:S01]  /*0030*/  IMAD.MOV.U32 R8, RZ, RZ, RZ ;  /* 0x000000ffff087224 */ /* 0x000fe200078e00ff */
        /* <DEDUP_REMOVED lines=8> */
[----:B0-----:R-:W-:-:S05]  /*00c0*/  @!P0 IMAD.WIDE.U32 R4, R9, 0x4, R4 ;  /* 0x0000000409048825 */ /* 0x001fca00078e0004 */
[----:B--2---:R-:W2:Y:S01]  /*00d0*/  @!P0 LDG.E R8, desc[UR6][R4.64] ;  /* 0x0000000604088981 */ /* 0x004ea2000c1e1900 */
[----:B-1----:R-:W-:-:S06]  /*00e0*/  @!P1 IMAD.WIDE.U32 R6, R11, 0x4, R6 ;  /* 0x000000040b069825 */ /* 0x002fcc00078e0006 */
        /* <DEDUP_REMOVED lines=20> */
.L_x_878:
        /* <DEDUP_REMOVED lines=40> */
.L_x_879:
        /* <DEDUP_REMOVED lines=44> */
.L_x_880:
[----:B--2---:R1:W2:Y:S02]  /*0770*/  SHFL.DOWN PT, R5, R10, 0x8, 0x1f ;  /* 0x09001f000a057f89 */ /* 0x0042a400000e0000 */
.L_x_881:
        /* <DEDUP_REMOVED lines=43> */
.L_x_882:
[----:B------:R3:W4:Y:S02]  /*0a30*/  SHFL.DOWN PT, R5, R10, 0x4, 0x1f ;  /* 0x08801f000a057f89 */ /* 0x00072400000e0000 */
.L_x_883:
        /* <DEDUP_REMOVED lines=43> */
.L_x_884:
[----:B------:R3:W4:Y:S02]  /*0cf0*/  SHFL.DOWN PT, R5, R10, 0x2, 0x1f ;  /* 0x08401f000a057f89 */ /* 0x00072400000e0000 */
.L_x_885:
        /* <DEDUP_REMOVED lines=43> */
.L_x_886:
[----:B------:R3:W4:Y:S02]  /*0fb0*/  SHFL.DOWN PT, R5, R10, 0x1, 0x1f ;  /* 0x08201f000a057f89 */ /* 0x00072400000e0000 */
.L_x_887:
[----:B------:R-:W-:-:S13]  /*0fc0*/  ISETP.NE.AND P0, PT, R3, RZ, PT ;  /* 0x000000ff0300720c */ /* 0x000fda0003f05270 */
[----:B------:R-:W-:Y:S05]  /*0fd0*/  @P0 EXIT ;  /* 0x000000000000094d */ /* 0x000fea0003800000 */
[----:B------:R-:W5:Y:S01]  /*0fe0*/  LDC.64 R2, c[0x0][0x388] ;  /* 0x0000e200ff027b82 */ /* 0x000f620000000a00 */
[----:B--2-4-:R-:W-:Y:S01]  /*0ff0*/  FADD R5, R10, R5 ;  /* 0x000000050a057221 */ /* 0x014fe20000000000 */
[----:B-----5:R-:W-:-:S05]  /*1000*/  IMAD.WIDE.U32 R2, R0, 0x4, R2 ;  /* 0x0000000400027825 */ /* 0x020fca00078e0002 */
[----:B------:R-:W-:Y:S01]  /*1010*/  STG.E desc[UR6][R2.64], R5 ;  /* 0x0000000502007986 */ /* 0x000fe2000c101906 */
[----:B------:R-:W-:Y:S05]  /*1020*/  EXIT ;  /* 0x000000000000794d */ /* 0x000fea0003800000 */
.L_x_888:
        /* <DEDUP_REMOVED lines=13> */
.L_x_1666:


//--------------------- .text._Z7reduce5IfLj128EEvPT_S1_j --------------------------
	.section	.text._Z7reduce5IfLj128EEvPT_S1_j,"ax",@progbits
	.align	128
        .global         _Z7reduce5IfLj128EEvPT_S1_j
        .type           _Z7reduce5IfLj128EEvPT_S1_j,@function
        .size           _Z7reduce5IfLj128EEvPT_S1_j,(.L_x_1667 - _Z7reduce5IfLj128EEvPT_S1_j)
        .other          _Z7reduce5IfLj128EEvPT_S1_j,@"STO_CUDA_ENTRY STV_DEFAULT"
_Z7reduce5IfLj128EEvPT_S1_j:
.text._Z7reduce5IfLj128EEvPT_S1_j:
        /* <DEDUP_REMOVED lines=22> */
[----:B------:R-:W-:Y:S01]  /*0160*/  STS [R9], R8 ;  /* 0x0000000809007388 */ /* 0x000fe20000000800 */
[----:B------:R-:W-:Y:S08]  /*0170*/  BAR.SYNC.DEFER_BLOCKING 0x0 ;  /* 0x0000000000007b1d */ /* 0x000ff00000010000 */
[----:B------:R-:W-:Y:S08]  /*0180*/  BAR.SYNC.DEFER_BLOCKING 0x0 ;  /* 0x0000000000007b1d */ /* 0x000ff00000010000 */
[----:B------:R-:W-:Y:S06]  /*0190*/  BAR.SYNC.DEFER_BLOCKING 0x0 ;  /* 0x0000000000007b1d */ /* 0x000fec0000010000 */
[----:B------:R-:W0:Y:S01]  /*01a0*/  @!P0 LDS R5, [R9+0x100] ;  /* 0x0001000009058984 */ /* 0x000e220000000800 */
[----:B------:R-:W-:Y:S01]  /*01b0*/  ISETP.GT.U32.AND P1, PT, R3, 0x1f, PT ;  /* 0x0000001f0300780c */ /* 0x000fe20003f24070 */
        /* <DEDUP_REMOVED lines=11> */
.L_x_889:
        /* <DEDUP_REMOVED lines=40> */
.L_x_890:
        /* <DEDUP_REMOVED lines=44> */
.L_x_891:
[----:B--2---:R1:W2:Y:S02]  /*07b0*/  SHFL.DOWN PT, R5, R10, 0x8, 0x1f ;  /* 0x09001f000a057f89 */ /* 0x0042a400000e0000 */
.L_x_892:
        /* <DEDUP_REMOVED lines=43> */
.L_x_893:
[----:B------:R3:W4:Y:S02]  /*0a70*/  SHFL.DOWN PT, R5, R10, 0x4, 0x1f ;  /* 0x08801f000a057f89 */ /* 0x00072400000e0000 */
.L_x_894:
        /* <DEDUP_REMOVED lines=43> */
.L_x_895:
[----:B------:R3:W4:Y:S02]  /*0d30*/  SHFL.DOWN PT, R5, R10, 0x2, 0x1f ;  /* 0x08401f000a057f89 */ /* 0x00072400000e0000 */
.L_x_896:
        /* <DEDUP_REMOVED lines=43> */
.L_x_897:
[----:B------:R3:W4:Y:S02]  /*0ff0*/  SHFL.DOWN PT, R5, R10, 0x1, 0x1f ;  /* 0x08201f000a057f89 */ /* 0x00072400000e0000 */
.L_x_898:
[----:B------:R-:W-:-:S13]  /*1000*/  ISETP.NE.AND P0, PT, R3, RZ, PT ;  /* 0x000000ff0300720c */ /* 0x000fda0003f05270 */
[----:B------:R-:W-:Y:S05]  /*1010*/  @P0 EXIT ;  /* 0x000000000000094d */ /* 0x000fea0003800000 */
[----:B------:R-:W5:Y:S01]  /*1020*/  LDC.64 R2, c[0x0][0x388] ;  /* 0x0000e200ff027b82 */ /* 0x000f620000000a00 */
[----:B--2-4-:R-:W-:Y:S01]  /*1030*/  FADD R5, R10, R5 ;  /* 0x000000050a057221 */ /* 0x014fe20000000000 */
[----:B-----5:R-:W-:-:S05]  /*1040*/  IMAD.WIDE.U32 R2, R0, 0x4, R2 ;  /* 0x0000000400027825 */ /* 0x020fca00078e0002 */
[----:B------:R-:W-:Y:S01]  /*1050*/  STG.E desc[UR6][R2.64], R5 ;  /* 0x0000000502007986 */ /* 0x000fe2000c101906 */
[----:B------:R-:W-:Y:S05]  /*1060*/  EXIT ;  /* 0x000000000000794d */ /* 0x000fea0003800000 */
.L_x_899:
        /* <DEDUP_REMOVED lines=9> */
.L_x_1667:


//--------------------- .text._Z7reduce5IfLj256EEvPT_S1_j --------------------------
	.section	.text._Z7reduce5IfLj256EEvPT_S1_j,"ax",@progbits
	.align	128
        .global         _Z7reduce5IfLj256EEvPT_S1_j
        .type           _Z7reduce5IfLj256EEvPT_S1_j,@function
        .size           _Z7reduce5IfLj256EEvPT_S1_j,(.L_x_1668 - _Z7reduce5IfLj256EEvPT_S1_j)
        .other          _Z7reduce5IfLj256EEvPT_S1_j,@"STO_CUDA_ENTRY STV_DEFAULT"
_Z7reduce5IfLj256EEvPT_S1_j:
.text._Z7reduce5IfLj256EEvPT_S1_j:
        /* <DEDUP_REMOVED lines=24> */
[----:B------:R-:W-:Y:S06]  /*0180*/  BAR.SYNC.DEFER_BLOCKING 0x0 ;  /* 0x0000000000007b1d */ /* 0x000fec0000010000 */
[----:B------:R-:W0:Y:S01]  /*0190*/  @!P0 LDS R5, [R9+0x200] ;  /* 0x0002000009058984 */ /* 0x000e220000000800 */
[----:B------:R-:W-:Y:S01]  /*01a0*/  ISETP.GT.U32.AND P1, PT, R3, 0x3f, PT ;  /* 0x0000003f0300780c */ /* 0x000fe20003f24070 */
[----:B0-----:R-:W-:-:S05]  /*01b0*/  @!P0 FADD R8, R8, R5 ;  /* 0x0000000508088221 */ /* 0x001fca0000000000 */
[----:B------:R-:W-:Y:S01]  /*01c0*/  @!P0 STS [R9], R8 ;  /* 0x0000000809008388 */ /* 0x000fe20000000800 */
        /* <DEDUP_REMOVED lines=14> */
.L_x_900:
        /* <DEDUP_REMOVED lines=40> */
.L_x_901:
        /* <DEDUP_REMOVED lines=44> */
.L_x_902:
[----:B--2---:R1:W2:Y:S02]  /*07f0*/  SHFL.DOWN PT, R5, R10, 0x8, 0x1f ;  /* 0x09001f000a057f89 */ /* 0x0042a400000e0000 */
.L_x_903:
        /* <DEDUP_REMOVED lines=43> */
.L_x_904:
[----:B------:R3:W4:Y:S02]  /*0ab0*/  SHFL.DOWN PT, R5, R10, 0x4, 0x1f ;  /* 0x08801f000a057f89 */ /* 0x00072400000e0000 */
.L_x_905:
        /* <DEDUP_REMOVED lines=43> */
.L_x_906:
[----:B------:R3:W4:Y:S02]  /*0d70*/  SHFL.DOWN PT, R5, R10, 0x2, 0x1f ;  /* 0x08401f000a057f89 */ /* 0x00072400000e0000 */
.L_x_907:
        /* <DEDUP_REMOVED lines=43> */
.L_x_908:
[----:B------:R3:W4:Y:S02]  /*1030*/  SHFL.DOWN PT, R5, R10, 0x1, 0x1f ;  /* 0x08201f000a057f89 */ /* 0x00072400000e0000 */
.L_x_909:
[----:B------:R-:W-:-:S13]  /*1040*/  ISETP.NE.AND P0, PT, R3, RZ, PT ;  /* 0x000000ff0300720c */ /* 0x000fda0003f05270 */
[----:B------:R-:W-:Y:S05]  /*1050*/  @P0 EXIT ;  /* 0x000000000000094d */ /* 0x000fea0003800000 */
[----:B------:R-:W5:Y:S01]  /*1060*/  LDC.64 R2, c[0x0][0x388] ;  /* 0x0000e200ff027b82 */ /* 0x000f620000000a00 */
[----:B--2-4-:R-:W-:Y:S01]  /*1070*/  FADD R5, R10, R5 ;  /* 0x000000050a057221 */ /* 0x014fe20000000000 */
[----:B-----5:R-:W-:-:S05]  /*1080*/  IMAD.WIDE.U32 R2, R0, 0x4, R2 ;  /* 0x0000000400027825 */ /* 0x020fca00078e0002 */
[----:B------:R-:W-:Y:S01]  /*1090*/  STG.E desc[UR6][R2.64], R5 ;  /* 0x0000000502007986 */ /* 0x000fe2000c101906 */
[----:B------:R-:W-:Y:S05]  /*10a0*/  EXIT ;  /* 0x000000000000794d */ /* 0x000fea0003800000 */
.L_x_910:
        /* <DEDUP_REMOVED lines=13> */
.L_x_1668:


//--------------------- .text._Z7reduce5IfLj512EEvPT_S1_j --------------------------
	.section	.text._Z7reduce5IfLj512EEvPT_S1_j,"ax",@progbits
	.align	128
        .global         _Z7reduce5IfLj512EEvPT_S1_j
        .type           _Z7reduce5IfLj512EEvPT_S1_j,@function
        .size           _Z7reduce5IfLj512EEvPT_S1_j,(.L_x_1669 - _Z7reduce5IfLj512EEvPT_S1_j)
        .other          _Z7reduce5IfLj512EEvPT_S1_j,@"STO_CUDA_ENTRY STV_DEFAULT"
_Z7reduce5IfLj512EEvPT_S1_j:
.text._Z7reduce5IfLj512EEvPT_S1_j:
[----:B------:R-:W-:Y:S01]  /*0000*/  LDC R1, c[0x0][0x37c] ;  /* 0x0000df00ff017b82 */ /* 0x000fe20000000800 */
[----:B------:R-:W0:Y:S01]  /*0010*/  S2R R0, SR_CTAID.X ;  /* 0x0000000000007919 */ /* 0x000e220000002500 */
[----:B------:R-:W1:Y:S01]  /*0020*/  LDCU UR4, c[0x0][0x390] ;  /* 0x00007200ff0477ac */ /* 0x000e620008000800 */
[----:B------:R-:W-:Y:S01]  /*0030*/  IMAD.MOV.U32 R8, RZ, RZ, RZ ;  /* 0x000000ffff087224 */ /* 0x000fe200078e00ff */
        /* <DEDUP_REMOVED lines=10> */
[----:B---3--:R-:W2:Y:S01]  /*00e0*/  @!P0 LDG.E R8, desc[UR6][R4.64] ;  /* 0x0000000604088981 */ /* 0x008ea2000c1e1900 */
        /* <DEDUP_REMOVED lines=33> */
.L_x_911:
        /* <DEDUP_REMOVED lines=40> */
.L_x_912:
        /* <DEDUP_REMOVED lines=44> */
.L_x_913:
[----:B------:R0:W1:Y:S02]  /*0840*/  SHFL.DOWN PT, R4, R11, 0x8, 0x1f ;  /* 0x09001f000b047f89 */ /* 0x00006400000e0000 */
.L_x_914:
        /* <DEDUP_REMOVED lines=43> */
.L_x_915:
[----:B------:R2:W3:Y:S02]  /*0b00*/  SHFL.DOWN PT, R4, R11, 0x4, 0x1f ;  /* 0x08801f000b047f89 */ /* 0x0004e400000e0000 */
.L_x_916:
        /* <DEDUP_REMOVED lines=43> */
.L_x_917:
[----:B------:R2:W3:Y:S02]  /*0dc0*/  SHFL.DOWN PT, R4, R11, 0x2, 0x1f ;  /* 0x08401f000b047f89 */ /* 0x0004e400000e0000 */
.L_x_918:
        /* <DEDUP_REMOVED lines=43> */
.L_x_919:
[----:B------:R2:W3:Y:S02]  /*1080*/  SHFL.DOWN PT, R4, R11, 0x1, 0x1f ;  /* 0x08201f000b047f89 */ /* 0x0004e400000e0000 */
.L_x_920:
[----:B------:R-:W-:-:S13]  /*1090*/  ISETP.NE.AND P0, PT, R2, RZ, PT ;  /* 0x000000ff0200720c */ /* 0x000fda0003f05270 */
[----:B------:R-:W-:Y:S05]  /*10a0*/  @P0 EXIT ;  /* 0x000000000000094d */ /* 0x000fea0003800000 */
[----:B------:R-:W4:Y:S01]  /*10b0*/  LDC.64 R2, c[0x0][0x388] ;  /* 0x0000e200ff027b82 */ /* 0x000f220000000a00 */
[----:B0123--:R-:W-:Y:S01]  /*10c0*/  FADD R11, R11, R4 ;  /* 0x000000040b0b7221 */ /* 0x00ffe20000000000 */
[----:B----4-:R-:W-:-:S05]  /*10d0*/  IMAD.WIDE.U32 R2, R0, 0x4, R2 ;  /* 0x0000000400027825 */ /* 0x010fca00078e0002 */
[----:B------:R-:W-:Y:S01]  /*10e0*/  STG.E desc[UR6][R2.64], R11 ;  /* 0x0000000b02007986 */ /* 0x000fe2000c101906 */
[----:B------:R-:W-:Y:S05]  /*10f0*/  EXIT ;  /* 0x000000000000794d */ /* 0x000fea0003800000 */
.L_x_921:
        /* <DEDUP_REMOVED lines=16> */
.L_x_1669:


//--------------------- .text._Z7reduce4IfLj1EEvPT_S1_j --------------------------
	.section	.text._Z7reduce4IfLj1EEvPT_S1_j,"ax",@progbits
	.align	128
        .global         _Z7reduce4IfLj1EEvPT_S1_j
        .type           _Z7reduce4IfLj1EEvPT_S1_j,@function
        .size           _Z7reduce4IfLj1EEvPT_S1_j,(.L_x_1670 - _Z7reduce4IfLj1EEvPT_S1_j)
        .other          _Z7reduce4IfLj1EEvPT_S1_j,@"STO_CUDA_ENTRY STV_DEFAULT"
_Z7reduce4IfLj1EEvPT_S1_j:
.text._Z7reduce4IfLj1EEvPT_S1_j:
[----:B------:R-:W-:Y:S01]  /*0000*/  LDC R1, c[0x0][0x37c] ;  /* 0x0000df00ff017b82 */ /* 0x000fe20000000800 */
[----:B------:R-:W0:Y:S01]  /*0010*/  S2R R0, SR_CTAID.X ;  /* 0x0000000000007919 */ /* 0x000e220000002500 */
[----:B------:R-:W0:Y:S01]  /*0020*/  LDCU UR8, c[0x0][0x360] ;  /* 0x00006c00ff0877ac */ /* 0x000e220008000800 */
        /* <DEDUP_REMOVED lines=10> */
[----:B0-----:R-:W-:-:S04]  /*00d0*/  @!P0 IMAD.WIDE.U32 R4, R3, 0x4, R4 ;  /* 0x0000000403048825 */ /* 0x001fc800078e0004 */
[----:B------:R-:W-:Y:S02]  /*00e0*/  IMAD.MOV.U32 R3, RZ, RZ, RZ ;  /* 0x000000ffff037224 */ /* 0x000fe400078e00ff */
[----:B-1----:R-:W-:-:S04]  /*00f0*/  @!P1 IMAD.WIDE.U32 R6, R9, 0x4, R6 ;  /* 0x0000000409069825 */ /* 0x002fc800078e0006 */
[----:B---3--:R-:W2:Y:S04]  /*0100*/  @!P0 LDG.E R3, desc[UR6][R4.64] ;  /* 0x0000000604038981 */ /* 0x008ea8000c1e1900 */
[----:B------:R-:W2:Y:S01]  /*0110*/  @!P1 LDG.E R6, desc[UR6][R6.64] ;  /* 0x0000000606069981 */ /* 0x000ea2000c1e1900 */
[----:B------:R-:W0:Y:S01]  /*0120*/  S2UR UR5, SR_CgaCtaId ;  /* 0x00000000000579c3 */ /* 0x000e220000008800 */
[----:B------:R-:W-:Y:S01]  /*0130*/  IMAD.U32 R8, RZ, RZ, UR8 ;  /* 0x00000008ff087e24 */ /* 0x000fe2000f8e00ff */
[----:B------:R-:W-:-:S04]  /*0140*/  UMOV UR4, 0x400 ;  /* 0x0000040000047882 */ /* 0x000fc80000000000 */
[----:B------:R-:W-:Y:S01]  /*0150*/  ISETP.GE.U32.AND P0, PT, R8, 0x42, PT ;  /* 0x000000420800780c */ /* 0x000fe20003f06070 */
[----:B0-----:R-:W-:-:S06]  /*0160*/  ULEA UR4, UR5, UR4, 0x18 ;  /* 0x0000000405047291 */ /* 0x001fcc000f8ec0ff */
[C---:B------:R-:W-:Y:S01]  /*0170*/  LEA R10, R2.reuse, UR4, 0x2 ;  /* 0x00000004020a7c11 */ /* 0x040fe2000f8e10ff */
[----:B--2---:R-:W-:Y:S01]  /*0180*/  @!P1 FADD R3, R3, R6 ;  /* 0x0000000603039221 */ /* 0x004fe20000000000 */
[----:B------:R-:W-:-:S04]  /*0190*/  ISETP.GT.U32.AND P1, PT, R2, 0x1f, PT ;  /* 0x0000001f0200780c */ /* 0x000fc80003f24070 */
[----:B------:R0:W-:Y:S01]  /*01a0*/  STS [R10], R3 ;  /* 0x000000030a007388 */ /* 0x0001e20000000800 */
[----:B------:R-:W-:Y:S06]  /*01b0*/  BAR.SYNC.DEFER_BLOCKING 0x0 ;  /* 0x0000000000007b1d */ /* 0x000fec0000010000 */
[----:B------:R-:W-:Y:S05]  /*01c0*/  @!P0 BRA `(.L_x_922) ;  /* 0x0000000000288947 */ /* 0x000fea0003800000 */
.L_x_923:
[----:B------:R-:W-:-:S04]  /*01d0*/  SHF.R.U32.HI R5, RZ, 0x1, R8 ;  /* 0x00000001ff057819 */ /* 0x000fc80000011608 */
[----:B------:R-:W-:-:S13]  /*01e0*/  ISETP.GE.U32.AND P0, PT, R2, R5, PT ;  /* 0x000000050200720c */ /* 0x000fda0003f06070 */
[----:B------:R-:W-:-:S06]  /*01f0*/  @!P0 IMAD R4, R5, 0x4, R10 ;  /* 0x0000000405048824 */ /* 0x000fcc00078e020a */
[----:B------:R-:W0:Y:S02]  /*0200*/  @!P0 LDS R4, [R4] ;  /* 0x0000000004048984 */ /* 0x000e240000000800 */
[----:B0-----:R-:W-:-:S05]  /*0210*/  @!P0 FADD R3, R3, R4 ;  /* 0x0000000403038221 */ /* 0x001fca0000000000 */
[----:B------:R1:W-:Y:S01]  /*0220*/  @!P0 STS [R10], R3 ;  /* 0x000000030a008388 */ /* 0x0003e20000000800 */
[----:B------:R-:W-:Y:S01]  /*0230*/  BAR.SYNC.DEFER_BLOCKING 0x0 ;  /* 0x0000000000007b1d */ /* 0x000fe20000010000 */
[----:B------:R-:W-:Y:S01]  /*0240*/  ISETP.GT.U32.AND P0, PT, R8, 0x83, PT ;  /* 0x000000830800780c */ /* 0x000fe20003f04070 */
[----:B------:R-:W-:-:S12]  /*0250*/  IMAD.MOV.U32 R8, RZ, RZ, R5 ;  /* 0x000000ffff087224 */ /* 0x000fd800078e0005 */
[----:B-1----:R-:W-:Y:S05]  /*0260*/  @P0 BRA `(.L_x_923) ;  /* 0xfffffffc00d80947 */ /* 0x002fea000383ffff */
.L_x_922:
[----:B------:R-:W-:Y:S05]  /*0270*/  @P1 EXIT ;  /* 0x000000000000194d */ /* 0x000fea0003800000 */
[----:B------:R-:W-:-:S04]  /*0280*/  VOTE.ANY R4, PT, PT ;  /* 0x0000000000047806 */ /* 0x000fc800038e0100 */
[----:B------:R-:W-:-:S13]  /*0290*/  ISETP.NE.AND P0, PT, R4, -0x1, PT ;  /* 0xffffffff0400780c */ /* 0x000fda0003f05270 */
[----:B------:R-:W-:Y:S05]  /*02a0*/  @P0 BRA `(.L_x_924) ;  /* 0x0000000000080947 */ /* 0x000fea0003800000 */
[----:B------:R1:W2:Y:S01]  /*02b0*/  SHFL.DOWN PT, R6, R3, 0x10, 0x1f ;  /* 0x0a001f0003067f89 */ /* 0x0002a200000e0000 */
[----:B------:R-:W-:Y:S05]  /*02c0*/  BRA `(.L_x_925) ;  /* 0x0000000000a07947 */ /* 0x000fea0003800000 */
.L_x_924:
        /* <DEDUP_REMOVED lines=40> */
.L_x_925:
[----:B------:R-:W-:Y:S01]  /*0550*/  ISETP.NE.AND P0, PT, R4, -0x1, PT ;  /* 0xffffffff0400780c */ /* 0x000fe20003f05270 */
[----:B0-2-4-:R-:W-:-:S12]  /*0560*/  FADD R10, R6, R3 ;  /* 0x00000003060a7221 */ /* 0x015fd80000000000 */
[----:B------:R-:W-:Y:S05]  /*0570*/  @!P0 BRA `(.L_x_926) ;  /* 0x0000000000a48947 */ /* 0x000fea0003800000 */
[----:B------:R-:W0:Y:S01]  /*0580*/  S2R R12, SR_LANEID ;  /* 0x00000000000c7919 */ /* 0x000e220000000000 */
[----:B-1-3--:R-:W-:-:S05]  /*0590*/  IMAD.MOV.U32 R3, RZ, RZ, -0x1 ;  /* 0xffffffffff037424 */ /* 0x00afca00078e00ff */
        /* <DEDUP_REMOVED lines=39> */
.L_x_926:
[----:B-1-3--:R0:W1:Y:S02]  /*0810*/  SHFL.DOWN PT, R3, R10, 0x8, 0x1f ;  /* 0x09001f000a037f89 */ /* 0x00a06400000e0000 */
.L_x_927:
        /* <DEDUP_REMOVED lines=43> */
.L_x_928:
[----:B------:R2:W3:Y:S02]  /*0ad0*/  SHFL.DOWN PT, R3, R10, 0x4, 0x1f ;  /* 0x08801f000a037f89 */ /* 0x0004e400000e0000 */
.L_x_929:
        /* <DEDUP_REMOVED lines=43> */
.L_x_930:
[----:B------:R0:W1:Y:S02]  /*0d90*/  SHFL.DOWN PT, R3, R10, 0x2, 0x1f ;  /* 0x08401f000a037f89 */ /* 0x00006400000e0000 */
.L_x_931:
        /* <DEDUP_REMOVED lines=43> */
.L_x_932:
[----:B------:R3:W4:Y:S02]  /*1050*/  SHFL.DOWN PT, R4, R9, 0x1, 0x1f ;  /* 0x08201f0009047f89 */ /* 0x00072400000e0000 */
.L_x_933:
[----:B------:R-:W-:-:S13]  /*1060*/  ISETP.NE.AND P0, PT, R2, RZ, PT ;  /* 0x000000ff0200720c */ /* 0x000fda0003f05270 */
[----:B------:R-:W-:Y:S05]  /*1070*/  @P0 EXIT ;  /* 0x000000000000094d */ /* 0x000fea0003800000 */
[----:B0-----:R-:W0:Y:S01]  /*1080*/  LDC.64 R2, c[0x0][0x388] ;  /* 0x0000e200ff027b82 */ /* 0x001e220000000a00 */
[----:B-1-34-:R-:W-:Y:S01]  /*1090*/  FADD R9, R9, R4 ;  /* 0x0000000409097221 */ /* 0x01afe20000000000 */
[----:B0-----:R-:W-:-:S05]  /*10a0*/  IMAD.WIDE.U32 R2, R0, 0x4, R2 ;  /* 0x0000000400027825 */ /* 0x001fca00078e0002 */
[----:B------:R-:W-:Y:S01]  /*10b0*/  STG.E desc[UR6][R2.64], R9 ;  /* 0x0000000902007986 */ /* 0x000fe2000c101906 */
[----:B------:R-:W-:Y:S05]  /*10c0*/  EXIT ;  /* 0x000000000000794d */ /* 0x000fea0003800000 */
.L_x_934:
        /* <DEDUP_REMOVED lines=11> */
.L_x_1670:


//--------------------- .text._Z7reduce4IfLj2EEvPT_S1_j --------------------------
	.section	.text._Z7reduce4IfLj2EEvPT_S1_j,"ax",@progbits
	.align	128
        .global         _Z7reduce4IfLj2EEvPT_S1_j
        .type           _Z7reduce4IfLj2EEvPT_S1_j,@function
        .size           _Z7reduce4IfLj2EEvPT_S1_j,(.L_x_1671 - _Z7reduce4IfLj2EEvPT_S1_j)
        .other          _Z7reduce4IfLj2EEvPT_S1_j,@"STO_CUDA_ENTRY STV_DEFAULT"
_Z7reduce4IfLj2EEvPT_S1_j:
.text._Z7reduce4IfLj2EEvPT_S1_j:
        /* <DEDUP_REMOVED lines=29> */
.L_x_936:
        /* <DEDUP_REMOVED lines=10> */
.L_x_935:
[----:B------:R-:W-:Y:S05]  /*0270*/  @P1 EXIT ;  /* 0x000000000000194d */ /* 0x000fea0003800000 */
[----:B------:R-:W-:-:S04]  /*0280*/  VOTE.ANY R4, PT, PT ;  /* 0x0000000000047806 */ /* 0x000fc800038e0100 */
[----:B------:R-:W-:-:S13]  /*0290*/  ISETP.NE.AND P0, PT, R4, -0x1, PT ;  /* 0xffffffff0400780c */ /* 0x000fda0003f05270 */
[----:B------:R-:W-:Y:S05]  /*02a0*/  @P0 BRA `(.L_x_937) ;  /* 0x0000000000080947 */ /* 0x000fea0003800000 */
[----:B------:R1:W2:Y:S01]  /*02b0*/  SHFL.DOWN PT, R6, R3, 0x10, 0x1f ;  /* 0x0a001f0003067f89 */ /* 0x0002a200000e0000 */
[----:B------:R-:W-:Y:S05]  /*02c0*/  BRA `(.L_x_938) ;  /* 0x0000000000a07947 */ /* 0x000fea0003800000 */
.L_x_937:
        /* <DEDUP_REMOVED lines=40> */
.L_x_938:
        /* <DEDUP_REMOVED lines=44> */
.L_x_939:
[----:B-1-3--:R0:W1:Y:S02]  /*0810*/  SHFL.DOWN PT, R3, R10, 0x8, 0x1f ;  /* 0x09001f000a037f89 */ /* 0x00a06400000e0000 */
.L_x_940:
        /* <DEDUP_REMOVED lines=43> */
.L_x_941:
[----:B------:R2:W3:Y:S02]  /*0ad0*/  SHFL.DOWN PT, R3, R10, 0x4, 0x1f ;  /* 0x08801f000a037f89 */ /* 0x0004e400000e0000 */
.L_x_942:
        /* <DEDUP_REMOVED lines=43> */
.L_x_943:
[----:B------:R0:W1:Y:S02]  /*0d90*/  SHFL.DOWN PT, R3, R10, 0x2, 0x1f ;  /* 0x08401f000a037f89 */ /* 0x00006400000e0000 */
.L_x_944:
        /* <DEDUP_REMOVED lines=43> */
.L_x_945:
[----:B------:R3:W4:Y:S02]  /*1050*/  SHFL.DOWN PT, R4, R9, 0x1, 0x1f ;  /* 0x08201f0009047f89 */ /* 0x00072400000e0000 */
.L_x_946:
[----:B------:R-:W-:-:S13]  /*1060*/  ISETP.NE.AND P0, PT, R2, RZ, PT ;  /* 0x000000ff0200720c */ /* 0x000fda0003f05270 */
[----:B------:R-:W-:Y:S05]  /*1070*/  @P0 EXIT ;  /* 0x000000000000094d */ /* 0x000fea0003800000 */
[----:B0-----:R-:W0:Y:S01]  /*1080*/  LDC.64 R2, c[0x0][0x388] ;  /* 0x0000e200ff027b82 */ /* 0x001e220000000a00 */
[----:B-1-34-:R-:W-:Y:S01]  /*1090*/  FADD R9, R9, R4 ;  /* 0x0000000409097221 */ /* 0x01afe20000000000 */
[----:B0-----:R-:W-:-:S05]  /*10a0*/  IMAD.WIDE.U32 R2, R0, 0x4, R2 ;  /* 0x0000000400027825 */ /* 0x001fca00078e0002 */
[----:B------:R-:W-:Y:S01]  /*10b0*/  STG.E desc[UR6][R2.64], R9 ;  /* 0x0000000902007986 */ /* 0x000fe2000c101906 */
[----:B------:R-:W-:Y:S05]  /*10c0*/  EXIT ;  /* 0x000000000000794d */ /* 0x000fea0003800000 */
.L_x_947:
        /* <DEDUP_REMOVED lines=11> */
.L_x_1671:


//--------------------- .text._Z7reduce4IfLj4EEvPT_S1_j --------------------------
	.section	.text._Z7reduce4IfLj4EEvPT_S1_j,"ax",@progbits
	.align	128
        .global         _Z7reduce4IfLj4EEvPT_S1_j
        .type           _Z7reduce4IfLj4EEvPT_S1_j,@function
        .size           _Z7reduce4IfLj4EEvPT_S1_j,(.L_x_1672 - _Z7reduce4IfLj4EEvPT_S1_j)
        .other          _Z7reduce4IfLj4EEvPT_S1_j,@"STO_CUDA_ENTRY STV_DEFAULT"
_Z7reduce4IfLj4EEvPT_S1_j:
.text._Z7reduce4IfLj4EEvPT_S1_j:
        /* <DEDUP_REMOVED lines=29> */
.L_x_949:
        /* <DEDUP_REMOVED lines=10> */
.L_x_948:
[----:B------:R-:W-:Y:S05]  /*0270*/  @P1 EXIT ;  /* 0x000000000000194d */ /* 0x000fea0003800000 */
[----:B------:R-:W-:-:S04]  /*0280*/  VOTE.ANY R4, PT, PT ;  /* 0x0000000000047806 */ /* 0x000fc800038e0100 */
[----:B------:R-:W-:-:S13]  /*0290*/  ISETP.NE.AND P0, PT, R4, -0x1, PT ;  /* 0xffffffff0400780c */ /* 0x000fda0003f05270 */
[----:B------:R-:W-:Y:S05]  /*02a0*/  @P0 BRA `(.L_x_950) ;  /* 0x0000000000080947 */ /* 0x000fea0003800000 */
[----:B------:R1:W2:Y:S01]  /*02b0*/  SHFL.DOWN PT, R6, R3, 0x10, 0x1f ;  /* 0x0a001f0003067f89 */ /* 0x0002a200000e0000 */
[----:B------:R-:W-:Y:S05]  /*02c0*/  BRA `(.L_x_951) ;  /* 0x0000000000a07947 */ /* 0x000fea0003800000 */
.L_x_950:
        /* <DEDUP_REMOVED lines=40> */
.L_x_951:
        /* <DEDUP_REMOVED lines=44> */
.L_x_952:
[----:B-1-3--:R0:W1:Y:S02]  /*0810*/  SHFL.DOWN PT, R3, R10, 0x8, 0x1f ;  /* 0x09001f000a037f89 */ /* 0x00a06400000e0000 */
.L_x_953:
        /* <DEDUP_REMOVED lines=43> */
.L_x_954:
[----:B------:R2:W3:Y:S02]  /*0ad0*/  SHFL.DOWN PT, R3, R10, 0x4, 0x1f ;  /* 0x08801f000a037f89 */ /* 0x0004e400000e0000 */
.L_x_955:
        /* <DEDUP_REMOVED lines=43> */
.L_x_956:
[----:B------:R0:W1:Y:S02]  /*0d90*/  SHFL.DOWN PT, R3, R10, 0x2, 0x1f ;  /* 0x08401f000a037f89 */ /* 0x00006400000e0000 */
.L_x_957:
        /* <DEDUP_REMOVED lines=43> */
.L_x_958:
[----:B------:R3:W4:Y:S02]  /*1050*/  SHFL.DOWN PT, R4, R9, 0x1, 0x1f ;  /* 0x08201f0009047f89 */ /* 0x00072400000e0000 */
.L_x_959:
[----:B------:R-:W-:-:S13]  /*1060*/  ISETP.NE.AND P0, PT, R2, RZ, PT ;  /* 0x000000ff0200720c */ /* 0x000fda0003f05270 */
[----:B------:R-:W-:Y:S05]  /*1070*/  @P0 EXIT ;  /* 0x000000000000094d */ /* 0x000fea0003800000 */
[----:B0-----:R-:W0:Y:S01]  /*1080*/  LDC.64 R2, c[0x0][0x388] ;  /* 0x0000e200ff027b82 */ /* 0x001e220000000a00 */
[----:B-1-34-:R-:W-:Y:S01]  /*1090*/  FADD R9, R9, R4 ;  /* 0x0000000409097221 */ /* 0x01afe20000000000 */
[----:B0-----:R-:W-:-:S05]  /*10a0*/  IMAD.WIDE.U32 R2, R0, 0x4, R2 ;  /* 0x0000000400027825 */ /* 0x001fca00078e0002 */
[----:B------:R-:W-:Y:S01]  /*10b0*/  STG.E desc[UR6][R2.64], R9 ;  /* 0x0000000902007986 */ /* 0x000fe2000c101906 */
[----:B------:R-:W-:Y:S05]  /*10c0*/  EXIT ;  /* 0x000000000000794d */ /* 0x000fea0003800000 */
.L_x_960:
        /* <DEDUP_REMOVED lines=11> */
.L_x_1672:


//--------------------- .text._Z7reduce4IfLj8EEvPT_S1_j --------------------------
	.section	.text._Z7reduce4IfLj8EEvPT_S1_j,"ax",@progbits
	.align	128
        .global         _Z7reduce4IfLj8EEvPT_S1_j
        .type           _Z7reduce4IfLj8EEvPT_S1_j,@function
        .size           _Z7reduce4IfLj8EEvPT_S1_j,(.L_x_1673 - _Z7reduce4IfLj8EEvPT_S1_j)
        .other          _Z7reduce4IfLj8EEvPT_S1_j,@"STO_CUDA_ENTRY STV_DEFAULT"
_Z7reduce4IfLj8EEvPT_S1_j:
.text._Z7reduce4IfLj8EEvPT_S1_j:
        /* <DEDUP_REMOVED lines=29> */
.L_x_962:
        /* <DEDUP_REMOVED lines=10> */
.L_x_961:
[----:B------:R-:W-:Y:S05]  /*0270*/  @P1 EXIT ;  /* 0x000000000000194d */ /* 0x000fea0003800000 */
[----:B------:R-:W-:-:S04]  /*0280*/  VOTE.ANY R4, PT, PT ;  /* 0x0000000000047806 */ /* 0x000fc800038e0100 */
[----:B------:R-:W-:-:S13]  /*0290*/  ISETP.NE.AND P0, PT, R4, -0x1, PT ;  /* 0xffffffff0400780c */ /* 0x000fda0003f05270 */
[----:B------:R-:W-:Y:S05]  /*02a0*/  @P0 BRA `(.L_x_963) ;  /* 0x0000000000080947 */ /* 0x000fea0003800000 */
[----:B------:R1:W2:Y:S01]  /*02b0*/  SHFL.DOWN PT, R6, R3, 0x10, 0x1f ;  /* 0x0a001f0003067f89 */ /* 0x0002a200000e0000 */
[----:B------:R-:W-:Y:S05]  /*02c0*/  BRA `(.L_x_964) ;  /* 0x0000000000a07947 */ /* 0x000fea0003800000 */
.L_x_963:
        /* <DEDUP_REMOVED lines=40> */
.L_x_964:
        /* <DEDUP_REMOVED lines=44> */
.L_x_965:
[----:B-1-3--:R0:W1:Y:S02]  /*0810*/  SHFL.DOWN PT, R3, R10, 0x8, 0x1f ;  /* 0x09001f000a037f89 */ /* 0x00a06400000e0000 */
.L_x_966:
        /* <DEDUP_REMOVED lines=43> */
.L_x_967:
[----:B------:R2:W3:Y:S02]  /*0ad0*/  SHFL.DOWN PT, R3, R10, 0x4, 0x1f ;  /* 0x08801f000a037f89 */ /* 0x0004e400000e0000 */
.L_x_968:
        /* <DEDUP_REMOVED lines=43> */
.L_x_969:
[----:B------:R0:W1:Y:S02]  /*0d90*/  SHFL.DOWN PT, R3, R10, 0x2, 0x1f ;  /* 0x08401f000a037f89 */ /* 0x00006400000e0000 */
.L_x_970:
        /* <DEDUP_REMOVED lines=43> */
.L_x_971:
[----:B------:R3:W4:Y:S02]  /*1050*/  SHFL.DOWN PT, R4, R9, 0x1, 0x1f ;  /* 0x08201f0009047f89 */ /* 0x00072400000e0000 */
.L_x_972:
[----:B------:R-:W-:-:S13]  /*1060*/  ISETP.NE.AND P0, PT, R2, RZ, PT ;  /* 0x000000ff0200720c */ /* 0x000fda0003f05270 */
[----:B------:R-:W-:Y:S05]  /*1070*/  @P0 EXIT ;  /* 0x000000000000094d */ /* 0x000fea0003800000 */
[----:B0-----:R-:W0:Y:S01]  /*1080*/  LDC.64 R2, c[0x0][0x388] ;  /* 0x0000e200ff027b82 */ /* 0x001e220000000a00 */
[----:B-1-34-:R-:W-:Y:S01]  /*1090*/  FADD R9, R9, R4 ;  /* 0x0000000409097221 */ /* 0x01afe20000000000 */
[----:B0-----:R-:W-:-:S05]  /*10a0*/  IMAD.WIDE.U32 R2, R0, 0x4, R2 ;  /* 0x0000000400027825 */ /* 0x001fca00078e0002 */
[----:B------:R-:W-:Y:S01]  /*10b0*/  STG.E desc[UR6][R2.64], R9 ;  /* 0x0000000902007986 */ /* 0x000fe2000c101906 */
[----:B------:R-:W-:Y:S05]  /*10c0*/  EXIT ;  /* 0x000000000000794d */ /* 0x000fea0003800000 */
.L_x_973:
        /* <DEDUP_REMOVED lines=11> */
.L_x_1673:


//--------------------- .text._Z7reduce4IfLj16EEvPT_S1_j --------------------------
	.section	.text._Z7reduce4IfLj16EEvPT_S1_j,"ax",@progbits
	.align	128
        .global         _Z7reduce4IfLj16EEvPT_S1_j
        .type           _Z7reduce4IfLj16EEvPT_S1_j,@function
        .size           _Z7reduce4IfLj16EEvPT_S1_j,(.L_x_1674 - _Z7reduce4IfLj16EEvPT_S1_j)
        .other          _Z7reduce4IfLj16EEvPT_S1_j,@"STO_CUDA_ENTRY STV_DEFAULT"
_Z7reduce4IfLj16EEvPT_S1_j:
.text._Z7reduce4IfLj16EEvPT_S1_j:
        /* <DEDUP_REMOVED lines=29> */
.L_x_975:
        /* <DEDUP_REMOVED lines=10> */
.L_x_974:
[----:B------:R-:W-:Y:S05]  /*0270*/  @P1 EXIT ;  /* 0x000000000000194d */ /* 0x000fea0003800000 */
[----:B------:R-:W-:-:S04]  /*0280*/  VOTE.ANY R4, PT, PT ;  /* 0x0000000000047806 */ /* 0x000fc800038e0100 */
[----:B------:R-:W-:-:S13]  /*0290*/  ISETP.NE.AND P0, PT, R4, -0x1, PT ;  /* 0xffffffff0400780c */ /* 0x000fda0003f05270 */
[----:B------:R-:W-:Y:S05]  /*02a0*/  @P0 BRA `(.L_x_976) ;  /* 0x0000000000080947 */ /* 0x000fea0003800000 */
[----:B------:R1:W2:Y:S01]  /*02b0*/  SHFL.DOWN PT, R6, R3, 0x10, 0x1f ;  /* 0x0a001f0003067f89 */ /* 0x0002a200000e0000 */
[----:B------:R-:W-:Y:S05]  /*02c0*/  BRA `(.L_x_977) ;  /* 0x0000000000a07947 */ /* 0x000fea0003800000 */
.L_x_976:
        /* <DEDUP_REMOVED lines=40> */
.L_x_977:
        /* <DEDUP_REMOVED lines=44> */
.L_x_978:
[----:B-1-3--:R0:W1:Y:S02]  /*0810*/  SHFL.DOWN PT, R3, R10, 0x8, 0x1f ;  /* 0x09001f000a037f89 */ /* 0x00a06400000e0000 */
.L_x_979:
        /* <DEDUP_REMOVED lines=43> */
.L_x_980:
[----:B------:R2:W3:Y:S02]  /*0ad0*/  SHFL.DOWN PT, R3, R10, 0x4, 0x1f ;  /* 0x08801f000a037f89 */ /* 0x0004e400000e0000 */
.L_x_981:
        /* <DEDUP_REMOVED lines=43> */
.L_x_982:
[----:B------:R0:W1:Y:S02]  /*0d90*/  SHFL.DOWN PT, R3, R10, 0x2, 0x1f ;  /* 0x08401f000a037f89 */ /* 0x00006400000e0000 */
.L_x_983:
        /* <DEDUP_REMOVED lines=43> */
.L_x_984:
[----:B------:R3:W4:Y:S02]  /*1050*/  SHFL.DOWN PT, R4, R9, 0x1, 0x1f ;  /* 0x08201f0009047f89 */ /* 0x00072400000e0000 */
.L_x_985:
[----:B------:R-:W-:-:S13]  /*1060*/  ISETP.NE.AND P0, PT, R2, RZ, PT ;  /* 0x000000ff0200720c */ /* 0x000fda0003f05270 */
[----:B------:R-:W-:Y:S05]  /*1070*/  @P0 EXIT ;  /* 0x000000000000094d */ /* 0x000fea0003800000 */
[----:B0-----:R-:W0:Y:S01]  /*1080*/  LDC.64 R2, c[0x0][0x388] ;  /* 0x0000e200ff027b82 */ /* 0x001e220000000a00 */
[----:B-1-34-:R-:W-:Y:S01]  /*1090*/  FADD R9, R9, R4 ;  /* 0x0000000409097221 */ /* 0x01afe20000000000 */
[----:B0-----:R-:W-:-:S05]  /*10a0*/  IMAD.WIDE.U32 R2, R0, 0x4, R2 ;  /* 0x0000000400027825 */ /* 0x001fca00078e0002 */
[----:B------:R-:W-:Y:S01]  /*10b0*/  STG.E desc[UR6][R2.64], R9 ;  /* 0x0000000902007986 */ /* 0x000fe2000c101906 */
[----:B------:R-:W-:Y:S05]  /*10c0*/  EXIT ;  /* 0x000000000000794d */ /* 0x000fea0003800000 */
.L_x_986:
        /* <DEDUP_REMOVED lines=11> */
.L_x_1674:


//--------------------- .text._Z7reduce4IfLj32EEvPT_S1_j --------------------------
	.section	.text._Z7reduce4IfLj32EEvPT_S1_j,"ax",@progbits
	.align	128
        .global         _Z7reduce4IfLj32EEvPT_S1_j
        .type           _Z7reduce4IfLj32EEvPT_S1_j,@function
        .size           _Z7reduce4IfLj32EEvPT_S1_j,(.L_x_1675 - _Z7reduce4IfLj32EEvPT_S1_j)
        .other          _Z7reduce4IfLj32EEvPT_S1_j,@"STO_CUDA_ENTRY STV_DEFAULT"
_Z7reduce4IfLj32EEvPT_S1_j:
.text._Z7reduce4IfLj32EEvPT_S1_j:
        /* <DEDUP_REMOVED lines=29> */
.L_x_988:
        /* <DEDUP_REMOVED lines=10> */
.L_x_987:
[----:B------:R-:W-:Y:S05]  /*0270*/  @P1 EXIT ;  /* 0x000000000000194d */ /* 0x000fea0003800000 */
[----:B------:R-:W-:-:S04]  /*0280*/  VOTE.ANY R4, PT, PT ;  /* 0x0000000000047806 */ /* 0x000fc800038e0100 */
[----:B------:R-:W-:-:S13]  /*0290*/  ISETP.NE.AND P0, PT, R4, -0x1, PT ;  /* 0xffffffff0400780c */ /* 0x000fda0003f05270 */
[----:B------:R-:W-:Y:S05]  /*02a0*/  @P0 BRA `(.L_x_989) ;  /* 0x0000000000080947 */ /* 0x000fea0003800000 */
[----:B------:R1:W2:Y:S01]  /*02b0*/  SHFL.DOWN PT, R6, R3, 0x10, 0x1f ;  /* 0x0a001f0003067f89 */ /* 0x0002a200000e0000 */
[----:B------:R-:W-:Y:S05]  /*02c0*/  BRA `(.L_x_990) ;  /* 0x0000000000a07947 */ /* 0x000fea0003800000 */
.L_x_989:
        /* <DEDUP_REMOVED lines=40> */
.L_x_990:
        /* <DEDUP_REMOVED lines=44> */
.L_x_991:
[----:B-1-3--:R0:W1:Y:S02]  /*0810*/  SHFL.DOWN PT, R3, R10, 0x8, 0x1f ;  /* 0x09001f000a037f89 */ /* 0x00a06400000e0000 */
.L_x_992:
        /* <DEDUP_REMOVED lines=43> */
.L_x_993:
[----:B------:R2:W3:Y:S02]  /*0ad0*/  SHFL.DOWN PT, R3, R10, 0x4, 0x1f ;  /* 0x08801f000a037f89 */ /* 0x0004e400000e0000 */
.L_x_994:
        /* <DEDUP_REMOVED lines=43> */
.L_x_995:
[----:B------:R0:W1:Y:S02]  /*0d90*/  SHFL.DOWN PT, R3, R10, 0x2, 0x1f ;  /* 0x08401f000a037f89 */ /* 0x00006400000e0000 */
.L_x_996:
        /* <DEDUP_REMOVED lines=43> */
.L_x_997:
[----:B------:R3:W4:Y:S02]  /*1050*/  SHFL.DOWN PT, R4, R9, 0x1, 0x1f ;  /* 0x08201f0009047f89 */ /* 0x00072400000e0000 */
.L_x_998:
[----:B------:R-:W-:-:S13]  /*1060*/  ISETP.NE.AND P0, PT, R2, RZ, PT ;  /* 0x000000ff0200720c */ /* 0x000fda0003f05270 */
[----:B------:R-:W-:Y:S05]  /*1070*/  @P0 EXIT ;  /* 0x000000000000094d */ /* 0x000fea0003800000 */
[----:B0-----:R-:W0:Y:S01]  /*1080*/  LDC.64 R2, c[0x0][0x388] ;  /* 0x0000e200ff027b82 */ /* 0x001e220000000a00 */
[----:B-1-34-:R-:W-:Y:S01]  /*1090*/  FADD R9, R9, R4 ;  /* 0x0000000409097221 */ /* 0x01afe20000000000 */
[----:B0-----:R-:W-:-:S05]  /*10a0*/  IMAD.WIDE.U32 R2, R0, 0x4, R2 ;  /* 0x0000000400027825 */ /* 0x001fca00078e0002 */
[----:B------:R-:W-:Y:S01]  /*10b0*/  STG.E desc[UR6][R2.64], R9 ;  /* 0x0000000902007986 */ /* 0x000fe2000c101906 */
[----:B------:R-:W-:Y:S05]  /*10c0*/  EXIT ;  /* 0x000000000000794d */ /* 0x000fea0003800000 */
.L_x_999:
        /* <DEDUP_REMOVED lines=11> */
.L_x_1675:


//--------------------- .text._Z7reduce4IfLj64EEvPT_S1_j --------------------------
	.section	.text._Z7reduce4IfLj64EEvPT_S1_j,"ax",@progbits
	.align	128
        .global         _Z7reduce4IfLj64EEvPT_S1_j
        .type           _Z7reduce4IfLj64EEvPT_S1_j,@function
        .size           _Z7reduce4IfLj64EEvPT_S1_j,(.L_x_1676 - _Z7reduce4IfLj64EEvPT_S1_j)
        .other          _Z7reduce4IfLj64EEvPT_S1_j,@"STO_CUDA_ENTRY STV_DEFAULT"
_Z7reduce4IfLj64EEvPT_S1_j:
.text._Z7reduce4IfLj64EEvPT_S1_j:
[----:B------:R-:W-:Y:S01]  /*0000*/  LDC R1, c[0x0][0x37c] ;  /* 0x0000df00ff017b82 */ /* 0x000fe20000000800 */
[----:B------:R-:W0:Y:S01]  /*0010*/  S2R R0, SR_CTAID.X ;  /* 0x0000000000007919 */ /* 0x000e220000002500 */
[----:B------:R-:W0:Y:S01]  /*0020*/  LDCU UR8, c[0x0][0x360] ;  /* 0x00006c00ff0877ac */ /* 0x000e220008000800 */
[----:B------:R-:W-:Y:S01]  /*0030*/  IMAD.MOV.U32 R8, RZ, RZ, RZ ;  /* 0x000000ffff087224 */ /* 0x000fe200078e00ff */
        /* <DEDUP_REMOVED lines=11> */
[----:B---3--:R-:W2:Y:S01]  /*00f0*/  @!P0 LDG.E R8, desc[UR6][R4.64] ;  /* 0x0000000604088981 */ /* 0x008ea2000c1e1900 */
[----:B-1----:R-:W-:-:S06]  /*0100*/  @!P1 IMAD.WIDE.U32 R6, R9, 0x4, R6 ;  /* 0x0000000409069825 */ /* 0x002fcc00078e0006 */
[----:B------:R-:W2:Y:S01]  /*0110*/  @!P1 LDG.E R7, desc[UR6][R6.64] ;  /* 0x0000000606079981 */ /* 0x000ea2000c1e1900 */
[----:B------:R-:W0:Y:S01]  /*0120*/  S2UR UR5, SR_CgaCtaId ;  /* 0x00000000000579c3 */ /* 0x000e220000008800 */
[----:B------:R-:W-:Y:S01]  /*0130*/  IMAD.U32 R3, RZ, RZ, UR8 ;  /* 0x00000008ff037e24 */ /* 0x000fe2000f8e00ff */
[----:B------:R-:W-:-:S04]  /*0140*/  UMOV UR4, 0x400 ;  /* 0x0000040000047882 */ /* 0x000fc80000000000 */
[----:B------:R-:W-:Y:S01]  /*0150*/  ISETP.GE.U32.AND P0, PT, R3, 0x42, PT ;  /* 0x000000420300780c */ /* 0x000fe20003f06070 */
[----:B0-----:R-:W-:-:S06]  /*0160*/  ULEA UR4, UR5, UR4, 0x18 ;  /* 0x0000000405047291 */ /* 0x001fcc000f8ec0ff */
[----:B------:R-:W-:Y:S01]  /*0170*/  LEA R9, R2, UR4, 0x2 ;  /* 0x0000000402097c11 */ /* 0x000fe2000f8e10ff */
[----:B--2---:R-:W-:Y:S01]  /*0180*/  @!P1 FADD R8, R8, R7 ;  /* 0x0000000708089221 */ /* 0x004fe20000000000 */
[----:B------:R-:W-:-:S04]  /*0190*/  ISETP.GT.U32.AND P1, PT, R2, 0x1f, PT ;  /* 0x0000001f0200780c */ /* 0x000fc80003f24070 */
[----:B------:R0:W-:Y:S01]  /*01a0*/  STS [R9], R8 ;  /* 0x0000000809007388 */ /* 0x0001e20000000800 */
[----:B------:R-:W-:Y:S06]  /*01b0*/  BAR.SYNC.DEFER_BLOCKING 0x0 ;  /* 0x0000000000007b1d */ /* 0x000fec0000010000 */
[----:B------:R-:W-:Y:S05]  /*01c0*/  @!P0 BRA `(.L_x_1000) ;  /* 0x0000000000288947 */ /* 0x000fea0003800000 */
.L_x_1001:
[----:B------:R-:W-:-:S04]  /*01d0*/  SHF.R.U32.HI R6, RZ, 0x1, R3 ;  /* 0x00000001ff067819 */ /* 0x000fc80000011603 */
[----:B------:R-:W-:-:S13]  /*01e0*/  ISETP.GE.U32.AND P0, PT, R2, R6, PT ;  /* 0x000000060200720c */ /* 0x000fda0003f06070 */
[----:B------:R-:W-:-:S05]  /*01f0*/  @!P0 IMAD R4, R6, 0x4, R9 ;  /* 0x0000000406048824 */ /* 0x000fca00078e0209 */
[----:B------:R-:W0:Y:S02]  /*0200*/  @!P0 LDS R5, [R4] ;  /* 0x0000000004058984 */ /* 0x000e240000000800 */
[----:B0-----:R-:W-:-:S05]  /*0210*/  @!P0 FADD R8, R8, R5 ;  /* 0x0000000508088221 */ /* 0x001fca0000000000 */
[----:B------:R1:W-:Y:S01]  /*0220*/  @!P0 STS [R9], R8 ;  /* 0x0000000809008388 */ /* 0x0003e20000000800 */
[----:B------:R-:W-:Y:S01]  /*0230*/  BAR.SYNC.DEFER_BLOCKING 0x0 ;  /* 0x0000000000007b1d */ /* 0x000fe20000010000 */
[----:B------:R-:W-:Y:S01]  /*0240*/  ISETP.GT.U32.AND P0, PT, R3, 0x83, PT ;  /* 0x000000830300780c */ /* 0x000fe20003f04070 */
[----:B------:R-:W-:-:S12]  /*0250*/  IMAD.MOV.U32 R3, RZ, RZ, R6 ;  /* 0x000000ffff037224 */ /* 0x000fd800078e0006 */
[----:B-1----:R-:W-:Y:S05]  /*0260*/  @P0 BRA `(.L_x_1001) ;  /* 0xfffffffc00d80947 */ /* 0x002fea000383ffff */
.L_x_1000:
        /* <DEDUP_REMOVED lines=8> */
.L_x_1002:
        /* <DEDUP_REMOVED lines=40> */
.L_x_1003:
        /* <DEDUP_REMOVED lines=44> */
.L_x_1004:
[----:B------:R0:W1:Y:S02]  /*0830*/  SHFL.DOWN PT, R4, R11, 0x8, 0x1f ;  /* 0x09001f000b047f89 */ /* 0x00006400000e0000 */
.L_x_1005:
        /* <DEDUP_REMOVED lines=43> */
.L_x_1006:
[----:B------:R2:W3:Y:S02]  /*0af0*/  SHFL.DOWN PT, R4, R11, 0x4, 0x1f ;  /* 0x08801f000b047f89 */ /* 0x0004e400000e0000 */
.L_x_1007:
        /* <DEDUP_REMOVED lines=43> */
.L_x_1008:
[----:B------:R0:W1:Y:S02]  /*0db0*/  SHFL.DOWN PT, R4, R11, 0x2, 0x1f ;  /* 0x08401f000b047f89 */ /* 0x00006400000e0000 */
.L_x_1009:
        /* <DEDUP_REMOVED lines=43> */
.L_x_1010:
[----:B------:R2:W3:Y:S02]  /*1070*/  SHFL.DOWN PT, R4, R11, 0x1, 0x1f ;  /* 0x08201f000b047f89 */ /* 0x0004e400000e0000 */
.L_x_1011:
[----:B------:R-:W-:-:S13]  /*1080*/  ISETP.NE.AND P0, PT, R2, RZ, PT ;  /* 0x000000ff0200720c */ /* 0x000fda0003f05270 */
[----:B------:R-:W-:Y:S05]  /*1090*/  @P0 EXIT ;  /* 0x000000000000094d */ /* 0x000fea0003800000 */
[----:B------:R-:W4:Y:S01]  /*10a0*/  LDC.64 R2, c[0x0][0x388] ;  /* 0x0000e200ff027b82 */ /* 0x000f220000000a00 */
[----:B0123--:R-:W-:Y:S01]  /*10b0*/  FADD R11, R11, R4 ;  /* 0x000000040b0b7221 */ /* 0x00ffe20000000000 */
[----:B----4-:R-:W-:-:S05]  /*10c0*/  IMAD.WIDE.U32 R2, R0, 0x4, R2 ;  /* 0x0000000400027825 */ /* 0x010fca00078e0002 */
[----:B------:R-:W-:Y:S01]  /*10d0*/  STG.E desc[UR6][R2.64], R11 ;  /* 0x0000000b02007986 */ /* 0x000fe2000c101906 */
[----:B------:R-:W-:Y:S05]  /*10e0*/  EXIT ;  /* 0x000000000000794d */ /* 0x000fea0003800000 */
.L_x_1012:
        /* <DEDUP_REMOVED lines=9> */
.L_x_1676:


//--------------------- .text._Z7reduce4IfLj128EEvPT_S1_j --------------------------
	.section	.text._Z7reduce4IfLj128EEvPT_S1_j,"ax",@progbits
	.align	128
        .global         _Z7reduce4IfLj128EEvPT_S1_j
        .type           _Z7reduce4IfLj128EEvPT_S1_j,@function
        .size           _Z7reduce4IfLj128EEvPT_S1_j,(.L_x_1677 - _Z7reduce4IfLj128EEvPT_S1_j)
        .other          _Z7reduce4IfLj128EEvPT_S1_j,@"STO_CUDA_ENTRY STV_DEFAULT"
_Z7reduce4IfLj128EEvPT_S1_j:
.text._Z7reduce4IfLj128EEvPT_S1_j:
        /* <DEDUP_REMOVED lines=29> */
.L_x_1014:
        /* <DEDUP_REMOVED lines=10> */
.L_x_1013:
        /* <DEDUP_REMOVED lines=8> */
.L_x_1015:
        /* <DEDUP_REMOVED lines=40> */
.L_x_1016:
        /* <DEDUP_REMOVED lines=44> */
.L_x_1017:
[----:B------:R0:W1:Y:S02]  /*0830*/  SHFL.DOWN PT, R4, R11, 0x8, 0x1f ;  /* 0x09001f000b047f89 */ /* 0x00006400000e0000 */
.L_x_1018:
        /* <DEDUP_REMOVED lines=43> */
.L_x_1019:
[----:B------:R2:W3:Y:S02]  /*0af0*/  SHFL.DOWN PT, R4, R11, 0x4, 0x1f ;  /* 0x08801f000b047f89 */ /* 0x0004e400000e0000 */
.L_x_1020:
        /* <DEDUP_REMOVED lines=43> */
.L_x_1021:
[----:B------:R0:W1:Y:S02]  /*0db0*/  SHFL.DOWN PT, R4, R11, 0x2, 0x1f ;  /* 0x08401f000b047f89 */ /* 0x00006400000e0000 */
.L_x_1022:
        /* <DEDUP_REMOVED lines=43> */
.L_x_1023:
[----:B------:R2:W3:Y:S02]  /*1070*/  SHFL.DOWN PT, R4, R11, 0x1, 0x1f ;  /* 0x08201f000b047f89 */ /* 0x0004e400000e0000 */
.L_x_1024:
[----:B------:R-:W-:-:S13]  /*1080*/  ISETP.NE.AND P0, PT, R2, RZ, PT ;  /* 0x000000ff0200720c */ /* 0x000fda0003f05270 */
[----:B------:R-:W-:Y:S05]  /*1090*/  @P0 EXIT ;  /* 0x000000000000094d */ /* 0x000fea0003800000 */
[----:B------:R-:W4:Y:S01]  /*10a0*/  LDC.64 R2, c[0x0][0x388] ;  /* 0x0000e200ff027b82 */ /* 0x000f220000000a00 */
[----:B0123--:R-:W-:Y:S01]  /*10b0*/  FADD R11, R11, R4 ;  /* 0x000000040b0b7221 */ /* 0x00ffe20000000000 */
[----:B----4-:R-:W-:-:S05]  /*10c0*/  IMAD.WIDE.U32 R2, R0, 0x4, R2 ;  /* 0x0000000400027825 */ /* 0x010fca00078e0002 */
[----:B------:R-:W-:Y:S01]  /*10d0*/  STG.E desc[UR6][R2.64], R11 ;  /* 0x0000000b02007986 */ /* 0x000fe2000c101906 */
[----:B------:R-:W-:Y:S05]  /*10e0*/  EXIT ;  /* 0x000000000000794d */ /* 0x000fea0003800000 */
.L_x_1025:
        /* <DEDUP_REMOVED lines=9> */
.L_x_1677:


//--------------------- .text._Z7reduce4IfLj256EEvPT_S1_j --------------------------
	.section	.text._Z7reduce4IfLj256EEvPT_S1_j,"ax",@progbits
	.align	128
        .global         _Z7reduce4IfLj256EEvPT_S1_j
        .type           _Z7reduce4IfLj256EEvPT_S1_j,@function
        .size           _Z7reduce4IfLj256EEvPT_S1_j,(.L_x_1678 - _Z7reduce4IfLj256EEvPT_S1_j)
        .other          _Z7reduce4IfLj256EEvPT_S1_j,@"STO_CUDA_ENTRY STV_DEFAULT"
_Z7reduce4IfLj256EEvPT_S1_j:
.text._Z7reduce4IfLj256EEvPT_S1_j:
        /* <DEDUP_REMOVED lines=29> */
.L_x_1027:
        /* <DEDUP_REMOVED lines=10> */
.L_x_1026:
        /* <DEDUP_REMOVED lines=8> */
.L_x_1028:
        /* <DEDUP_REMOVED lines=40> */
.L_x_1029:
        /* <DEDUP_REMOVED lines=44> */
.L_x_1030:
[----:B------:R0:W1:Y:S02]  /*0830*/  SHFL.DOWN PT, R4, R11, 0x8, 0x1f ;  /* 0x09001f000b047f89 */ /* 0x00006400000e0000 */
.L_x_1031:
        /* <DEDUP_REMOVED lines=43> */
.L_x_1032:
[----:B------:R2:W3:Y:S02]  /*0af0*/  SHFL.DOWN PT, R4, R11, 0x4, 0x1f ;  /* 0x08801f000b047f89 */ /* 0x0004e400000e0000 */
.L_x_1033:
        /* <DEDUP_REMOVED lines=43> */
.L_x_1034:
[----:B------:R0:W1:Y:S02]  /*0db0*/  SHFL.DOWN PT, R4, R11, 0x2, 0x1f ;  /* 0x08401f000b047f89 */ /* 0x00006400000e0000 */
.L_x_1035:
        /* <DEDUP_REMOVED lines=43> */
.L_x_1036:
[----:B------:R2:W3:Y:S02]  /*1070*/  SHFL.DOWN PT, R4, R11, 0x1, 0x1f ;  /* 0x08201f000b047f89 */ /* 0x0004e400000e0000 */
.L_x_1037:
[----:B------:R-:W-:-:S13]  /*1080*/  ISETP.NE.AND P0, PT, R2, RZ, PT ;  /* 0x000000ff0200720c */ /* 0x000fda0003f05270 */
[----:B------:R-:W-:Y:S05]  /*1090*/  @P0 EXIT ;  /* 0x000000000000094d */ /* 0x000fea0003800000 */
[----:B------:R-:W4:Y:S01]  /*10a0*/  LDC.64 R2, c[0x0][0x388] ;  /* 0x0000e200ff027b82 */ /* 0x000f220000000a00 */
[----:B0123--:R-:W-:Y:S01]  /*10b0*/  FADD R11, R11, R4 ;  /* 0x000000040b0b7221 */ /* 0x00ffe20000000000 */
[----:B----4-:R-:W-:-:S05]  /*10c0*/  IMAD.WIDE.U32 R2, R0, 0x4, R2 ;  /* 0x0000000400027825 */ /* 0x010fca00078e0002 */
[----:B------:R-:W-:Y:S01]  /*10d0*/  STG.E desc[UR6][R2.64], R11 ;  /* 0x0000000b02007986 */ /* 0x000fe2000c101906 */
[----:B------:R-:W-:Y:S05]  /*10e0*/  EXIT ;  /* 0x000000000000794d */ /* 0x000fea0003800000 */
.L_x_1038:
        /* <DEDUP_REMOVED lines=9> */
.L_x_1678:


//--------------------- .text._Z7reduce4IfLj512EEvPT_S1_j --------------------------
	.section	.text._Z7reduce4IfLj512EEvPT_S1_j,"ax",@progbits
	.align	128
        .global         _Z7reduce4IfLj512EEvPT_S1_j
        .type           _Z7reduce4IfLj512EEvPT_S1_j,@function
        .size           _Z7reduce4IfLj512EEvPT_S1_j,(.L_x_1679 - _Z7reduce4IfLj512EEvPT_S1_j)
        .other          _Z7reduce4IfLj512EEvPT_S1_j,@"STO_CUDA_ENTRY STV_DEFAULT"
_Z7reduce4IfLj512EEvPT_S1_j:
.text._Z7reduce4IfLj512EEvPT_S1_j:
        /* <DEDUP_REMOVED lines=29> */
.L_x_1040:
        /* <DEDUP_REMOVED lines=10> */
.L_x_1039:
        /* <DEDUP_REMOVED lines=8> */
.L_x_1041:
        /* <DEDUP_REMOVED lines=40> */
.L_x_1042:
        /* <DEDUP_REMOVED lines=44> */
.L_x_1043:
[----:B------:R0:W1:Y:S02]  /*0830*/  SHFL.DOWN PT, R4, R11, 0x8, 0x1f ;  /* 0x09001f000b047f89 */ /* 0x00006400000e0000 */
.L_x_1044:
        /* <DEDUP_REMOVED lines=43> */
.L_x_1045:
[----:B------:R2:W3:Y:S02]  /*0af0*/  SHFL.DOWN PT, R4, R11, 0x4, 0x1f ;  /* 0x08801f000b047f89 */ /* 0x0004e400000e0000 */
.L_x_1046:
        /* <DEDUP_REMOVED lines=43> */
.L_x_1047:
[----:B------:R0:W1:Y:S02]  /*0db0*/  SHFL.DOWN PT, R4, R11, 0x2, 0x1f ;  /* 0x08401f000b047f89 */ /* 0x00006400000e0000 */
.L_x_1048:
        /* <DEDUP_REMOVED lines=43> */
.L_x_1049:
[----:B------:R2:W3:Y:S02]  /*1070*/  SHFL.DOWN PT, R4, R11, 0x1, 0x1f ;  /* 0x08201f000b047f89 */ /* 0x0004e400000e0000 */
.L_x_1050:
[----:B------:R-:W-:-:S13]  /*1080*/  ISETP.NE.AND P0, PT, R2, RZ, PT ;  /* 0x000000ff0200720c */ /* 0x000fda0003f05270 */
[----:B------:R-:W-:Y:S05]  /*1090*/  @P0 EXIT ;  /* 0x000000000000094d */ /* 0x000fea0003800000 */
[----:B------:R-:W4:Y:S01]  /*10a0*/  LDC.64 R2, c[0x0][0x388] ;  /* 0x0000e200ff027b82 */ /* 0x000f220000000a00 */
[----:B0123--:R-:W-:Y:S01]  /*10b0*/  FADD R11, R11, R4 ;  /* 0x000000040b0b7221 */ /* 0x00ffe20000000000 */
[----:B----4-:R-:W-:-:S05]  /*10c0*/  IMAD.WIDE.U32 R2, R0, 0x4, R2 ;  /* 0x0000000400027825 */ /* 0x010fca00078e0002 */
[----:B------:R-:W-:Y:S01]  /*10d0*/  STG.E desc[UR6][R2.64], R11 ;  /* 0x0000000b02007986 */ /* 0x000fe2000c101906 */
[----:B------:R-:W-:Y:S05]  /*10e0*/  EXIT ;  /* 0x000000000000794d */ /* 0x000fea0003800000 */
.L_x_1051:
        /* <DEDUP_REMOVED lines=9> */
.L_x_1679:


//--------------------- .text._Z7reduce3IfEvPT_S1_j --------------------------
	.section	.text._Z7reduce3IfEvPT_S1_j,"ax",@progbits
	.align	128
        .global         _Z7reduce3IfEvPT_S1_j
        .type           _Z7reduce3IfEvPT_S1_j,@function
        .size           _Z7reduce3IfEvPT_S1_j,(.L_x_1680 - _Z7reduce3IfEvPT_S1_j)
        .other          _Z7reduce3IfEvPT_S1_j,@"STO_CUDA_ENTRY STV_DEFAULT"
_Z7reduce3IfEvPT_S1_j:
.text._Z7reduce3IfEvPT_S1_j:
        /* <DEDUP_REMOVED lines=8> */
[----:B--2---:R-:W-:-:S05]  /*0080*/  IMAD R7, R0, 0x2, R9 ;  /* 0x0000000200077824 */ /* 0x004fca00078e0209 */
[C---:B------:R-:W-:Y:S02]  /*0090*/  IADD3 R13, PT, PT, R7.reuse, R6, RZ ;  /* 0x00000006070d7210 */ /* 0x040fe40007ffe0ff */
[----:B---3--:R-:W-:Y:S02]  /*00a0*/  ISETP.GE.U32.AND P0, PT, R7, UR5, PT ;  /* 0x0000000507007c0c */ /* 0x008fe4000bf06070 */
[----:B------:R-:W-:-:S11]  /*00b0*/  ISETP.GE.U32.AND P1, PT, R13, UR5, PT ;  /* 0x000000050d007c0c */ /* 0x000fd6000bf26070 */
[----:B------:R-:W0:Y:S08]  /*00c0*/  @!P0 LDC.64 R2, c[0x0][0x380] ;  /* 0x0000e000ff028b82 */ /* 0x000e300000000a00 */
[----:B------:R-:W1:Y:S01]  /*00d0*/  @!P1 LDC.64 R4, c[0x0][0x380] ;  /* 0x0000e000ff049b82 */ /* 0x000e620000000a00 */
[----:B0-----:R-:W-:-:S04]  /*00e0*/  @!P0 IMAD.WIDE.U32 R2, R7, 0x4, R2 ;  /* 0x0000000407028825 */ /* 0x001fc800078e0002 */
[----:B------:R-:W-:Y:S02]  /*00f0*/  IMAD.MOV.U32 R7, RZ, RZ, RZ ;  /* 0x000000ffff077224 */ /* 0x000fe400078e00ff */
[----:B-1----:R-:W-:-:S04]  /*0100*/  @!P1 IMAD.WIDE.U32 R4, R13, 0x4, R4 ;  /* 0x000000040d049825 */ /* 0x002fc800078e0004 */
[----:B----4-:R-:W2:Y:S04]  /*0110*/  @!P0 LDG.E R7, desc[UR6][R2.64] ;  /* 0x0000000602078981 */ /* 0x010ea8000c1e1900 */
[----:B------:R-:W2:Y:S01]  /*0120*/  @!P1 LDG.E R4, desc[UR6][R4.64] ;  /* 0x0000000604049981 */ /* 0x000ea2000c1e1900 */
[----:B------:R-:W0:Y:S01]  /*0130*/  S2UR UR5, SR_CgaCtaId ;  /* 0x00000000000579c3 */ /* 0x000e220000008800 */
[----:B------:R-:W-:Y:S01]  /*0140*/  UMOV UR4, 0x400 ;  /* 0x0000040000047882 */ /* 0x000fe20000000000 */
[----:B------:R-:W-:Y:S01]  /*0150*/  ISETP.NE.AND P0, PT, R9, RZ, PT ;  /* 0x000000ff0900720c */ /* 0x000fe20003f05270 */
[----:B0-----:R-:W-:-:S06]  /*0160*/  ULEA UR4, UR5, UR4, 0x18 ;  /* 0x0000000405047291 */ /* 0x001fcc000f8ec0ff */
[----:B------:R-:W-:Y:S01]  /*0170*/  LEA R0, R9, UR4, 0x2 ;  /* 0x0000000409007c11 */ /* 0x000fe2000f8e10ff */
[----:B--2---:R-:W-:Y:S01]  /*0180*/  @!P1 FADD R7, R7, R4 ;  /* 0x0000000407079221 */ /* 0x004fe20000000000 */
[----:B------:R-:W-:-:S04]  /*0190*/  ISETP.GE.U32.AND P1, PT, R6, 0x2, PT ;  /* 0x000000020600780c */ /* 0x000fc80003f26070 */
[----:B------:R0:W-:Y:S01]  /*01a0*/  STS [R0], R7 ;  /* 0x0000000700007388 */ /* 0x0001e20000000800 */
[----:B------:R-:W-:Y:S08]  /*01b0*/  BAR.SYNC.DEFER_BLOCKING 0x0 ;  /* 0x0000000000007b1d */ /* 0x000ff00000010000 */
[----:B------:R-:W-:Y:S05]  /*01c0*/  @!P1 BRA `(.L_x_1052) ;  /* 0x0000000000289947 */ /* 0x000fea0003800000 */
.L_x_1053:
[----:B------:R-:W-:-:S04]  /*01d0*/  SHF.R.U32.HI R3, RZ, 0x1, R6 ;  /* 0x00000001ff037819 */ /* 0x000fc80000011606 */
[----:B------:R-:W-:-:S13]  /*01e0*/  ISETP.GE.U32.AND P1, PT, R9, R3, PT ;  /* 0x000000030900720c */ /* 0x000fda0003f26070 */
[----:B------:R-:W-:-:S06]  /*01f0*/  @!P1 LEA R2, R3, R0, 0x2 ;  /* 0x0000000003029211 */ /* 0x000fcc00078e10ff */
[----:B------:R-:W0:Y:S02]  /*0200*/  @!P1 LDS R2, [R2] ;  /* 0x0000000002029984 */ /* 0x000e240000000800 */
[----:B0-----:R-:W-:-:S05]  /*0210*/  @!P1 FADD R7, R7, R2 ;  /* 0x0000000207079221 */ /* 0x001fca0000000000 */
[----:B------:R1:W-:Y:S01]  /*0220*/  @!P1 STS [R0], R7 ;  /* 0x0000000700009388 */ /* 0x0003e20000000800 */
[----:B------:R-:W-:Y:S01]  /*0230*/  BAR.SYNC.DEFER_BLOCKING 0x0 ;  /* 0x0000000000007b1d */ /* 0x000fe20000010000 */
[----:B------:R-:W-:Y:S01]  /*0240*/  ISETP.GT.U32.AND P1, PT, R6, 0x3, PT ;  /* 0x000000030600780c */ /* 0x000fe20003f24070 */
[----:B------:R-:W-:-:S12]  /*0250*/  IMAD.MOV.U32 R6, RZ, RZ, R3 ;  /* 0x000000ffff067224 */ /* 0x000fd800078e0003 */
[----:B-1----:R-:W-:Y:S05]  /*0260*/  @P1 BRA `(.L_x_1053) ;  /* 0xfffffffc00d81947 */ /* 0x002fea000383ffff */
.L_x_1052:
[----:B------:R-:W-:Y:S05]  /*0270*/  @P0 EXIT ;  /* 0x000000000000094d */ /* 0x000fea0003800000 */
[----:B------:R-:W1:Y:S02]  /*0280*/  LDC.64 R2, c[0x0][0x388] ;  /* 0x0000e200ff027b82 */ /* 0x000e640000000a00 */
[----:B-1----:R-:W-:-:S05]  /*0290*/  IMAD.WIDE.U32 R2, R11, 0x4, R2 ;  /* 0x000000040b027825 */ /* 0x002fca00078e0002 */
[----:B------:R-:W-:Y:S01]  /*02a0*/  STG.E desc[UR6][R2.64], R7 ;  /* 0x0000000702007986 */ /* 0x000fe2000c101906 */
[----:B------:R-:W-:Y:S05]  /*02b0*/  EXIT ;  /* 0x000000000000794d */ /* 0x000fea0003800000 */
.L_x_1054:
        /* <DEDUP_REMOVED lines=12> */
.L_x_1680:


//--------------------- .text._Z7reduce2IfEvPT_S1_j --------------------------
	.section	.text._Z7reduce2IfEvPT_S1_j,"ax",@progbits
	.align	128
        .global         _Z7reduce2IfEvPT_S1_j
        .type           _Z7reduce2IfEvPT_S1_j,@function
        .size           _Z7reduce2IfEvPT_S1_j,(.L_x_1681 - _Z7reduce2IfEvPT_S1_j)
        .other          _Z7reduce2IfEvPT_S1_j,@"STO_CUDA_ENTRY STV_DEFAULT"
_Z7reduce2IfEvPT_S1_j:
.text._Z7reduce2IfEvPT_S1_j:
[----:B------:R-:W-:Y:S01]  /*0000*/  LDC R1, c[0x0][0x37c] ;  /* 0x0000df00ff017b82 */ /* 0x000fe20000000800 */
[----:B------:R-:W0:Y:S01]  /*0010*/  S2R R6, SR_TID.X ;  /* 0x0000000000067919 */ /* 0x000e220000002100 */
[----:B------:R-:W0:Y:S01]  /*0020*/  LDCU UR8, c[0x0][0x360] ;  /* 0x00006c00ff0877ac */ /* 0x000e220008000800 */
[----:B------:R-:W-:Y:S01]  /*0030*/  IMAD.MOV.U32 R4, RZ, RZ, RZ ;  /* 0x000000ffff047224 */ /* 0x000fe200078e00ff */
[----:B------:R-:W0:Y:S01]  /*0040*/  S2R R7, SR_CTAID.X ;  /* 0x0000000000077919 */ /* 0x000e220000002500 */
[----:B------:R-:W1:Y:S01]  /*0050*/  LDCU UR4, c[0x0][0x390] ;  /* 0x00007200ff0477ac */ /* 0x000e620008000800 */
[----:B------:R-:W2:Y:S01]  /*0060*/  LDCU.64 UR6, c[0x0][0x358] ;  /* 0x00006b00ff0677ac */ /* 0x000ea20008000a00 */
[----:B0-----:R-:W-:-:S05]  /*0070*/  IMAD R5, R7, UR8, R6 ;  /* 0x0000000807057c24 */ /* 0x001fca000f8e0206 */
[----:B-1----:R-:W-:-:S13]  /*0080*/  ISETP.GE.U32.AND P0, PT, R5, UR4, PT ;  /* 0x0000000405007c0c */ /* 0x002fda000bf06070 */
[----:B------:R-:W0:Y:S02]  /*0090*/  @!P0 LDC.64 R2, c[0x0][0x380] ;  /* 0x0000e000ff028b82 */ /* 0x000e240000000a00 */
[----:B0-----:R-:W-:-:S05]  /*00a0*/  @!P0 IMAD.WIDE.U32 R2, R5, 0x4, R2 ;  /* 0x0000000405028825 */ /* 0x001fca00078e0002 */
[----:B--2---:R-:W2:Y:S01]  /*00b0*/  @!P0 LDG.E R4, desc[UR6][R2.64] ;  /* 0x0000000602048981 */ /* 0x004ea2000c1e1900 */
[----:B------:R-:W0:Y:S01]  /*00c0*/  S2UR UR5, SR_CgaCtaId ;  /* 0x00000000000579c3 */ /* 0x000e220000008800 */
[----:B------:R-:W-:Y:S01]  /*00d0*/  IMAD.U32 R0, RZ, RZ, UR8 ;  /* 0x00000008ff007e24 */ /* 0x000fe2000f8e00ff */
[----:B------:R-:W-:Y:S01]  /*00e0*/  UMOV UR4, 0x400 ;  /* 0x0000040000047882 */ /* 0x000fe20000000000 */
[----:B------:R-:W-:-:S03]  /*00f0*/  ISETP.NE.AND P0, PT, R6, RZ, PT ;  /* 0x000000ff0600720c */ /* 0x000fc60003f05270 */
[----:B------:R-:W-:Y:S01]  /*0100*/  ISETP.GE.U32.AND P1, PT, R0, 0x2, PT ;  /* 0x000000020000780c */ /* 0x000fe20003f26070 */
[----:B0-----:R-:W-:-:S06]  /*0110*/  ULEA UR4, UR5, UR4, 0x18 ;  /* 0x0000000405047291 */ /* 0x001fcc000f8ec0ff */
[----:B------:R-:W-:-:S05]  /*0120*/  LEA R5, R6, UR4, 0x2 ;  /* 0x0000000406057c11 */ /* 0x000fca000f8e10ff */
[----:B--2---:R0:W-:Y:S01]  /*0130*/  STS [R5], R4 ;  /* 0x0000000405007388 */ /* 0x0041e20000000800 */
[----:B------:R-:W-:Y:S06]  /*0140*/  BAR.SYNC.DEFER_BLOCKING 0x0 ;  /* 0x0000000000007b1d */ /* 0x000fec0000010000 */
[----:B------:R-:W-:Y:S05]  /*0150*/  @!P1 BRA `(.L_x_1055) ;  /* 0x00000000002c9947 */ /* 0x000fea0003800000 */
.L_x_1056:
[----:B------:R-:W-:-:S04]  /*0160*/  SHF.R.U32.HI R8, RZ, 0x1, R0 ;  /* 0x00000001ff087819 */ /* 0x000fc80000011600 */
[----:B------:R-:W-:-:S13]  /*0170*/  ISETP.GE.U32.AND P1, PT, R6, R8, PT ;  /* 0x000000080600720c */ /* 0x000fda0003f26070 */
[----:B------:R-:W-:Y:S01]  /*0180*/  @!P1 LEA R2, R8, R5, 0x2 ;  /* 0x0000000508029211 */ /* 0x000fe200078e10ff */
[----:B------:R-:W-:Y:S05]  /*0190*/  @!P1 LDS R3, [R5] ;  /* 0x0000000005039984 */ /* 0x000fea0000000800 */
[----:B------:R-:W0:Y:S02]  /*01a0*/  @!P1 LDS R2, [R2] ;  /* 0x0000000002029984 */ /* 0x000e240000000800 */
[----:B0-----:R-:W-:-:S05]  /*01b0*/  @!P1 FADD R4, R2, R3 ;  /* 0x0000000302049221 */ /* 0x001fca0000000000 */
[----:B------:R1:W-:Y:S01]  /*01c0*/  @!P1 STS [R5], R4 ;  /* 0x0000000405009388 */ /* 0x0003e20000000800 */
[----:B------:R-:W-:Y:S01]  /*01d0*/  BAR.SYNC.DEFER_BLOCKING 0x0 ;  /* 0x0000000000007b1d */ /* 0x000fe20000010000 */
[----:B------:R-:W-:Y:S01]  /*01e0*/  ISETP.GT.U32.AND P1, PT, R0, 0x3, PT ;  /* 0x000000030000780c */ /* 0x000fe20003f24070 */
[----:B------:R-:W-:-:S12]  /*01f0*/  IMAD.MOV.U32 R0, RZ, RZ, R8 ;  /* 0x000000ffff007224 */ /* 0x000fd800078e0008 */
[----:B-1----:R-:W-:Y:S05]  /*0200*/  @P1 BRA `(.L_x_1056) ;  /* 0xfffffffc00d41947 */ /* 0x002fea000383ffff */
.L_x_1055:
[----:B------:R-:W-:Y:S05]  /*0210*/  @P0 EXIT ;  /* 0x000000000000094d */ /* 0x000fea0003800000 */
[----:B------:R-:W1:Y:S01]  /*0220*/  S2UR UR5, SR_CgaCtaId ;  /* 0x00000000000579c3 */ /* 0x000e620000008800 */
[----:B------:R-:W-:-:S07]  /*0230*/  UMOV UR4, 0x400 ;  /* 0x0000040000047882 */ /* 0x000fce0000000000 */
[----:B------:R-:W2:Y:S01]  /*0240*/  LDC.64 R2, c[0x0][0x388] ;  /* 0x0000e200ff027b82 */ /* 0x000ea20000000a00 */
[----:B-1----:R-:W-:Y:S01]  /*0250*/  ULEA UR4, UR5, UR4, 0x18 ;  /* 0x0000000405047291 */ /* 0x002fe2000f8ec0ff */
[----:B--2---:R-:W-:-:S08]  /*0260*/  IMAD.WIDE.U32 R2, R7, 0x4, R2 ;  /* 0x0000000407027825 */ /* 0x004fd000078e0002 */
[----:B0-----:R-:W0:Y:S04]  /*0270*/  LDS R5, [UR4] ;  /* 0x00000004ff057984 */ /* 0x001e280008000800 */
[----:B0-----:R-:W-:Y:S01]  /*0280*/  STG.E desc[UR6][R2.64], R5 ;  /* 0x0000000502007986 */ /* 0x001fe2000c101906 */
[----:B------:R-:W-:Y:S05]  /*0290*/  EXIT ;  /* 0x000000000000794d */ /* 0x000fea0003800000 */
.L_x_1057:
        /* <DEDUP_REMOVED lines=14> */
.L_x_1681:


//--------------------- .text._Z7reduce1IfEvPT_S1_j --------------------------
	.section	.text._Z7reduce1IfEvPT_S1_j,"ax",@progbits
	.align	128
        .global         _Z7reduce1IfEvPT_S1_j
        .type           _Z7reduce1IfEvPT_S1_j,@function
        .size           _Z7reduce1IfEvPT_S1_j,(.L_x_1682 - _Z7reduce1IfEvPT_S1_j)
        .other          _Z7reduce1IfEvPT_S1_j,@"STO_CUDA_ENTRY STV_DEFAULT"
_Z7reduce1IfEvPT_S1_j:
.text._Z7reduce1IfEvPT_S1_j:
        /* <DEDUP_REMOVED lines=13> */
[----:B------:R-:W-:Y:S01]  /*00d0*/  UMOV UR4, 0x400 ;  /* 0x0000040000047882 */ /* 0x000fe20000000000 */
[----:B------:R-:W-:Y:S01]  /*00e0*/  UISETP.GE.U32.AND UP0, UPT, UR7, 0x2, UPT ;  /* 0x000000020700788c */ /* 0x000fe2000bf06070 */
[----:B------:R-:W-:Y:S01]  /*00f0*/  ISETP.NE.AND P1, PT, R4, RZ, PT ;  /* 0x000000ff0400720c */ /* 0x000fe20003f25270 */
[----:B0-----:R-:W-:-:S06]  /*0100*/  ULEA UR4, UR5, UR4, 0x18 ;  /* 0x0000000405047291 */ /* 0x001fcc000f8ec0ff */
[----:B------:R-:W-:-:S05]  /*0110*/  LEA R5, R4, UR4, 0x2 ;  /* 0x0000000404057c11 */ /* 0x000fca000f8e10ff */
[----:B--2---:R0:W-:Y:S01]  /*0120*/  STS [R5], R0 ;  /* 0x0000000005007388 */ /* 0x0041e20000000800 */
[----:B------:R-:W-:Y:S06]  /*0130*/  BAR.SYNC.DEFER_BLOCKING 0x0 ;  /* 0x0000000000007b1d */ /* 0x000fec0000010000 */
[----:B------:R-:W-:Y:S05]  /*0140*/  BRA.U !UP0, `(.L_x_1058) ;  /* 0x00000001083c7547 */ /* 0x000fea000b800000 */
[----:B------:R-:W-:-:S05]  /*0150*/  UMOV UR5, 0x1 ;  /* 0x0000000100057882 */ /* 0x000fca0000000000 */
.L_x_1059:
[----:B------:R-:W-:-:S04]  /*0160*/  USHF.L.U32 UR6, UR5, 0x1, URZ ;  /* 0x0000000105067899 */ /* 0x000fc800080006ff */
[----:B------:R-:W-:Y:S02]  /*0170*/  UISETP.GE.U32.AND UP0, UPT, UR6, UR7, UPT ;  /* 0x000000070600728c */ /* 0x000fe4000bf06070 */
[----:B-1----:R-:W-:-:S05]  /*0180*/  IMAD R2, R4, UR6, RZ ;  /* 0x0000000604027c24 */ /* 0x002fca000f8e02ff */
[----:B------:R-:W-:-:S13]  /*0190*/  ISETP.GE.U32.AND P0, PT, R2, UR7, PT ;  /* 0x0000000702007c0c */ /* 0x000fda000bf06070 */
[C---:B0-----:R-:W-:Y:S01]  /*01a0*/  @!P0 IADD3 R0, PT, PT, R2.reuse, UR5, RZ ;  /* 0x0000000502008c10 */ /* 0x041fe2000fffe0ff */
[----:B------:R-:W-:Y:S01]  /*01b0*/  UMOV UR5, UR6 ;  /* 0x0000000600057c82 */ /* 0x000fe20008000000 */
[----:B------:R-:W-:Y:S02]  /*01c0*/  @!P0 LEA R2, R2, UR4, 0x2 ;  /* 0x0000000402028c11 */ /* 0x000fe4000f8e10ff */
[----:B------:R-:W-:-:S03]  /*01d0*/  @!P0 LEA R0, R0, UR4, 0x2 ;  /* 0x0000000400008c11 */ /* 0x000fc6000f8e10ff */
[----:B------:R-:W-:Y:S04]  /*01e0*/  @!P0 LDS R3, [R2] ;  /* 0x0000000002038984 */ /* 0x000fe80000000800 */
[----:B------:R-:W0:Y:S02]  /*01f0*/  @!P0 LDS R0, [R0] ;  /* 0x0000000000008984 */ /* 0x000e240000000800 */
[----:B0-----:R-:W-:-:S05]  /*0200*/  @!P0 FADD R3, R0, R3 ;  /* 0x0000000300038221 */ /* 0x001fca0000000000 */
[----:B------:R1:W-:Y:S01]  /*0210*/  @!P0 STS [R2], R3 ;  /* 0x0000000302008388 */ /* 0x0003e20000000800 */
[----:B------:R-:W-:Y:S06]  /*0220*/  BAR.SYNC.DEFER_BLOCKING 0x0 ;  /* 0x0000000000007b1d */ /* 0x000fec0000010000 */
[----:B------:R-:W-:Y:S05]  /*0230*/  BRA.U !UP0, `(.L_x_1059) ;  /* 0xfffffffd08c87547 */ /* 0x000fea000b83ffff */
.L_x_1058:
[----:B------:R-:W-:Y:S05]  /*0240*/  @P1 EXIT ;  /* 0x000000000000194d */ /* 0x000fea0003800000 */
[----:B------:R-:W2:Y:S01]  /*0250*/  S2UR UR5, SR_CgaCtaId ;  /* 0x00000000000579c3 */ /* 0x000ea20000008800 */
[----:B------:R-:W-:-:S07]  /*0260*/  UMOV UR4, 0x400 ;  /* 0x0000040000047882 */ /* 0x000fce0000000000 */
[----:B-1----:R-:W1:Y:S01]  /*0270*/  LDC.64 R2, c[0x0][0x388] ;  /* 0x0000e200ff027b82 */ /* 0x002e620000000a00 */
[----:B--2---:R-:W-:Y:S01]  /*0280*/  ULEA UR4, UR5, UR4, 0x18 ;  /* 0x0000000405047291 */ /* 0x004fe2000f8ec0ff */
[----:B-1----:R-:W-:-:S08]  /*0290*/  IMAD.WIDE.U32 R2, R7, 0x4, R2 ;  /* 0x0000000407027825 */ /* 0x002fd000078e0002 */
[----:B0-----:R-:W0:Y:S04]  /*02a0*/  LDS R5, [UR4] ;  /* 0x00000004ff057984 */ /* 0x001e280008000800 */
[----:B0-----:R-:W-:Y:S01]  /*02b0*/  STG.E desc[UR8][R2.64], R5 ;  /* 0x0000000502007986 */ /* 0x001fe2000c101908 */
[----:B------:R-:W-:Y:S05]  /*02c0*/  EXIT ;  /* 0x000000000000794d */ /* 0x000fea0003800000 */
.L_x_1060:
        /* <DEDUP_REMOVED lines=11> */
.L_x_1682:


//--------------------- .text._Z7reduce0IfEvPT_S1_j --------------------------
	.section	.text._Z7reduce0IfEvPT_S1_j,"ax",@progbits
	.align	128
        .global         _Z7reduce0IfEvPT_S1_j
        .type           _Z7reduce0IfEvPT_S1_j,@function
        .size           _Z7reduce0IfEvPT_S1_j,(.L_x_1683 - _Z7reduce0IfEvPT_S1_j)
        .other          _Z7reduce0IfEvPT_S1_j,@"STO_CUDA_ENTRY STV_DEFAULT"
_Z7reduce0IfEvPT_S1_j:
.text._Z7reduce0IfEvPT_S1_j:
        /* <DEDUP_REMOVED lines=21> */
[----:B0-----:R-:W-:-:S07]  /*0150*/  IMAD.MOV.U32 R0, RZ, RZ, 0x1 ;  /* 0x00000001ff007424 */ /* 0x001fce00078e00ff */
.L_x_1062:
[----:B------:R-:W-:-:S05]  /*0160*/  SHF.L.U32 R8, R0, 0x1, RZ ;  /* 0x0000000100087819 */ /* 0x000fca00000006ff */
[----:B------:R-:W-:-:S05]  /*0170*/  VIADD R2, R8, 0xffffffff ;  /* 0xffffffff08027836 */ /* 0x000fca0000000000 */
[----:B------:R-:W-:-:S13]  /*0180*/  LOP3.LUT P1, RZ, R2, R7, RZ, 0xc0, !PT ;  /* 0x0000000702ff7212 */ /* 0x000fda000782c0ff */
[----:B------:R-:W-:Y:S01]  /*0190*/  @!P1 LEA R2, R0, R5, 0x2 ;  /* 0x0000000500029211 */ /* 0x000fe200078e10ff */
[----:B------:R-:W-:Y:S01]  /*01a0*/  @!P1 LDS R3, [R5] ;  /* 0x0000000005039984 */ /* 0x000fe20000000800 */
[----:B------:R-:W-:-:S04]  /*01b0*/  MOV R0, R8 ;  /* 0x0000000800007202 */ /* 0x000fc80000000f00 */
[----:B------:R-:W0:Y:S02]  /*01c0*/  @!P1 LDS R2, [R2] ;  /* 0x0000000002029984 */ /* 0x000e240000000800 */
[----:B0-----:R-:W-:-:S05]  /*01d0*/  @!P1 FADD R4, R2, R3 ;  /* 0x0000000302049221 */ /* 0x001fca0000000000 */
[----:B------:R1:W-:Y:S01]  /*01e0*/  @!P1 STS [R5], R4 ;  /* 0x0000000405009388 */ /* 0x0003e20000000800 */
[----:B------:R-:W-:Y:S01]  /*01f0*/  BAR.SYNC.DEFER_BLOCKING 0x0 ;  /* 0x0000000000007b1d */ /* 0x000fe20000010000 */
[----:B------:R-:W-:-:S13]  /*0200*/  ISETP.GE.U32.AND P1, PT, R8, UR8, PT ;  /* 0x0000000808007c0c */ /* 0x000fda000bf26070 */
[----:B-1----:R-:W-:Y:S05]  /*0210*/  @!P1 BRA `(.L_x_1062) ;  /* 0xfffffffc00d09947 */ /* 0x002fea000383ffff */
.L_x_1061:
        /* <DEDUP_REMOVED lines=9> */
.L_x_1063:
        /* <DEDUP_REMOVED lines=13> */
.L_x_1683:


//--------------------- .text._Z7reduce6IiLj1ELb0EEvPT_S1_j --------------------------
	.section	.text._Z7reduce6IiLj1ELb0EEvPT_S1_j,"ax",@progbits
	.align	128
        .global         _Z7reduce6IiLj1ELb0EEvPT_S1_j
        .type           _Z7reduce6IiLj1ELb0EEvPT_S1_j,@function
        .size           _Z7reduce6IiLj1ELb0EEvPT_S1_j,(.L_x_1684 - _Z7reduce6IiLj1ELb0EEvPT_S1_j)
        .other          _Z7reduce6IiLj1ELb0EEvPT_S1_j,@"STO_CUDA_ENTRY STV_DEFAULT"
_Z7reduce6IiLj1ELb0EEvPT_S1_j:
.text._Z7reduce6IiLj1ELb0EEvPT_S1_j:
        /* <DEDUP_REMOVED lines=14> */
.L_x_1066:
[C---:B------:R-:W-:Y:S02]  /*00e0*/  VIADD R4, R2.reuse, 0x1 ;  /* 0x0000000102047836 */ /* 0x040fe40000000000 */
[----:B-1----:R-:W-:-:S03]  /*00f0*/  IMAD.WIDE.U32 R8, R2, 0x4, R6 ;  /* 0x0000000402087825 */ /* 0x002fc600078e0006 */
[----:B------:R-:W-:Y:S02]  /*0100*/  ISETP.GE.U32.AND P0, PT, R4, UR8, PT ;  /* 0x0000000804007c0c */ /* 0x000fe4000bf06070 */
[----:B------:R-:W2:Y:S11]  /*0110*/  LDG.E R4, desc[UR6][R8.64] ;  /* 0x0000000608047981 */ /* 0x000eb6000c1e1900 */
[----:B------:R-:W3:Y:S01]  /*0120*/  @!P0 LDG.E R10, desc[UR6][R8.64+0x4] ;  /* 0x00000406080a8981 */ /* 0x000ee2000c1e1900 */
[----:B0-----:R-:W-:-:S05]  /*0130*/  IMAD R2, R11, 0x2, R2 ;  /* 0x000000020b027824 */ /* 0x001fca00078e0202 */
[----:B------:R-:W-:Y:S01]  /*0140*/  ISETP.GE.U32.AND P1, PT, R2, UR8, PT ;  /* 0x0000000802007c0c */ /* 0x000fe2000bf26070 */
[----:B--2---:R-:W-:-:S04]  /*0150*/  IMAD.IADD R5, R4, 0x1, R5 ;  /* 0x0000000104057824 */ /* 0x004fc800078e0205 */
[----:B---3--:R-:W-:-:S08]  /*0160*/  @!P0 IMAD.IADD R5, R5, 0x1, R10 ;  /* 0x0000000105058824 */ /* 0x008fd000078e020a */
[----:B------:R-:W-:Y:S05]  /*0170*/  @!P1 BRA `(.L_x_1066) ;  /* 0xfffffffc00d89947 */ /* 0x000fea000383ffff */
.L_x_1065:
[----:B------:R-:W-:Y:S05]  /*0180*/  BSYNC.RECONVERGENT B0 ;  /* 0x0000000000007941 */ /* 0x000fea0003800200 */
.L_x_1064:
        /* <DEDUP_REMOVED lines=16> */
.L_x_1067:
        /* <DEDUP_REMOVED lines=40> */
.L_x_1068:
[----:B------:R-:W-:Y:S01]  /*0510*/  ISETP.NE.AND P0, PT, R2, -0x1, PT ;  /* 0xffffffff0200780c */ /* 0x000fe20003f05270 */
[----:B-1-3--:R-:W-:-:S12]  /*0520*/  IMAD.IADD R10, R4, 0x1, R5 ;  /* 0x00000001040a7824 */ /* 0x00afd800078e0205 */
        /* <DEDUP_REMOVED lines=42> */
.L_x_1069:
[----:B0-2---:R0:W1:Y:S02]  /*07d0*/  SHFL.DOWN PT, R5, R10, 0x8, 0x1f ;  /* 0x09001f000a057f89 */ /* 0x00506400000e0000 */
.L_x_1070:
[----:B0123--:R-:W-:Y:S01]  /*07e0*/  IMAD.IADD R10, R10, 0x1, R5 ;  /* 0x000000010a0a7824 */ /* 0x00ffe200078e0205 */
        /* <DEDUP_REMOVED lines=42> */
.L_x_1071:
[----:B------:R2:W3:Y:S02]  /*0a90*/  SHFL.DOWN PT, R5, R10, 0x4, 0x1f ;  /* 0x08801f000a057f89 */ /* 0x0004e400000e0000 */
.L_x_1072:
        /* <DEDUP_REMOVED lines=43> */
.L_x_1073:
[----:B------:R0:W1:Y:S02]  /*0d50*/  SHFL.DOWN PT, R5, R10, 0x2, 0x1f ;  /* 0x08401f000a057f89 */ /* 0x00006400000e0000 */
.L_x_1074:
        /* <DEDUP_REMOVED lines=43> */
.L_x_1075:
[----:B------:R2:W3:Y:S02]  /*1010*/  SHFL.DOWN PT, R5, R10, 0x1, 0x1f ;  /* 0x08201f000a057f89 */ /* 0x0004e400000e0000 */
.L_x_1076:
[----:B------:R-:W-:-:S13]  /*1020*/  ISETP.NE.AND P0, PT, R3, RZ, PT ;  /* 0x000000ff0300720c */ /* 0x000fda0003f05270 */
[----:B------:R-:W-:Y:S05]  /*1030*/  @P0 EXIT ;  /* 0x000000000000094d */ /* 0x000fea0003800000 */
[----:B------:R-:W4:Y:S01]  /*1040*/  LDC.64 R2, c[0x0][0x388] ;  /* 0x0000e200ff027b82 */ /* 0x000f220000000a00 */
[----:B-1-3--:R-:W-:Y:S02]  /*1050*/  IMAD.IADD R5, R10, 0x1, R5 ;  /* 0x000000010a057824 */ /* 0x00afe400078e0205 */
[----:B----4-:R-:W-:-:S05]  /*1060*/  IMAD.WIDE.U32 R2, R0, 0x4, R2 ;  /* 0x0000000400027825 */ /* 0x010fca00078e0002 */
[----:B------:R-:W-:Y:S01]  /*1070*/  STG.E desc[UR6][R2.64], R5 ;  /* 0x0000000502007986 */ /* 0x000fe2000c101906 */
[----:B------:R-:W-:Y:S05]  /*1080*/  EXIT ;  /* 0x000000000000794d */ /* 0x000fea0003800000 */
.L_x_1077:
        /* <DEDUP_REMOVED lines=15> */
.L_x_1684:


//--------------------- .text._Z7reduce6IiLj2ELb0EEvPT_S1_j --------------------------
	.section	.text._Z7reduce6IiLj2ELb0EEvPT_S1_j,"ax",@progbits
	.align	128
        .global         _Z7reduce6IiLj2ELb0EEvPT_S1_j
        .type           _Z7reduce6IiLj2ELb0EEvPT_S1_j,@function
        .size           _Z7reduce6IiLj2ELb0EEvPT_S1_j,(.L_x_1685 - _Z7reduce6IiLj2ELb0EEvPT_S1_j)
        .other          _Z7reduce6IiLj2ELb0EEvPT_S1_j,@"STO_CUDA_ENTRY STV_DEFAULT"
_Z7reduce6IiLj2ELb0EEvPT_S1_j:
.text._Z7reduce6IiLj2ELb0EEvPT_S1_j:
        /* <DEDUP_REMOVED lines=15> */
.L_x_1080:
        /* <DEDUP_REMOVED lines=8> */
[----:B--2---:R-:W-:-:S04]  /*0170*/  IMAD.IADD R2, R5, 0x1, R2 ;  /* 0x0000000105027824 */ /* 0x004fc800078e0202 */
[----:B---3--:R-:W-:-:S08]  /*0180*/  @!P0 IMAD.IADD R2, R2, 0x1, R7 ;  /* 0x0000000102028824 */ /* 0x008fd000078e0207 */
[----:B------:R-:W-:Y:S05]  /*0190*/  @!P1 BRA `(.L_x_1080) ;  /* 0xfffffffc00d49947 */ /* 0x000fea000383ffff */
.L_x_1079:
[----:B------:R-:W-:Y:S05]  /*01a0*/  BSYNC.RECONVERGENT B0 ;  /* 0x0000000000007941 */ /* 0x000fea0003800200 */
.L_x_1078:
        /* <DEDUP_REMOVED lines=16> */
.L_x_1081:
        /* <DEDUP_REMOVED lines=40> */
.L_x_1082:
[----:B------:R-:W-:Y:S01]  /*0530*/  ISETP.NE.AND P0, PT, R5, -0x1, PT ;  /* 0xffffffff0500780c */ /* 0x000fe20003f05270 */
[----:B-1-3--:R-:W-:-:S12]  /*0540*/  IMAD.IADD R11, R7, 0x1, R2 ;  /* 0x00000001070b7824 */ /* 0x00afd800078e0202 */
        /* <DEDUP_REMOVED lines=42> */
.L_x_1083:
[----:B0-2---:R0:W1:Y:S02]  /*07f0*/  SHFL.DOWN PT, R2, R11, 0x8, 0x1f ;  /* 0x09001f000b027f89 */ /* 0x00506400000e0000 */
.L_x_1084:
        /* <DEDUP_REMOVED lines=43> */
.L_x_1085:
[----:B------:R2:W3:Y:S02]  /*0ab0*/  SHFL.DOWN PT, R2, R11, 0x4, 0x1f ;  /* 0x08801f000b027f89 */ /* 0x0004e400000e0000 */
.L_x_1086:
        /* <DEDUP_REMOVED lines=43> */
.L_x_1087:
[----:B------:R0:W1:Y:S02]  /*0d70*/  SHFL.DOWN PT, R2, R11, 0x2, 0x1f ;  /* 0x08401f000b027f89 */ /* 0x00006400000e0000 */
.L_x_1088:
[----:B-1-3--:R-:W-:Y:S01]  /*0d80*/  IMAD.IADD R8, R11, 0x1, R2 ;  /* 0x000000010b087824 */ /* 0x00afe200078e0202 */
        /* <DEDUP_REMOVED lines=42> */
.L_x_1089:
[----:B------:R3:W4:Y:S02]  /*1030*/  SHFL.DOWN PT, R5, R8, 0x1, 0x1f ;  /* 0x08201f0008057f89 */ /* 0x00072400000e0000 */
.L_x_1090:
[----:B------:R-:W-:-:S13]  /*1040*/  ISETP.NE.AND P0, PT, R3, RZ, PT ;  /* 0x000000ff0300720c */ /* 0x000fda0003f05270 */
[----:B------:R-:W-:Y:S05]  /*1050*/  @P0 EXIT ;  /* 0x000000000000094d */ /* 0x000fea0003800000 */
[----:B0-----:R-:W0:Y:S01]  /*1060*/  LDC.64 R2, c[0x0][0x388] ;  /* 0x0000e200ff027b82 */ /* 0x001e220000000a00 */
[----:B-1--4-:R-:W-:Y:S02]  /*1070*/  IMAD.IADD R5, R8, 0x1, R5 ;  /* 0x0000000108057824 */ /* 0x012fe400078e0205 */
[----:B0-----:R-:W-:-:S05]  /*1080*/  IMAD.WIDE.U32 R2, R0, 0x4, R2 ;  /* 0x0000000400027825 */ /* 0x001fca00078e0002 */
[----:B------:R-:W-:Y:S01]  /*1090*/  STG.E desc[UR6][R2.64], R5 ;  /* 0x0000000502007986 */ /* 0x000fe2000c101906 */
[----:B------:R-:W-:Y:S05]  /*10a0*/  EXIT ;  /* 0x000000000000794d */ /* 0x000fea0003800000 */
.L_x_1091:
        /* <DEDUP_REMOVED lines=13> */
.L_x_1685:


//--------------------- .text._Z7reduce6IiLj4ELb0EEvPT_S1_j --------------------------
	.section	.text._Z7reduce6IiLj4ELb0EEvPT_S1_j,"ax",@progbits
	.align	128
        .global         _Z7reduce6IiLj4ELb0EEvPT_S1_j
        .type           _Z7reduce6IiLj4ELb0EEvPT_S1_j,@function
        .size           _Z7reduce6IiLj4ELb0EEvPT_S1_j,(.L_x_1686 - _Z7reduce6IiLj4ELb0EEvPT_S1_j)
        .other          _Z7reduce6IiLj4ELb0EEvPT_S1_j,@"STO_CUDA_ENTRY STV_DEFAULT"
_Z7reduce6IiLj4ELb0EEvPT_S1_j:
.text._Z7reduce6IiLj4ELb0EEvPT_S1_j:
        /* <DEDUP_REMOVED lines=15> */
.L_x_1094:
        /* <DEDUP_REMOVED lines=11> */
.L_x_1093:
[----:B------:R-:W-:Y:S05]  /*01a0*/  BSYNC.RECONVERGENT B0 ;  /* 0x0000000000007941 */ /* 0x000fea0003800200 */
.L_x_1092:
        /* <DEDUP_REMOVED lines=16> */
.L_x_1095:
        /* <DEDUP_REMOVED lines=40> */
.L_x_1096:
        /* <DEDUP_REMOVED lines=44> */
.L_x_1097:
[----:B0-2---:R0:W1:Y:S02]  /*07f0*/  SHFL.DOWN PT, R2, R11, 0x8, 0x1f ;  /* 0x09001f000b027f89 */ /* 0x00506400000e0000 */
.L_x_1098:
        /* <DEDUP_REMOVED lines=43> */
.L_x_1099:
[----:B------:R2:W3:Y:S02]  /*0ab0*/  SHFL.DOWN PT, R2, R11, 0x4, 0x1f ;  /* 0x08801f000b027f89 */ /* 0x0004e400000e0000 */
.L_x_1100:
        /* <DEDUP_REMOVED lines=43> */
.L_x_1101:
[----:B------:R0:W1:Y:S02]  /*0d70*/  SHFL.DOWN PT, R2, R11, 0x2, 0x1f ;  /* 0x08401f000b027f89 */ /* 0x00006400000e0000 */
.L_x_1102:
        /* <DEDUP_REMOVED lines=43> */
.L_x_1103:
[----:B------:R3:W4:Y:S02]  /*1030*/  SHFL.DOWN PT, R5, R8, 0x1, 0x1f ;  /* 0x08201f0008057f89 */ /* 0x00072400000e0000 */
.L_x_1104:
[----:B------:R-:W-:-:S13]  /*1040*/  ISETP.NE.AND P0, PT, R3, RZ, PT ;  /* 0x000000ff0300720c */ /* 0x000fda0003f05270 */
[----:B------:R-:W-:Y:S05]  /*1050*/  @P0 EXIT ;  /* 0x000000000000094d */ /* 0x000fea0003800000 */
[----:B0-----:R-:W0:Y:S01]  /*1060*/  LDC.64 R2, c[0x0][0x388] ;  /* 0x0000e200ff027b82 */ /* 0x001e220000000a00 */
[----:B-1--4-:R-:W-:Y:S02]  /*1070*/  IMAD.IADD R5, R8, 0x1, R5 ;  /* 0x0000000108057824 */ /* 0x012fe400078e0205 */
[----:B0-----:R-:W-:-:S05]  /*1080*/  IMAD.WIDE.U32 R2, R0, 0x4, R2 ;  /* 0x0000000400027825 */ /* 0x001fca00078e0002 */
[----:B------:R-:W-:Y:S01]  /*1090*/  STG.E desc[UR6][R2.64], R5 ;  /* 0x0000000502007986 */ /* 0x000fe2000c101906 */
[----:B------:R-:W-:Y:S05]  /*10a0*/  EXIT ;  /* 0x000000000000794d */ /* 0x000fea0003800000 */
.L_x_1105:
        /* <DEDUP_REMOVED lines=13> */
.L_x_1686:


//--------------------- .text._Z7reduce6IiLj8ELb0EEvPT_S1_j --------------------------
	.section	.text._Z7reduce6IiLj8ELb0EEvPT_S1_j,"ax",@progbits
	.align	128
        .global         _Z7reduce6IiLj8ELb0EEvPT_S1_j
        .type           _Z7reduce6IiLj8ELb0EEvPT_S1_j,@function
        .size           _Z7reduce6IiLj8ELb0EEvPT_S1_j,(.L_x_1687 - _Z7reduce6IiLj8ELb0EEvPT_S1_j)
        .other          _Z7reduce6IiLj8ELb0EEvPT_S1_j,@"STO_CUDA_ENTRY STV_DEFAULT"
_Z7reduce6IiLj8ELb0EEvPT_S1_j:
.text._Z7reduce6IiLj8ELb0EEvPT_S1_j:
        /* <DEDUP_REMOVED lines=15> */
.L_x_1108:
        /* <DEDUP_REMOVED lines=11> */
.L_x_1107:
[----:B------:R-:W-:Y:S05]  /*01a0*/  BSYNC.RECONVERGENT B0 ;  /* 0x0000000000007941 */ /* 0x000fea0003800200 */
.L_x_1106:
        /* <DEDUP_REMOVED lines=16> */
.L_x_1109:
        /* <DEDUP_REMOVED lines=40> */
.L_x_1110:
        /* <DEDUP_REMOVED lines=44> */
.L_x_1111:
[----:B0-2---:R0:W1:Y:S02]  /*07f0*/  SHFL.DOWN PT, R2, R11, 0x8, 0x1f ;  /* 0x09001f000b027f89 */ /* 0x00506400000e0000 */
.L_x_1112:
        /* <DEDUP_REMOVED lines=43> */
.L_x_1113:
[----:B------:R2:W3:Y:S02]  /*0ab0*/  SHFL.DOWN PT, R2, R11, 0x4, 0x1f ;  /* 0x08801f000b027f89 */ /* 0x0004e400000e0000 */
.L_x_1114:
        /* <DEDUP_REMOVED lines=43> */
.L_x_1115:
[----:B------:R0:W1:Y:S02]  /*0d70*/  SHFL.DOWN PT, R2, R11, 0x2, 0x1f ;  /* 0x08401f000b027f89 */ /* 0x00006400000e0000 */
.L_x_1116:
        /* <DEDUP_REMOVED lines=43> */
.L_x_1117:
[----:B------:R3:W4:Y:S02]  /*1030*/  SHFL.DOWN PT, R5, R8, 0x1, 0x1f ;  /* 0x08201f0008057f89 */ /* 0x00072400000e0000 */
.L_x_1118:
[----:B------:R-:W-:-:S13]  /*1040*/  ISETP.NE.AND P0, PT, R3, RZ, PT ;  /* 0x000000ff0300720c */ /* 0x000fda0003f05270 */
[----:B------:R-:W-:Y:S05]  /*1050*/  @P0 EXIT ;  /* 0x000000000000094d */ /* 0x000fea0003800000 */
[----:B0-----:R-:W0:Y:S01]  /*1060*/  LDC.64 R2, c[0x0][0x388] ;  /* 0x0000e200ff027b82 */ /* 0x001e220000000a00 */
[----:B-1--4-:R-:W-:Y:S02]  /*1070*/  IMAD.IADD R5, R8, 0x1, R5 ;  /* 0x0000000108057824 */ /* 0x012fe400078e0205 */
[----:B0-----:R-:W-:-:S05]  /*1080*/  IMAD.WIDE.U32 R2, R0, 0x4, R2 ;  /* 0x0000000400027825 */ /* 0x001fca00078e0002 */
[----:B------:R-:W-:Y:S01]  /*1090*/  STG.E desc[UR6][R2.64], R5 ;  /* 0x0000000502007986 */ /* 0x000fe2000c101906 */
[----:B------:R-:W-:Y:S05]  /*10a0*/  EXIT ;  /* 0x000000000000794d */ /* 0x000fea0003800000 */
.L_x_1119:
        /* <DEDUP_REMOVED lines=13> */
.L_x_1687:


//--------------------- .text._Z7reduce6IiLj16ELb0EEvPT_S1_j --------------------------
	.section	.text._Z7reduce6IiLj16ELb0EEvPT_S1_j,"ax",@progbits
	.align	128
        .global         _Z7reduce6IiLj16ELb0EEvPT_S1_j
        .type           _Z7reduce6IiLj16ELb0EEvPT_S1_j,@function
        .size           _Z7reduce6IiLj16ELb0EEvPT_S1_j,(.L_x_1688 - _Z7reduce6IiLj16ELb0EEvPT_S1_j)
        .other          _Z7reduce6IiLj16ELb0EEvPT_S1_j,@"STO_CUDA_ENTRY STV_DEFAULT"
_Z7reduce6IiLj16ELb0EEvPT_S1_j:
.text._Z7reduce6IiLj16ELb0EEvPT_S1_j:
        /* <DEDUP_REMOVED lines=15> */
.L_x_1122:
        /* <DEDUP_REMOVED lines=11> */
.L_x_1121:
[----:B------:R-:W-:Y:S05]  /*01a0*/  BSYNC.RECONVERGENT B0 ;  /* 0x0000000000007941 */ /* 0x000fea0003800200 */
.L_x_1120:
        /* <DEDUP_REMOVED lines=16> */
.L_x_1123:
        /* <DEDUP_REMOVED lines=40> */
.L_x_1124:
        /* <DEDUP_REMOVED lines=44> */
.L_x_1125:
[----:B0-2---:R0:W1:Y:S02]  /*07f0*/  SHFL.DOWN PT, R2, R11, 0x8, 0x1f ;  /* 0x09001f000b027f89 */ /* 0x00506400000e0000 */
.L_x_1126:
        /* <DEDUP_REMOVED lines=43> */
.L_x_1127:
[----:B------:R2:W3:Y:S02]  /*0ab0*/  SHFL.DOWN PT, R2, R11, 0x4, 0x1f ;  /* 0x08801f000b027f89 */ /* 0x0004e400000e0000 */
.L_x_1128:
        /* <DEDUP_REMOVED lines=43> */
.L_x_1129:
[----:B------:R0:W1:Y:S02]  /*0d70*/  SHFL.DOWN PT, R2, R11, 0x2, 0x1f ;  /* 0x08401f000b027f89 */ /* 0x00006400000e0000 */
.L_x_1130:
        /* <DEDUP_REMOVED lines=43> */
.L_x_1131:
[----:B------:R3:W4:Y:S02]  /*1030*/  SHFL.DOWN PT, R5, R8, 0x1, 0x1f ;  /* 0x08201f0008057f89 */ /* 0x00072400000e0000 */
.L_x_1132:
[----:B------:R-:W-:-:S13]  /*1040*/  ISETP.NE.AND P0, PT, R3, RZ, PT ;  /* 0x000000ff0300720c */ /* 0x000fda0003f05270 */
[----:B------:R-:W-:Y:S05]  /*1050*/  @P0 EXIT ;  /* 0x000000000000094d */ /* 0x000fea0003800000 */
[----:B0-----:R-:W0:Y:S01]  /*1060*/  LDC.64 R2, c[0x0][0x388] ;  /* 0x0000e200ff027b82 */ /* 0x001e220000000a00 */
[----:B-1--4-:R-:W-:Y:S02]  /*1070*/  IMAD.IADD R5, R8, 0x1, R5 ;  /* 0x0000000108057824 */ /* 0x012fe400078e0205 */
[----:B0-----:R-:W-:-:S05]  /*1080*/  IMAD.WIDE.U32 R2, R0, 0x4, R2 ;  /* 0x0000000400027825 */ /* 0x001fca00078e0002 */
[----:B------:R-:W-:Y:S01]  /*1090*/  STG.E desc[UR6][R2.64], R5 ;  /* 0x0000000502007986 */ /* 0x000fe2000c101906 */
[----:B------:R-:W-:Y:S05]  /*10a0*/  EXIT ;  /* 0x000000000000794d */ /* 0x000fea0003800000 */
.L_x_1133:
        /* <DEDUP_REMOVED lines=13> */
.L_x_1688:


//--------------------- .text._Z7reduce6IiLj32ELb0EEvPT_S1_j --------------------------
	.section	.text._Z7reduce6IiLj32ELb0EEvPT_S1_j,"ax",@progbits
	.align	128
        .global         _Z7reduce6IiLj32ELb0EEvPT_S1_j
        .type           _Z7reduce6IiLj32ELb0EEvPT_S1_j,@function
        .size           _Z7reduce6IiLj32ELb0EEvPT_S1_j,(.L_x_1689 - _Z7reduce6IiLj32ELb0EEvPT_S1_j)
        .other          _Z7reduce6IiLj32ELb0EEvPT_S1_j,@"STO_CUDA_ENTRY STV_DEFAULT"
_Z7reduce6IiLj32ELb0EEvPT_S1_j:
.text._Z7reduce6IiLj32ELb0EEvPT_S1_j:
        /* <DEDUP_REMOVED lines=15> */
.L_x_1136:
        /* <DEDUP_REMOVED lines=11> */
.L_x_1135:
[----:B------:R-:W-:Y:S05]  /*01a0*/  BSYNC.RECONVERGENT B0 ;  /* 0x0000000000007941 */ /* 0x000fea0003800200 */
.L_x_1134:
        /* <DEDUP_REMOVED lines=16> */
.L_x_1137:
        /* <DEDUP_REMOVED lines=40> */
.L_x_1138:
        /* <DEDUP_REMOVED lines=44> */
.L_x_1139:
[----:B0-2---:R0:W1:Y:S02]  /*07f0*/  SHFL.DOWN PT, R2, R11, 0x8, 0x1f ;  /* 0x09001f000b027f89 */ /* 0x00506400000e0000 */
.L_x_1140:
        /* <DEDUP_REMOVED lines=43> */
.L_x_1141:
[----:B------:R2:W3:Y:S02]  /*0ab0*/  SHFL.DOWN PT, R2, R11, 0x4, 0x1f ;  /* 0x08801f000b027f89 */ /* 0x0004e400000e0000 */
.L_x_1142:
        /* <DEDUP_REMOVED lines=43> */
.L_x_1143:
[----:B------:R0:W1:Y:S02]  /*0d70*/  SHFL.DOWN PT, R2, R11, 0x2, 0x1f ;  /* 0x08401f000b027f89 */ /* 0x00006400000e0000 */
.L_x_1144:
        /* <DEDUP_REMOVED lines=43> */
.L_x_1145:
[----:B------:R3:W4:Y:S02]  /*1030*/  SHFL.DOWN PT, R5, R8, 0x1, 0x1f ;  /* 0x08201f0008057f89 */ /* 0x00072400000e0000 */
.L_x_1146:
[----:B------:R-:W-:-:S13]  /*1040*/  ISETP.NE.AND P0, PT, R3, RZ, PT ;  /* 0x000000ff0300720c */ /* 0x000fda0003f05270 */
[----:B------:R-:W-:Y:S05]  /*1050*/  @P0 EXIT ;  /* 0x000000000000094d */ /* 0x000fea0003800000 */
[----:B0-----:R-:W0:Y:S01]  /*1060*/  LDC.64 R2, c[0x0][0x388] ;  /* 0x0000e200ff027b82 */ /* 0x001e220000000a00 */
[----:B-1--4-:R-:W-:Y:S02]  /*1070*/  IMAD.IADD R5, R8, 0x1, R5 ;  /* 0x0000000108057824 */ /* 0x012fe400078e0205 */
[----:B0-----:R-:W-:-:S05]  /*1080*/  IMAD.WIDE.U32 R2, R0, 0x4, R2 ;  /* 0x0000000400027825 */ /* 0x001fca00078e0002 */
[----:B------:R-:W-:Y:S01]  /*1090*/  STG.E desc[UR6][R2.64], R5 ;  /* 0x0000000502007986 */ /* 0x000fe2000c101906 */
[----:B------:R-:W-:Y:S05]  /*10a0*/  EXIT ;  /* 0x000000000000794d */ /* 0x000fea0003800000 */
.L_x_1147:
        /* <DEDUP_REMOVED lines=13> */
.L_x_1689:


//--------------------- .text._Z7reduce6IiLj64ELb0EEvPT_S1_j --------------------------
	.section	.text._Z7reduce6IiLj64ELb0EEvPT_S1_j,"ax",@progbits
	.align	128
        .global         _Z7reduce6IiLj64ELb0EEvPT_S1_j
        .type           _Z7reduce6IiLj64ELb0EEvPT_S1_j,@function
        .size           _Z7reduce6IiLj64ELb0EEvPT_S1_j,(.L_x_1690 - _Z7reduce6IiLj64ELb0EEvPT_S1_j)
        .other          _Z7reduce6IiLj64ELb0EEvPT_S1_j,@"STO_CUDA_ENTRY STV_DEFAULT"
_Z7reduce6IiLj64ELb0EEvPT_S1_j:
.text._Z7reduce6IiLj64ELb0EEvPT_S1_j:
        /* <DEDUP_REMOVED lines=14> */
.L_x_1150:
        /* <DEDUP_REMOVED lines=11> */
.L_x_1149:
[----:B------:R-:W-:Y:S05]  /*0190*/  BSYNC.RECONVERGENT B0 ;  /* 0x0000000000007941 */ /* 0x000fea0003800200 */
.L_x_1148:
        /* <DEDUP_REMOVED lines=14> */
[----:B0-----:R-:W-:-:S12]  /*0280*/  IMAD.IADD R13, R5, 0x1, R10 ;  /* 0x00000001050d7824 */ /* 0x001fd800078e020a */
[----:B------:R-:W-:Y:S05]  /*0290*/  @P0 BRA `(.L_x_1151) ;  /* 0x0000000000080947 */ /* 0x000fea0003800000 */
[----:B------:R0:W1:Y:S01]  /*02a0*/  SHFL.DOWN PT, R4, R13, 0x10, 0x1f ;  /* 0x0a001f000d047f89 */ /* 0x00006200000e0000 */
[----:B------:R-:W-:Y:S05]  /*02b0*/  BRA `(.L_x_1152) ;  /* 0x0000000000a07947 */ /* 0x000fea0003800000 */
.L_x_1151:
        /* <DEDUP_REMOVED lines=40> */
.L_x_1152:
[----:B------:R-:W-:Y:S01]  /*0540*/  ISETP.NE.AND P0, PT, R2, -0x1, PT ;  /* 0xffffffff0200780c */ /* 0x000fe20003f05270 */
[----:B-1-3--:R-:W-:-:S12]  /*0550*/  IMAD.IADD R10, R13, 0x1, R4 ;  /* 0x000000010d0a7824 */ /* 0x00afd800078e0204 */
        /* <DEDUP_REMOVED lines=42> */
.L_x_1153:
[----:B--2---:R1:W2:Y:S02]  /*0800*/  SHFL.DOWN PT, R5, R10, 0x8, 0x1f ;  /* 0x09001f000a057f89 */ /* 0x0042a400000e0000 */
.L_x_1154:
[----:B-1234-:R-:W-:Y:S01]  /*0810*/  IMAD.IADD R10, R10, 0x1, R5 ;  /* 0x000000010a0a7824 */ /* 0x01efe200078e0205 */
        /* <DEDUP_REMOVED lines=42> */
.L_x_1155:
[----:B------:R3:W4:Y:S02]  /*0ac0*/  SHFL.DOWN PT, R5, R10, 0x4, 0x1f ;  /* 0x08801f000a057f89 */ /* 0x00072400000e0000 */
.L_x_1156:
        /* <DEDUP_REMOVED lines=43> */
.L_x_1157:
[----:B------:R1:W2:Y:S02]  /*0d80*/  SHFL.DOWN PT, R5, R10, 0x2, 0x1f ;  /* 0x08401f000a057f89 */ /* 0x0002a400000e0000 */
.L_x_1158:
        /* <DEDUP_REMOVED lines=43> */
.L_x_1159:
[----:B------:R3:W4:Y:S02]  /*1040*/  SHFL.DOWN PT, R5, R10, 0x1, 0x1f ;  /* 0x08201f000a057f89 */ /* 0x00072400000e0000 */
.L_x_1160:
[----:B------:R-:W-:-:S13]  /*1050*/  ISETP.NE.AND P0, PT, R3, RZ, PT ;  /* 0x000000ff0300720c */ /* 0x000fda0003f05270 */
[----:B------:R-:W-:Y:S05]  /*1060*/  @P0 EXIT ;  /* 0x000000000000094d */ /* 0x000fea0003800000 */
[----:B------:R-:W5:Y:S01]  /*1070*/  LDC.64 R2, c[0x0][0x388] ;  /* 0x0000e200ff027b82 */ /* 0x000f620000000a00 */
[----:B--2-4-:R-:W-:Y:S02]  /*1080*/  IMAD.IADD R5, R10, 0x1, R5 ;  /* 0x000000010a057824 */ /* 0x014fe400078e0205 */
[----:B-----5:R-:W-:-:S05]  /*1090*/  IMAD.WIDE.U32 R2, R0, 0x4, R2 ;  /* 0x0000000400027825 */ /* 0x020fca00078e0002 */
[----:B------:R-:W-:Y:S01]  /*10a0*/  STG.E desc[UR6][R2.64], R5 ;  /* 0x0000000502007986 */ /* 0x000fe2000c101906 */
[----:B------:R-:W-:Y:S05]  /*10b0*/  EXIT ;  /* 0x000000000000794d */ /* 0x000fea0003800000 */
.L_x_1161:
        /* <DEDUP_REMOVED lines=12> */
.L_x_1690:


//--------------------- .text._Z7reduce6IiLj128ELb0EEvPT_S1_j --------------------------
	.section	.text._Z7reduce6IiLj128ELb0EEvPT_S1_j,"ax",@progbits
	.align	128
        .global         _Z7reduce6IiLj128ELb0EEvPT_S1_j
        .type           _Z7reduce6IiLj128ELb0EEvPT_S1_j,@function
        .size           _Z7reduce6IiLj128ELb0EEvPT_S1_j,(.L_x_1691 - _Z7reduce6IiLj128ELb0EEvPT_S1_j)
        .other          _Z7reduce6IiLj128ELb0EEvPT_S1_j,@"STO_CUDA_ENTRY STV_DEFAULT"
_Z7reduce6IiLj128ELb0EEvPT_S1_j:
.text._Z7reduce6IiLj128ELb0EEvPT_S1_j:
        /* <DEDUP_REMOVED lines=14> */
.L_x_1164:
        /* <DEDUP_REMOVED lines=11> */
.L_x_1163:
[----:B------:R-:W-:Y:S05]  /*0190*/  BSYNC.RECONVERGENT B0 ;  /* 0x0000000000007941 */ /* 0x000fea0003800200 */
.L_x_1162:
        /* <DEDUP_REMOVED lines=12> */
[----:B0-----:R-:W-:-:S05]  /*0260*/  @!P0 IMAD.IADD R4, R2, 0x1, R4 ;  /* 0x0000000102048824 */ /* 0x001fca00078e0204 */
[----:B------:R0:W-:Y:S01]  /*0270*/  @!P0 STS [R5], R4 ;  /* 0x0000000405008388 */ /* 0x0001e20000000800 */
[----:B------:R-:W-:Y:S06]  /*0280*/  BAR.SYNC.DEFER_BLOCKING 0x0 ;  /* 0x0000000000007b1d */ /* 0x000fec0000010000 */
[----:B------:R-:W-:Y:S05]  /*0290*/  @P1 EXIT ;  /* 0x000000000000194d */ /* 0x000fea0003800000 */
[----:B0-----:R-:W0:Y:S01]  /*02a0*/  LDS R5, [R5+0x80] ;  /* 0x0000800005057984 */ /* 0x001e220000000800 */
[----:B------:R-:W-:-:S04]  /*02b0*/  VOTE.ANY R2, PT, PT ;  /* 0x0000000000027806 */ /* 0x000fc800038e0100 */
[----:B------:R-:W-:Y:S01]  /*02c0*/  ISETP.NE.AND P0, PT, R2, -0x1, PT ;  /* 0xffffffff0200780c */ /* 0x000fe20003f05270 */
[----:B0-----:R-:W-:-:S12]  /*02d0*/  IMAD.IADD R13, R5, 0x1, R4 ;  /* 0x00000001050d7824 */ /* 0x001fd800078e0204 */
[----:B------:R-:W-:Y:S05]  /*02e0*/  @P0 BRA `(.L_x_1165) ;  /* 0x0000000000080947 */ /* 0x000fea0003800000 */
[----:B------:R0:W1:Y:S01]  /*02f0*/  SHFL.DOWN PT, R4, R13, 0x10, 0x1f ;  /* 0x0a001f000d047f89 */ /* 0x00006200000e0000 */
[----:B------:R-:W-:Y:S05]  /*0300*/  BRA `(.L_x_1166) ;  /* 0x0000000000a07947 */ /* 0x000fea0003800000 */
.L_x_1165:
        /* <DEDUP_REMOVED lines=40> */
.L_x_1166:
        /* <DEDUP_REMOVED lines=44> */
.L_x_1167:
[----:B--2---:R1:W2:Y:S02]  /*0850*/  SHFL.DOWN PT, R5, R10, 0x8, 0x1f ;  /* 0x09001f000a057f89 */ /* 0x0042a400000e0000 */
.L_x_1168:
        /* <DEDUP_REMOVED lines=43> */
.L_x_1169:
[----:B------:R3:W4:Y:S02]  /*0b10*/  SHFL.DOWN PT, R5, R10, 0x4, 0x1f ;  /* 0x08801f000a057f89 */ /* 0x00072400000e0000 */
.L_x_1170:
        /* <DEDUP_REMOVED lines=43> */
.L_x_1171:
[----:B------:R1:W2:Y:S02]  /*0dd0*/  SHFL.DOWN PT, R5, R10, 0x2, 0x1f ;  /* 0x08401f000a057f89 */ /* 0x0002a400000e0000 */
.L_x_1172:
        /* <DEDUP_REMOVED lines=43> */
.L_x_1173:
[----:B------:R3:W4:Y:S02]  /*1090*/  SHFL.DOWN PT, R5, R10, 0x1, 0x1f ;  /* 0x08201f000a057f89 */ /* 0x00072400000e0000 */
.L_x_1174:
[----:B------:R-:W-:-:S13]  /*10a0*/  ISETP.NE.AND P0, PT, R3, RZ, PT ;  /* 0x000000ff0300720c */ /* 0x000fda0003f05270 */
[----:B------:R-:W-:Y:S05]  /*10b0*/  @P0 EXIT ;  /* 0x000000000000094d */ /* 0x000fea0003800000 */
[----:B------:R-:W5:Y:S01]  /*10c0*/  LDC.64 R2, c[0x0][0x388] ;  /* 0x0000e200ff027b82 */ /* 0x000f620000000a00 */
[----:B--2-4-:R-:W-:Y:S02]  /*10d0*/  IMAD.IADD R5, R10, 0x1, R5 ;  /* 0x000000010a057824 */ /* 0x014fe400078e0205 */
[----:B-----5:R-:W-:-:S05]  /*10e0*/  IMAD.WIDE.U32 R2, R0, 0x4, R2 ;  /* 0x0000000400027825 */ /* 0x020fca00078e0002 */
[----:B------:R-:W-:Y:S01]  /*10f0*/  STG.E desc[UR6][R2.64], R5 ;  /* 0x0000000502007986 */ /* 0x000fe2000c101906 */
[----:B------:R-:W-:Y:S05]  /*1100*/  EXIT ;  /* 0x000000000000794d */ /* 0x000fea0003800000 */
.L_x_1175:
        /* <DEDUP_REMOVED lines=15> */
.L_x_1691:


//--------------------- .text._Z7reduce6IiLj256ELb0EEvPT_S1_j --------------------------
	.section	.text._Z7reduce6IiLj256ELb0EEvPT_S1_j,"ax",@progbits
	.align	128
        .global         _Z7reduce6IiLj256ELb0EEvPT_S1_j
        .type           _Z7reduce6IiLj256ELb0EEvPT_S1_j,@function
        .size           _Z7reduce6IiLj256ELb0EEvPT_S1_j,(.L_x_1692 - _Z7reduce6IiLj256ELb0EEvPT_S1_j)
        .other          _Z7reduce6IiLj256ELb0EEvPT_S1_j,@"STO_CUDA_ENTRY STV_DEFAULT"
_Z7reduce6IiLj256ELb0EEvPT_S1_j:
.text._Z7reduce6IiLj256ELb0EEvPT_S1_j:
        /* <DEDUP_REMOVED lines=14> */
.L_x_1178:
        /* <DEDUP_REMOVED lines=11> */
.L_x_1177:
[----:B------:R-:W-:Y:S05]  /*0190*/  BSYNC.RECONVERGENT B0 ;  /* 0x0000000000007941 */ /* 0x000fea0003800200 */
.L_x_1176:
        /* <DEDUP_REMOVED lines=11> */
[----:B0-----:R-:W-:-:S05]  /*0250*/  @!P0 IMAD.IADD R4, R2, 0x1, R4 ;  /* 0x0000000102048824 */ /* 0x001fca00078e0204 */
[----:B------:R-:W-:Y:S01]  /*0260*/  @!P0 STS [R5], R4 ;  /* 0x0000000405008388 */ /* 0x000fe20000000800 */
[----:B------:R-:W-:Y:S01]  /*0270*/  BAR.SYNC.DEFER_BLOCKING 0x0 ;  /* 0x0000000000007b1d */ /* 0x000fe20000010000 */
[----:B------:R-:W-:-:S05]  /*0280*/  ISETP.GT.U32.AND P0, PT, R3, 0x1f, PT ;  /* 0x0000001f0300780c */ /* 0x000fca0003f04070 */
        /* <DEDUP_REMOVED lines=12> */
.L_x_1179:
        /* <DEDUP_REMOVED lines=40> */
.L_x_1180:
        /* <DEDUP_REMOVED lines=44> */
.L_x_1181:
[----:B--2---:R1:W2:Y:S02]  /*0890*/  SHFL.DOWN PT, R5, R10, 0x8, 0x1f ;  /* 0x09001f000a057f89 */ /* 0x0042a400000e0000 */
.L_x_1182:
        /* <DEDUP_REMOVED lines=43> */
.L_x_1183:
[----:B------:R3:W4:Y:S02]  /*0b50*/  SHFL.DOWN PT, R5, R10, 0x4, 0x1f ;  /* 0x08801f000a057f89 */ /* 0x00072400000e0000 */
.L_x_1184:
        /* <DEDUP_REMOVED lines=43> */
.L_x_1185:
[----:B------:R1:W2:Y:S02]  /*0e10*/  SHFL.DOWN PT, R5, R10, 0x2, 0x1f ;  /* 0x08401f000a057f89 */ /* 0x0002a400000e0000 */
.L_x_1186:
        /* <DEDUP_REMOVED lines=43> */
.L_x_1187:
[----:B------:R3:W4:Y:S02]  /*10d0*/  SHFL.DOWN PT, R5, R10, 0x1, 0x1f ;  /* 0x08201f000a057f89 */ /* 0x00072400000e0000 */
.L_x_1188:
[----:B------:R-:W-:-:S13]  /*10e0*/  ISETP.NE.AND P0, PT, R3, RZ, PT ;  /* 0x000000ff0300720c */ /* 0x000fda0003f05270 */
[----:B------:R-:W-:Y:S05]  /*10f0*/  @P0 EXIT ;  /* 0x000000000000094d */ /* 0x000fea0003800000 */
[----:B------:R-:W5:Y:S01]  /*1100*/  LDC.64 R2, c[0x0][0x388] ;  /* 0x0000e200ff027b82 */ /* 0x000f620000000a00 */
[----:B--2-4-:R-:W-:Y:S02]  /*1110*/  IMAD.IADD R5, R10, 0x1, R5 ;  /* 0x000000010a057824 */ /* 0x014fe400078e0205 */
[----:B-----5:R-:W-:-:S05]  /*1120*/  IMAD.WIDE.U32 R2, R0, 0x4, R2 ;  /* 0x0000000400027825 */ /* 0x020fca00078e0002 */
[----:B------:R-:W-:Y:S01]  /*1130*/  STG.E desc[UR6][R2.64], R5 ;  /* 0x0000000502007986 */ /* 0x000fe2000c101906 */
[----:B------:R-:W-:Y:S05]  /*1140*/  EXIT ;  /* 0x000000000000794d */ /* 0x000fea0003800000 */
.L_x_1189:
        /* <DEDUP_REMOVED lines=11> */
.L_x_1692:


//--------------------- .text._Z7reduce6IiLj512ELb0EEvPT_S1_j --------------------------
	.section	.text._Z7reduce6IiLj512ELb0EEvPT_S1_j,"ax",@progbits
	.align	128
        .global         _Z7reduce6IiLj512ELb0EEvPT_S1_j
        .type           _Z7reduce6IiLj512ELb0EEvPT_S1_j,@function
        .size           _Z7reduce6IiLj512ELb0EEvPT_S1_j,(.L_x_1693 - _Z7reduce6IiLj512ELb0EEvPT_S1_j)
        .other          _Z7reduce6IiLj512ELb0EEvPT_S1_j,@"STO_CUDA_ENTRY STV_DEFAULT"
_Z7reduce6IiLj512ELb0EEvPT_S1_j:
.text._Z7reduce6IiLj512ELb0EEvPT_S1_j:
        /* <DEDUP_REMOVED lines=15> */
.L_x_1192:
        /* <DEDUP_REMOVED lines=11> */
.L_x_1191:
[----:B------:R-:W-:Y:S05]  /*01a0*/  BSYNC.RECONVERGENT B0 ;  /* 0x0000000000007941 */ /* 0x000fea0003800200 */
.L_x_1190:
        /* <DEDUP_REMOVED lines=31> */
.L_x_1193:
        /* <DEDUP_REMOVED lines=40> */
.L_x_1194:
[----:B------:R-:W-:Y:S01]  /*0620*/  ISETP.NE.AND P0, PT, R3, -0x1, PT ;  /* 0xffffffff0300780c */ /* 0x000fe20003f05270 */
[----:B0123--:R-:W-:-:S12]  /*0630*/  IMAD.IADD R11, R11, 0x1, R4 ;  /* 0x000000010b0b7824 */ /* 0x00ffd800078e0204 */
        /* <DEDUP_REMOVED lines=42> */
.L_x_1195:
[----:B------:R0:W1:Y:S02]  /*08e0*/  SHFL.DOWN PT, R4, R11, 0x8, 0x1f ;  /* 0x09001f000b047f89 */ /* 0x00006400000e0000 */
.L_x_1196:
        /* <DEDUP_REMOVED lines=43> */
.L_x_1197:
[----:B------:R2:W3:Y:S02]  /*0ba0*/  SHFL.DOWN PT, R4, R11, 0x4, 0x1f ;  /* 0x08801f000b047f89 */ /* 0x0004e400000e0000 */
.L_x_1198:
        /* <DEDUP_REMOVED lines=43> */
.L_x_1199:
[----:B------:R0:W1:Y:S02]  /*0e60*/  SHFL.DOWN PT, R4, R11, 0x2, 0x1f ;  /* 0x08401f000b047f89 */ /* 0x00006400000e0000 */
.L_x_1200:
        /* <DEDUP_REMOVED lines=43> */
.L_x_1201:
[----:B------:R2:W3:Y:S02]  /*1120*/  SHFL.DOWN PT, R4, R11, 0x1, 0x1f ;  /* 0x08201f000b047f89 */ /* 0x0004e400000e0000 */
.L_x_1202:
[----:B------:R-:W-:-:S13]  /*1130*/  ISETP.NE.AND P0, PT, R2, RZ, PT ;  /* 0x000000ff0200720c */ /* 0x000fda0003f05270 */
[----:B------:R-:W-:Y:S05]  /*1140*/  @P0 EXIT ;  /* 0x000000000000094d */ /* 0x000fea0003800000 */
[----:B------:R-:W4:Y:S01]  /*1150*/  LDC.64 R2, c[0x0][0x388] ;  /* 0x0000e200ff027b82 */ /* 0x000f220000000a00 */
[----:B0123--:R-:W-:Y:S02]  /*1160*/  IMAD.IADD R11, R11, 0x1, R4 ;  /* 0x000000010b0b7824 */ /* 0x00ffe400078e0204 */
[----:B----4-:R-:W-:-:S05]  /*1170*/  IMAD.WIDE.U32 R2, R0, 0x4, R2 ;  /* 0x0000000400027825 */ /* 0x010fca00078e0002 */
[----:B------:R-:W-:Y:S01]  /*1180*/  STG.E desc[UR6][R2.64], R11 ;  /* 0x0000000b02007986 */ /* 0x000fe2000c101906 */
[----:B------:R-:W-:Y:S05]  /*1190*/  EXIT ;  /* 0x000000000000794d */ /* 0x000fea0003800000 */
.L_x_1203:
        /* <DEDUP_REMOVED lines=14> */
.L_x_1693:


//--------------------- .text._Z7reduce6IiLj1ELb1EEvPT_S1_j --------------------------
	.section	.text._Z7reduce6IiLj1ELb1EEvPT_S1_j,"ax",@progbits
	.align	128
        .global         _Z7reduce6IiLj1ELb1EEvPT_S1_j
        .type           _Z7reduce6IiLj1ELb1EEvPT_S1_j,@function
        .size           _Z7reduce6IiLj1ELb1EEvPT_S1_j,(.L_x_1694 - _Z7reduce6IiLj1ELb1EEvPT_S1_j)
        .other          _Z7reduce6IiLj1ELb1EEvPT_S1_j,@"STO_CUDA_ENTRY STV_DEFAULT"
_Z7reduce6IiLj1ELb1EEvPT_S1_j:
.text._Z7reduce6IiLj1ELb1EEvPT_S1_j:
        /* <DEDUP_REMOVED lines=13> */
.L_x_1206:
[----:B-1----:R-:W-:-:S05]  /*00d0*/  IMAD.WIDE.U32 R6, R2, 0x4, R8 ;  /* 0x0000000402067825 */ /* 0x002fca00078e0008 */
[----:B------:R-:W2:Y:S04]  /*00e0*/  LDG.E R4, desc[UR6][R6.64] ;  /* 0x0000000606047981 */ /* 0x000ea8000c1e1900 */
[----:B------:R-:W2:Y:S01]  /*00f0*/  LDG.E R10, desc[UR6][R6.64+0x4] ;  /* 0x00000406060a7981 */ /* 0x000ea2000c1e1900 */
[----:B0-----:R-:W-:-:S05]  /*0100*/  IMAD R2, R11, 0x2, R2 ;  /* 0x000000020b027824 */ /* 0x001fca00078e0202 */
[----:B------:R-:W-:Y:S02]  /*0110*/  ISETP.GE.U32.AND P0, PT, R2, UR8, PT ;  /* 0x0000000802007c0c */ /* 0x000fe4000bf06070 */
[----:B--2---:R-:W-:-:S11]  /*0120*/  IADD3 R5, PT, PT, R10, R4, R5 ;  /* 0x000000040a057210 */ /* 0x004fd60007ffe005 */
[----:B------:R-:W-:Y:S05]  /*0130*/  @!P0 BRA `(.L_x_1206) ;  /* 0xfffffffc00e48947 */ /* 0x000fea000383ffff */
.L_x_1205:
[----:B------:R-:W-:Y:S05]  /*0140*/  BSYNC.RECONVERGENT B0 ;  /* 0x0000000000007941 */ /* 0x000fea0003800200 */
.L_x_1204:
        /* <DEDUP_REMOVED lines=16> */
.L_x_1207:
        /* <DEDUP_REMOVED lines=40> */
.L_x_1208:
        /* <DEDUP_REMOVED lines=44> */
.L_x_1209:
[----:B0-2---:R0:W1:Y:S02]  /*0790*/  SHFL.DOWN PT, R5, R10, 0x8, 0x1f ;  /* 0x09001f000a057f89 */ /* 0x00506400000e0000 */
.L_x_1210:
        /* <DEDUP_REMOVED lines=43> */
.L_x_1211:
[----:B------:R2:W3:Y:S02]  /*0a50*/  SHFL.DOWN PT, R5, R10, 0x4, 0x1f ;  /* 0x08801f000a057f89 */ /* 0x0004e400000e0000 */
.L_x_1212:
        /* <DEDUP_REMOVED lines=43> */
.L_x_1213:
[----:B------:R0:W1:Y:S02]  /*0d10*/  SHFL.DOWN PT, R5, R10, 0x2, 0x1f ;  /* 0x08401f000a057f89 */ /* 0x00006400000e0000 */
.L_x_1214:
        /* <DEDUP_REMOVED lines=43> */
.L_x_1215:
[----:B------:R2:W3:Y:S02]  /*0fd0*/  SHFL.DOWN PT, R5, R10, 0x1, 0x1f ;  /* 0x08201f000a057f89 */ /* 0x0004e400000e0000 */
.L_x_1216:
[----:B------:R-:W-:-:S13]  /*0fe0*/  ISETP.NE.AND P0, PT, R3, RZ, PT ;  /* 0x000000ff0300720c */ /* 0x000fda0003f05270 */
[----:B------:R-:W-:Y:S05]  /*0ff0*/  @P0 EXIT ;  /* 0x000000000000094d */ /* 0x000fea0003800000 */
[----:B------:R-:W4:Y:S01]  /*1000*/  LDC.64 R2, c[0x0][0x388] ;  /* 0x0000e200ff027b82 */ /* 0x000f220000000a00 */
[----:B-1-3--:R-:W-:Y:S02]  /*1010*/  IMAD.IADD R5, R10, 0x1, R5 ;  /* 0x000000010a057824 */ /* 0x00afe400078e0205 */
[----:B----4-:R-:W-:-:S05]  /*1020*/  IMAD.WIDE.U32 R2, R0, 0x4, R2 ;  /* 0x0000000400027825 */ /* 0x010fca00078e0002 */
[----:B------:R-:W-:Y:S01]  /*1030*/  STG.E desc[UR6][R2.64], R5 ;  /* 0x0000000502007986 */ /* 0x000fe2000c101906 */
[----:B------:R-:W-:Y:S05]  /*1040*/  EXIT ;  /* 0x000000000000794d */ /* 0x000fea0003800000 */
.L_x_1217:
        /* <DEDUP_REMOVED lines=11> */
.L_x_1694:


//--------------------- .text._Z7reduce6IiLj2ELb1EEvPT_S1_j --------------------------
	.section	.text._Z7reduce6IiLj2ELb1EEvPT_S1_j,"ax",@progbits
	.align	128
        .global         _Z7reduce6IiLj2ELb1EEvPT_S1_j
        .type           _Z7reduce6IiLj2ELb1EEvPT_S1_j,@function
        .size           _Z7reduce6IiLj2ELb1EEvPT_S1_j,(.L_x_1695 - _Z7reduce6IiLj2ELb1EEvPT_S1_j)
        .other          _Z7reduce6IiLj2ELb1EEvPT_S1_j,@"STO_CUDA_ENTRY STV_DEFAULT"
_Z7reduce6IiLj2ELb1EEvPT_S1_j:
.text._Z7reduce6IiLj2ELb1EEvPT_S1_j:
        /* <DEDUP_REMOVED lines=14> */
.L_x_1220:
[C---:B------:R-:W-:Y:S02]  /*00e0*/  VIADD R7, R11.reuse, 0x2 ;  /* 0x000000020b077836 */ /* 0x040fe40000000000 */
[----:B-1----:R-:W-:-:S04]  /*00f0*/  IMAD.WIDE.U32 R4, R11, 0x4, R8 ;  /* 0x000000040b047825 */ /* 0x002fc800078e0008 */
[----:B------:R-:W-:Y:S02]  /*0100*/  IMAD.WIDE.U32 R6, R7, 0x4, R8 ;  /* 0x0000000407067825 */ /* 0x000fe400078e0008 */
[----:B------:R-:W2:Y:S04]  /*0110*/  LDG.E R5, desc[UR6][R4.64] ;  /* 0x0000000604057981 */ /* 0x000ea8000c1e1900 */
[----:B------:R-:W2:Y:S01]  /*0120*/  LDG.E R6, desc[UR6][R6.64] ;  /* 0x0000000606067981 */ /* 0x000ea2000c1e1900 */
[----:B0-----:R-:W-:-:S05]  /*0130*/  IMAD R11, R10, 0x4, R11 ;  /* 0x000000040a0b7824 */ /* 0x001fca00078e020b */
[----:B------:R-:W-:Y:S02]  /*0140*/  ISETP.GE.U32.AND P0, PT, R11, UR8, PT ;  /* 0x000000080b007c0c */ /* 0x000fe4000bf06070 */
[----:B--2---:R-:W-:-:S11]  /*0150*/  IADD3 R2, PT, PT, R6, R5, R2 ;  /* 0x0000000506027210 */ /* 0x004fd60007ffe002 */
[----:B------:R-:W-:Y:S05]  /*0160*/  @!P0 BRA `(.L_x_1220) ;  /* 0xfffffffc00dc8947 */ /* 0x000fea000383ffff */
.L_x_1219:
[----:B------:R-:W-:Y:S05]  /*0170*/  BSYNC.RECONVERGENT B0 ;  /* 0x0000000000007941 */ /* 0x000fea0003800200 */
.L_x_1218:
        /* <DEDUP_REMOVED lines=16> */
.L_x_1221:
        /* <DEDUP_REMOVED lines=40> */
.L_x_1222:
        /* <DEDUP_REMOVED lines=44> */
.L_x_1223:
[----:B0-2---:R0:W1:Y:S02]  /*07c0*/  SHFL.DOWN PT, R2, R11, 0x8, 0x1f ;  /* 0x09001f000b027f89 */ /* 0x00506400000e0000 */
.L_x_1224:
        /* <DEDUP_REMOVED lines=43> */
.L_x_1225:
[----:B------:R2:W3:Y:S02]  /*0a80*/  SHFL.DOWN PT, R2, R11, 0x4, 0x1f ;  /* 0x08801f000b027f89 */ /* 0x0004e400000e0000 */
.L_x_1226:
        /* <DEDUP_REMOVED lines=43> */
.L_x_1227:
[----:B------:R0:W1:Y:S02]  /*0d40*/  SHFL.DOWN PT, R2, R11, 0x2, 0x1f ;  /* 0x08401f000b027f89 */ /* 0x00006400000e0000 */
.L_x_1228:
        /* <DEDUP_REMOVED lines=43> */
.L_x_1229:
[----:B------:R3:W4:Y:S02]  /*1000*/  SHFL.DOWN PT, R5, R8, 0x1, 0x1f ;  /* 0x08201f0008057f89 */ /* 0x00072400000e0000 */
.L_x_1230:
[----:B------:R-:W-:-:S13]  /*1010*/  ISETP.NE.AND P0, PT, R3, RZ, PT ;  /* 0x000000ff0300720c */ /* 0x000fda0003f05270 */
[----:B------:R-:W-:Y:S05]  /*1020*/  @P0 EXIT ;  /* 0x000000000000094d */ /* 0x000fea0003800000 */
[----:B0-----:R-:W0:Y:S01]  /*1030*/  LDC.64 R2, c[0x0][0x388] ;  /* 0x0000e200ff027b82 */ /* 0x001e220000000a00 */
[----:B-1--4-:R-:W-:Y:S02]  /*1040*/  IMAD.IADD R5, R8, 0x1, R5 ;  /* 0x0000000108057824 */ /* 0x012fe400078e0205 */
[----:B0-----:R-:W-:-:S05]  /*1050*/  IMAD.WIDE.U32 R2, R0, 0x4, R2 ;  /* 0x0000000400027825 */ /* 0x001fca00078e0002 */
[----:B------:R-:W-:Y:S01]  /*1060*/  STG.E desc[UR6][R2.64], R5 ;  /* 0x0000000502007986 */ /* 0x000fe2000c101906 */
[----:B------:R-:W-:Y:S05]  /*1070*/  EXIT ;  /* 0x000000000000794d */ /* 0x000fea0003800000 */
.L_x_1231:
        /* <DEDUP_REMOVED lines=16> */
.L_x_1695:


//--------------------- .text._Z7reduce6IiLj4ELb1EEvPT_S1_j --------------------------
	.section	.text._Z7reduce6IiLj4ELb1EEvPT_S1_j,"ax",@progbits
	.align	128
        .global         _Z7reduce6IiLj4ELb1EEvPT_S1_j
        .type           _Z7reduce6IiLj4ELb1EEvPT_S1_j,@function
        .size           _Z7reduce6IiLj4ELb1EEvPT_S1_j,(.L_x_1696 - _Z7reduce6IiLj4ELb1EEvPT_S1_j)
        .other          _Z7reduce6IiLj4ELb1EEvPT_S1_j,@"STO_CUDA_ENTRY STV_DEFAULT"
_Z7reduce6IiLj4ELb1EEvPT_S1_j:
.text._Z7reduce6IiLj4ELb1EEvPT_S1_j:
        /* <DEDUP_REMOVED lines=14> */
.L_x_1234:
        /* <DEDUP_REMOVED lines=9> */
.L_x_1233:
[----:B------:R-:W-:Y:S05]  /*0170*/  BSYNC.RECONVERGENT B0 ;  /* 0x0000000000007941 */ /* 0x000fea0003800200 */
.L_x_1232:
        /* <DEDUP_REMOVED lines=16> */
.L_x_1235:
        /* <DEDUP_REMOVED lines=40> */
.L_x_1236:
        /* <DEDUP_REMOVED lines=44> */
.L_x_1237:
[----:B0-2---:R0:W1:Y:S02]  /*07c0*/  SHFL.DOWN PT, R2, R11, 0x8, 0x1f ;  /* 0x09001f000b027f89 */ /* 0x00506400000e0000 */
.L_x_1238:
        /* <DEDUP_REMOVED lines=43> */
.L_x_1239:
[----:B------:R2:W3:Y:S02]  /*0a80*/  SHFL.DOWN PT, R2, R11, 0x4, 0x1f ;  /* 0x08801f000b027f89 */ /* 0x0004e400000e0000 */
.L_x_1240:
        /* <DEDUP_REMOVED lines=43> */
.L_x_1241:
[----:B------:R0:W1:Y:S02]  /*0d40*/  SHFL.DOWN PT, R2, R11, 0x2, 0x1f ;  /* 0x08401f000b027f89 */ /* 0x00006400000e0000 */
.L_x_1242:
        /* <DEDUP_REMOVED lines=43> */
.L_x_1243:
[----:B------:R3:W4:Y:S02]  /*1000*/  SHFL.DOWN PT, R5, R8, 0x1, 0x1f ;  /* 0x08201f0008057f89 */ /* 0x00072400000e0000 */
.L_x_1244:
[----:B------:R-:W-:-:S13]  /*1010*/  ISETP.NE.AND P0, PT, R3, RZ, PT ;  /* 0x000000ff0300720c */ /* 0x000fda0003f05270 */
[----:B------:R-:W-:Y:S05]  /*1020*/  @P0 EXIT ;  /* 0x000000000000094d */ /* 0x000fea0003800000 */
[----:B0-----:R-:W0:Y:S01]  /*1030*/  LDC.64 R2, c[0x0][0x388] ;  /* 0x0000e200ff027b82 */ /* 0x001e220000000a00 */
[----:B-1--4-:R-:W-:Y:S02]  /*1040*/  IMAD.IADD R5, R8, 0x1, R5 ;  /* 0x0000000108057824 */ /* 0x012fe400078e0205 */
[----:B0-----:R-:W-:-:S05]  /*1050*/  IMAD.WIDE.U32 R2, R0, 0x4, R2 ;  /* 0x0000000400027825 */ /* 0x001fca00078e0002 */
[----:B------:R-:W-:Y:S01]  /*1060*/  STG.E desc[UR6][R2.64], R5 ;  /* 0x0000000502007986 */ /* 0x000fe2000c101906 */
[----:B------:R-:W-:Y:S05]  /*1070*/  EXIT ;  /* 0x000000000000794d */ /* 0x000fea0003800000 */
.L_x_1245:
        /* <DEDUP_REMOVED lines=16> */
.L_x_1696:


//--------------------- .text._Z7reduce6IiLj8ELb1EEvPT_S1_j --------------------------
	.section	.text._Z7reduce6IiLj8ELb1EEvPT_S1_j,"ax",@progbits
	.align	128
        .global         _Z7reduce6IiLj8ELb1EEvPT_S1_j
        .type           _Z7reduce6IiLj8ELb1EEvPT_S1_j,@function
        .size           _Z7reduce6IiLj8ELb1EEvPT_S1_j,(.L_x_1697 - _Z7reduce6IiLj8ELb1EEvPT_S1_j)
        .other          _Z7reduce6IiLj8ELb1EEvPT_S1_j,@"STO_CUDA_ENTRY STV_DEFAULT"
_Z7reduce6IiLj8ELb1EEvPT_S1_j:
.text._Z7reduce6IiLj8ELb1EEvPT_S1_j:
        /* <DEDUP_REMOVED lines=14> */
.L_x_1248:
        /* <DEDUP_REMOVED lines=9> */
.L_x_1247:
[----:B------:R-:W-:Y:S05]  /*0170*/  BSYNC.RECONVERGENT B0 ;  /* 0x0000000000007941 */ /* 0x000fea0003800200 */
.L_x_1246:
        /* <DEDUP_REMOVED lines=16> */
.L_x_1249:
        /* <DEDUP_REMOVED lines=40> */
.L_x_1250:
        /* <DEDUP_REMOVED lines=44> */
.L_x_1251:
[----:B0-2---:R0:W1:Y:S02]  /*07c0*/  SHFL.DOWN PT, R2, R11, 0x8, 0x1f ;  /* 0x09001f000b027f89 */ /* 0x00506400000e0000 */
.L_x_1252:
        /* <DEDUP_REMOVED lines=43> */
.L_x_1253:
[----:B------:R2:W3:Y:S02]  /*0a80*/  SHFL.DOWN PT, R2, R11, 0x4, 0x1f ;  /* 0x08801f000b027f89 */ /* 0x0004e400000e0000 */
.L_x_1254:
        /* <DEDUP_REMOVED lines=43> */
.L_x_1255:
[----:B------:R0:W1:Y:S02]  /*0d40*/  SHFL.DOWN PT, R2, R11, 0x2, 0x1f ;  /* 0x08401f000b027f89 */ /* 0x00006400000e0000 */
.L_x_1256:
        /* <DEDUP_REMOVED lines=43> */
.L_x_1257:
[----:B------:R3:W4:Y:S02]  /*1000*/  SHFL.DOWN PT, R5, R8, 0x1, 0x1f ;  /* 0x08201f0008057f89 */ /* 0x00072400000e0000 */
.L_x_1258:
[----:B------:R-:W-:-:S13]  /*1010*/  ISETP.NE.AND P0, PT, R3, RZ, PT ;  /* 0x000000ff0300720c */ /* 0x000fda0003f05270 */
[----:B------:R-:W-:Y:S05]  /*1020*/  @P0 EXIT ;  /* 0x000000000000094d */ /* 0x000fea0003800000 */
[----:B0-----:R-:W0:Y:S01]  /*1030*/  LDC.64 R2, c[0x0][0x388] ;  /* 0x0000e200ff027b82 */ /* 0x001e220000000a00 */
[----:B-1--4-:R-:W-:Y:S02]  /*1040*/  IMAD.IADD R5, R8, 0x1, R5 ;  /* 0x0000000108057824 */ /* 0x012fe400078e0205 */
[----:B0-----:R-:W-:-:S05]  /*1050*/  IMAD.WIDE.U32 R2, R0, 0x4, R2 ;  /* 0x0000000400027825 */ /* 0x001fca00078e0002 */
[----:B------:R-:W-:Y:S01]  /*1060*/  STG.E desc[UR6][R2.64], R5 ;  /* 0x0000000502007986 */ /* 0x000fe2000c101906 */
[----:B------:R-:W-:Y:S05]  /*1070*/  EXIT ;  /* 0x000000000000794d */ /* 0x000fea0003800000 */
.L_x_1259:
        /* <DEDUP_REMOVED lines=16> */
.L_x_1697:


//--------------------- .text._Z7reduce6IiLj16ELb1EEvPT_S1_j --------------------------
	.section	.text._Z7reduce6IiLj16ELb1EEvPT_S1_j,"ax",@progbits
	.align	128
        .global         _Z7reduce6IiLj16ELb1EEvPT_S1_j
        .type           _Z7reduce6IiLj16ELb1EEvPT_S1_j,@function
        .size           _Z7reduce6IiLj16ELb1EEvPT_S1_j,(.L_x_1698 - _Z7reduce6IiLj16ELb1EEvPT_S1_j)
        .other          _Z7reduce6IiLj16ELb1EEvPT_S1_j,@"STO_CUDA_ENTRY STV_DEFAULT"
_Z7reduce6IiLj16ELb1EEvPT_S1_j:
.text._Z7reduce6IiLj16ELb1EEvPT_S1_j:
        /* <DEDUP_REMOVED lines=14> */
.L_x_1262:
        /* <DEDUP_REMOVED lines=9> */
.L_x_1261:
[----:B------:R-:W-:Y:S05]  /*0170*/  BSYNC.RECONVERGENT B0 ;  /* 0x0000000000007941 */ /* 0x000fea0003800200 */
.L_x_1260:
        /* <DEDUP_REMOVED lines=16> */
.L_x_1263:
        /* <DEDUP_REMOVED lines=40> */
.L_x_1264:
        /* <DEDUP_REMOVED lines=44> */
.L_x_1265:
[----:B0-2---:R0:W1:Y:S02]  /*07c0*/  SHFL.DOWN PT, R2, R11, 0x8, 0x1f ;  /* 0x09001f000b027f89 */ /* 0x00506400000e0000 */
.L_x_1266:
        /* <DEDUP_REMOVED lines=43> */
.L_x_1267:
[----:B------:R2:W3:Y:S02]  /*0a80*/  SHFL.DOWN PT, R2, R11, 0x4, 0x1f ;  /* 0x08801f000b027f89 */ /* 0x0004e400000e0000 */
.L_x_1268:
        /* <DEDUP_REMOVED lines=43> */
.L_x_1269:
[----:B------:R0:W1:Y:S02]  /*0d40*/  SHFL.DOWN PT, R2, R11, 0x2, 0x1f ;  /* 0x08401f000b027f89 */ /* 0x00006400000e0000 */
.L_x_1270:
        /* <DEDUP_REMOVED lines=43> */
.L_x_1271:
[----:B------:R3:W4:Y:S02]  /*1000*/  SHFL.DOWN PT, R5, R8, 0x1, 0x1f ;  /* 0x08201f0008057f89 */ /* 0x00072400000e0000 */
.L_x_1272:
[----:B------:R-:W-:-:S13]  /*1010*/  ISETP.NE.AND P0, PT, R3, RZ, PT ;  /* 0x000000ff0300720c */ /* 0x000fda0003f05270 */
[----:B------:R-:W-:Y:S05]  /*1020*/  @P0 EXIT ;  /* 0x000000000000094d */ /* 0x000fea0003800000 */
[----:B0-----:R-:W0:Y:S01]  /*1030*/  LDC.64 R2, c[0x0][0x388] ;  /* 0x0000e200ff027b82 */ /* 0x001e220000000a00 */
[----:B-1--4-:R-:W-:Y:S02]  /*1040*/  IMAD.IADD R5, R8, 0x1, R5 ;  /* 0x0000000108057824 */ /* 0x012fe400078e0205 */
[----:B0-----:R-:W-:-:S05]  /*1050*/  IMAD.WIDE.U32 R2, R0, 0x4, R2 ;  /* 0x0000000400027825 */ /* 0x001fca00078e0002 */
[----:B------:R-:W-:Y:S01]  /*1060*/  STG.E desc[UR6][R2.64], R5 ;  /* 0x0000000502007986 */ /* 0x000fe2000c101906 */
[----:B------:R-:W-:Y:S05]  /*1070*/  EXIT ;  /* 0x000000000000794d */ /* 0x000fea0003800000 */
.L_x_1273:
        /* <DEDUP_REMOVED lines=16> */
.L_x_1698:


//--------------------- .text._Z7reduce6IiLj32ELb1EEvPT_S1_j --------------------------
	.section	.text._Z7reduce6IiLj32ELb1EEvPT_S1_j,"ax",@progbits
	.align	128
        .global         _Z7reduce6IiLj32ELb1EEvPT_S1_j
        .type           _Z7reduce6IiLj32ELb1EEvPT_S1_j,@function
        .size           _Z7reduce6IiLj32ELb1EEvPT_S1_j,(.L_x_1699 - _Z7reduce6IiLj32ELb1EEvPT_S1_j)
        .other          _Z7reduce6IiLj32ELb1EEvPT_S1_j,@"STO_CUDA_ENTRY STV_DEFAULT"
_Z7reduce6IiLj32ELb1EEvPT_S1_j:
.text._Z7reduce6IiLj32ELb1EEvPT_S1_j:
        /* <DEDUP_REMOVED lines=14> */
.L_x_1276:
        /* <DEDUP_REMOVED lines=9> */
.L_x_1275:
[----:B------:R-:W-:Y:S05]  /*0170*/  BSYNC.RECONVERGENT B0 ;  /* 0x0000000000007941 */ /* 0x000fea0003800200 */
.L_x_1274:
        /* <DEDUP_REMOVED lines=16> */
.L_x_1277:
        /* <DEDUP_REMOVED lines=40> */
.L_x_1278:
        /* <DEDUP_REMOVED lines=44> */
.L_x_1279:
[----:B0-2---:R0:W1:Y:S02]  /*07c0*/  SHFL.DOWN PT, R2, R11, 0x8, 0x1f ;  /* 0x09001f000b027f89 */ /* 0x00506400000e0000 */
.L_x_1280:
        /* <DEDUP_REMOVED lines=43> */
.L_x_1281:
[----:B------:R2:W3:Y:S02]  /*0a80*/  SHFL.DOWN PT, R2, R11, 0x4, 0x1f ;  /* 0x08801f000b027f89 */ /* 0x0004e400000e0000 */
.L_x_1282:
        /* <DEDUP_REMOVED lines=43> */
.L_x_1283:
[----:B------:R0:W1:Y:S02]  /*0d40*/  SHFL.DOWN PT, R2, R11, 0x2, 0x1f ;  /* 0x08401f000b027f89 */ /* 0x00006400000e0000 */
.L_x_1284:
        /* <DEDUP_REMOVED lines=43> */
.L_x_1285:
[----:B------:R3:W4:Y:S02]  /*1000*/  SHFL.DOWN PT, R5, R8, 0x1, 0x1f ;  /* 0x08201f0008057f89 */ /* 0x00072400000e0000 */
.L_x_1286:
[----:B------:R-:W-:-:S13]  /*1010*/  ISETP.NE.AND P0, PT, R3, RZ, PT ;  /* 0x000000ff0300720c */ /* 0x000fda0003f05270 */
[----:B------:R-:W-:Y:S05]  /*1020*/  @P0 EXIT ;  /* 0x000000000000094d */ /* 0x000fea0003800000 */
[----:B0-----:R-:W0:Y:S01]  /*1030*/  LDC.64 R2, c[0x0][0x388] ;  /* 0x0000e200ff027b82 */ /* 0x001e220000000a00 */
[----:B-1--4-:R-:W-:Y:S02]  /*1040*/  IMAD.IADD R5, R8, 0x1, R5 ;  /* 0x0000000108057824 */ /* 0x012fe400078e0205 */
[----:B0-----:R-:W-:-:S05]  /*1050*/  IMAD.WIDE.U32 R2, R0, 0x4, R2 ;  /* 0x0000000400027825 */ /* 0x001fca00078e0002 */
[----:B------:R-:W-:Y:S01]  /*1060*/  STG.E desc[UR6][R2.64], R5 ;  /* 0x0000000502007986 */ /* 0x000fe2000c101906 */
[----:B------:R-:W-:Y:S05]  /*1070*/  EXIT ;  /* 0x000000000000794d */ /* 0x000fea0003800000 */
.L_x_1287:
        /* <DEDUP_REMOVED lines=16> */
.L_x_1699:


//--------------------- .text._Z7reduce6IiLj64ELb1EEvPT_S1_j --------------------------
	.section	.text._Z7reduce6IiLj64ELb1EEvPT_S1_j,"ax",@progbits
	.align	128
        .global         _Z7reduce6IiLj64ELb1EEvPT_S1_j
        .type           _Z7reduce6IiLj64ELb1EEvPT_S1_j,@function
        .size           _Z7reduce6IiLj64ELb1EEvPT_S1_j,(.L_x_1700 - _Z7reduce6IiLj64ELb1EEvPT_S1_j)
        .other          _Z7reduce6IiLj64ELb1EEvPT_S1_j,@"STO_CUDA_ENTRY STV_DEFAULT"
_Z7reduce6IiLj64ELb1EEvPT_S1_j:
.text._Z7reduce6IiLj64ELb1EEvPT_S1_j:
        /* <DEDUP_REMOVED lines=13> */
.L_x_1290:
        /* <DEDUP_REMOVED lines=9> */
.L_x_1289:
[----:B------:R-:W-:Y:S05]  /*0160*/  BSYNC.RECONVERGENT B0 ;  /* 0x0000000000007941 */ /* 0x000fea0003800200 */
.L_x_1288:
        /* <DEDUP_REMOVED lines=18> */
.L_x_1291:
        /* <DEDUP_REMOVED lines=40> */
.L_x_1292:
        /* <DEDUP_REMOVED lines=44> */
.L_x_1293:
[----:B--2---:R1:W2:Y:S02]  /*07d0*/  SHFL.DOWN PT, R5, R10, 0x8, 0x1f ;  /* 0x09001f000a057f89 */ /* 0x0042a400000e0000 */
.L_x_1294:
        /* <DEDUP_REMOVED lines=43> */
.L_x_1295:
[----:B------:R3:W4:Y:S02]  /*0a90*/  SHFL.DOWN PT, R5, R10, 0x4, 0x1f ;  /* 0x08801f000a057f89 */ /* 0x00072400000e0000 */
.L_x_1296:
        /* <DEDUP_REMOVED lines=43> */
.L_x_1297:
[----:B------:R1:W2:Y:S02]  /*0d50*/  SHFL.DOWN PT, R5, R10, 0x2, 0x1f ;  /* 0x08401f000a057f89 */ /* 0x0002a400000e0000 */
.L_x_1298:
        /* <DEDUP_REMOVED lines=43> */
.L_x_1299:
[----:B------:R3:W4:Y:S02]  /*1010*/  SHFL.DOWN PT, R5, R10, 0x1, 0x1f ;  /* 0x08201f000a057f89 */ /* 0x00072400000e0000 */
.L_x_1300:
[----:B------:R-:W-:-:S13]  /*1020*/  ISETP.NE.AND P0, PT, R3, RZ, PT ;  /* 0x000000ff0300720c */ /* 0x000fda0003f05270 */
[----:B------:R-:W-:Y:S05]  /*1030*/  @P0 EXIT ;  /* 0x000000000000094d */ /* 0x000fea0003800000 */
[----:B------:R-:W5:Y:S01]  /*1040*/  LDC.64 R2, c[0x0][0x388] ;  /* 0x0000e200ff027b82 */ /* 0x000f620000000a00 */
[----:B--2-4-:R-:W-:Y:S02]  /*1050*/  IMAD.IADD R5, R10, 0x1, R5 ;  /* 0x000000010a057824 */ /* 0x014fe400078e0205 */
[----:B-----5:R-:W-:-:S05]  /*1060*/  IMAD.WIDE.U32 R2, R0, 0x4, R2 ;  /* 0x0000000400027825 */ /* 0x020fca00078e0002 */
[----:B------:R-:W-:Y:S01]  /*1070*/  STG.E desc[UR6][R2.64], R5 ;  /* 0x0000000502007986 */ /* 0x000fe2000c101906 */
[----:B------:R-:W-:Y:S05]  /*1080*/  EXIT ;  /* 0x000000000000794d */ /* 0x000fea0003800000 */
.L_x_1301:
        /* <DEDUP_REMOVED lines=15> */
.L_x_1700:


//--------------------- .text._Z7reduce6IiLj128ELb1EEvPT_S1_j --------------------------
	.section	.text._Z7reduce6IiLj128ELb1EEvPT_S1_j,"ax",@progbits
	.align	128
        .global         _Z7reduce6IiLj128ELb1EEvPT_S1_j
        .type           _Z7reduce6IiLj128ELb1EEvPT_S1_j,@function
        .size           _Z7reduce6IiLj128ELb1EEvPT_S1_j,(.L_x_1701 - _Z7reduce6IiLj128ELb1EEvPT_S1_j)
        .other          _Z7reduce6IiLj128ELb1EEvPT_S1_j,@"STO_CUDA_ENTRY STV_DEFAULT"
_Z7reduce6IiLj128ELb1EEvPT_S1_j:
.text._Z7reduce6IiLj128ELb1EEvPT_S1_j:
        /* <DEDUP_REMOVED lines=13> */
.L_x_1304:
        /* <DEDUP_REMOVED lines=9> */
.L_x_1303:
[----:B------:R-:W-:Y:S05]  /*0160*/  BSYNC.RECONVERGENT B0 ;  /* 0x0000000000007941 */ /* 0x000fea0003800200 */
.L_x_1302:
        /* <DEDUP_REMOVED lines=22> */
.L_x_1305:
        /* <DEDUP_REMOVED lines=40> */
.L_x_1306:
        /* <DEDUP_REMOVED lines=44> */
.L_x_1307:
[----:B--2---:R1:W2:Y:S02]  /*0810*/  SHFL.DOWN PT, R5, R10, 0x8, 0x1f ;  /* 0x09001f000a057f89 */ /* 0x0042a400000e0000 */
.L_x_1308:
        /* <DEDUP_REMOVED lines=43> */
.L_x_1309:
[----:B------:R3:W4:Y:S02]  /*0ad0*/  SHFL.DOWN PT, R5, R10, 0x4, 0x1f ;  /* 0x08801f000a057f89 */ /* 0x00072400000e0000 */
.L_x_1310:
        /* <DEDUP_REMOVED lines=43> */
.L_x_1311:
[----:B------:R1:W2:Y:S02]  /*0d90*/  SHFL.DOWN PT, R5, R10, 0x2, 0x1f ;  /* 0x08401f000a057f89 */ /* 0x0002a400000e0000 */
.L_x_1312:
        /* <DEDUP_REMOVED lines=43> */
.L_x_1313:
[----:B------:R3:W4:Y:S02]  /*1050*/  SHFL.DOWN PT, R5, R10, 0x1, 0x1f ;  /* 0x08201f000a057f89 */ /* 0x00072400000e0000 */
.L_x_1314:
[----:B------:R-:W-:-:S13]  /*1060*/  ISETP.NE.AND P0, PT, R3, RZ, PT ;  /* 0x000000ff0300720c */ /* 0x000fda0003f05270 */
[----:B------:R-:W-:Y:S05]  /*1070*/  @P0 EXIT ;  /* 0x000000000000094d */ /* 0x000fea0003800000 */
[----:B------:R-:W5:Y:S01]  /*1080*/  LDC.64 R2, c[0x0][0x388] ;  /* 0x0000e200ff027b82 */ /* 0x000f620000000a00 */
[----:B--2-4-:R-:W-:Y:S02]  /*1090*/  IMAD.IADD R5, R10, 0x1, R5 ;  /* 0x000000010a057824 */ /* 0x014fe400078e0205 */
[----:B-----5:R-:W-:-:S05]  /*10a0*/  IMAD.WIDE.U32 R2, R0, 0x4, R2 ;  /* 0x0000000400027825 */ /* 0x020fca00078e0002 */
[----:B------:R-:W-:Y:S01]  /*10b0*/  STG.E desc[UR6][R2.64], R5 ;  /* 0x0000000502007986 */ /* 0x000fe2000c101906 */
[----:B------:R-:W-:Y:S05]  /*10c0*/  EXIT ;  /* 0x000000000000794d */ /* 0x000fea0003800000 */
.L_x_1315:
        /* <DEDUP_REMOVED lines=11> */
.L_x_1701:


//--------------------- .text._Z7reduce6IiLj256ELb1EEvPT_S1_j --------------------------
	.section	.text._Z7reduce6IiLj256ELb1EEvPT_S1_j,"ax",@progbits
	.align	128
        .global         _Z7reduce6IiLj256ELb1EEvPT_S1_j
        .type           _Z7reduce6IiLj256ELb1EEvPT_S1_j,@function
        .size           _Z7reduce6IiLj256ELb1EEvPT_S1_j,(.L_x_1702 - _Z7reduce6IiLj256ELb1EEvPT_S1_j)
        .other          _Z7reduce6IiLj256ELb1EEvPT_S1_j,@"STO_CUDA_ENTRY STV_DEFAULT"
_Z7reduce6IiLj256ELb1EEvPT_S1_j:
.text._Z7reduce6IiLj256ELb1EEvPT_S1_j:
        /* <DEDUP_REMOVED lines=13> */
.L_x_1318:
        /* <DEDUP_REMOVED lines=9> */
.L_x_1317:
[----:B------:R-:W-:Y:S05]  /*0160*/  BSYNC.RECONVERGENT B0 ;  /* 0x0000000000007941 */ /* 0x000fea0003800200 */
.L_x_1316:
        /* <DEDUP_REMOVED lines=26> */
.L_x_1319:
        /* <DEDUP_REMOVED lines=40> */
.L_x_1320:
        /* <DEDUP_REMOVED lines=44> */
.L_x_1321:
[----:B--2---:R1:W2:Y:S02]  /*0850*/  SHFL.DOWN PT, R5, R10, 0x8, 0x1f ;  /* 0x09001f000a057f89 */ /* 0x0042a400000e0000 */
.L_x_1322:
        /* <DEDUP_REMOVED lines=43> */
.L_x_1323:
[----:B------:R3:W4:Y:S02]  /*0b10*/  SHFL.DOWN PT, R5, R10, 0x4, 0x1f ;  /* 0x08801f000a057f89 */ /* 0x00072400000e0000 */
.L_x_1324:
        /* <DEDUP_REMOVED lines=43> */
.L_x_1325:
[----:B------:R1:W2:Y:S02]  /*0dd0*/  SHFL.DOWN PT, R5, R10, 0x2, 0x1f ;  /* 0x08401f000a057f89 */ /* 0x0002a400000e0000 */
.L_x_1326:
        /* <DEDUP_REMOVED lines=43> */
.L_x_1327:
[----:B------:R3:W4:Y:S02]  /*1090*/  SHFL.DOWN PT, R5, R10, 0x1, 0x1f ;  /* 0x08201f000a057f89 */ /* 0x00072400000e0000 */
.L_x_1328:
[----:B------:R-:W-:-:S13]  /*10a0*/  ISETP.NE.AND P0, PT, R3, RZ, PT ;  /* 0x000000ff0300720c */ /* 0x000fda0003f05270 */
[----:B------:R-:W-:Y:S05]  /*10b0*/  @P0 EXIT ;  /* 0x000000000000094d */ /* 0x000fea0003800000 */
[----:B------:R-:W5:Y:S01]  /*10c0*/  LDC.64 R2, c[0x0][0x388] ;  /* 0x0000e200ff027b82 */ /* 0x000f620000000a00 */
[----:B--2-4-:R-:W-:Y:S02]  /*10d0*/  IMAD.IADD R5, R10, 0x1, R5 ;  /* 0x000000010a057824 */ /* 0x014fe400078e0205 */
[----:B-----5:R-:W-:-:S05]  /*10e0*/  IMAD.WIDE.U32 R2, R0, 0x4, R2 ;  /* 0x0000000400027825 */ /* 0x020fca00078e0002 */
[----:B------:R-:W-:Y:S01]  /*10f0*/  STG.E desc[UR6][R2.64], R5 ;  /* 0x0000000502007986 */ /* 0x000fe2000c101906 */
[----:B------:R-:W-:Y:S05]  /*1100*/  EXIT ;  /* 0x000000000000794d */ /* 0x000fea0003800000 */
.L_x_1329:
        /* <DEDUP_REMOVED lines=15> */
.L_x_1702:


//--------------------- .text._Z7reduce6IiLj512ELb1EEvPT_S1_j --------------------------
	.section	.text._Z7reduce6IiLj512ELb1EEvPT_S1_j,"ax",@progbits
	.align	128
        .global         _Z7reduce6IiLj512ELb1EEvPT_S1_j
        .type           _Z7reduce6IiLj512ELb1EEvPT_S1_j,@function
        .size           _Z7reduce6IiLj512ELb1EEvPT_S1_j,(.L_x_1703 - _Z7reduce6IiLj512ELb1EEvPT_S1_j)
        .other          _Z7reduce6IiLj512ELb1EEvPT_S1_j,@"STO_CUDA_ENTRY STV_DEFAULT"
_Z7reduce6IiLj512ELb1EEvPT_S1_j:
.text._Z7reduce6IiLj512ELb1EEvPT_S1_j:
        /* <DEDUP_REMOVED lines=14> */
.L_x_1332:
        /* <DEDUP_REMOVED lines=9> */
.L_x_1331:
[----:B------:R-:W-:Y:S05]  /*0170*/  BSYNC.RECONVERGENT B0 ;  /* 0x0000000000007941 */ /* 0x000fea0003800200 */
.L_x_1330:
        /* <DEDUP_REMOVED lines=30> */
.L_x_1333:
        /* <DEDUP_REMOVED lines=40> */
.L_x_1334:
        /* <DEDUP_REMOVED lines=44> */
.L_x_1335:
[----:B------:R0:W1:Y:S02]  /*08a0*/  SHFL.DOWN PT, R4, R11, 0x8, 0x1f ;  /* 0x09001f000b047f89 */ /* 0x00006400000e0000 */
.L_x_1336:
        /* <DEDUP_REMOVED lines=43> */
.L_x_1337:
[----:B------:R2:W3:Y:S02]  /*0b60*/  SHFL.DOWN PT, R4, R11, 0x4, 0x1f ;  /* 0x08801f000b047f89 */ /* 0x0004e400000e0000 */
.L_x_1338:
        /* <DEDUP_REMOVED lines=43> */
.L_x_1339:
[----:B------:R0:W1:Y:S02]  /*0e20*/  SHFL.DOWN PT, R4, R11, 0x2, 0x1f ;  /* 0x08401f000b047f89 */ /* 0x00006400000e0000 */
.L_x_1340:
        /* <DEDUP_REMOVED lines=43> */
.L_x_1341:
[----:B------:R2:W3:Y:S02]  /*10e0*/  SHFL.DOWN PT, R4, R11, 0x1, 0x1f ;  /* 0x08201f000b047f89 */ /* 0x0004e400000e0000 */
.L_x_1342:
[----:B------:R-:W-:-:S13]  /*10f0*/  ISETP.NE.AND P0, PT, R2, RZ, PT ;  /* 0x000000ff0200720c */ /* 0x000fda0003f05270 */
[----:B------:R-:W-:Y:S05]  /*1100*/  @P0 EXIT ;  /* 0x000000000000094d */ /* 0x000fea0003800000 */
[----:B------:R-:W4:Y:S01]  /*1110*/  LDC.64 R2, c[0x0][0x388] ;  /* 0x0000e200ff027b82 */ /* 0x000f220000000a00 */
[----:B0123--:R-:W-:Y:S02]  /*1120*/  IMAD.IADD R11, R11, 0x1, R4 ;  /* 0x000000010b0b7824 */ /* 0x00ffe400078e0204 */
[----:B----4-:R-:W-:-:S05]  /*1130*/  IMAD.WIDE.U32 R2, R0, 0x4, R2 ;  /* 0x0000000400027825 */ /* 0x010fca00078e0002 */
[----:B------:R-:W-:Y:S01]  /*1140*/  STG.E desc[UR6][R2.64], R11 ;  /* 0x0000000b02007986 */ /* 0x000fe2000c101906 */
[----:B------:R-:W-:Y:S05]  /*1150*/  EXIT ;  /* 0x000000000000794d */ /* 0x000fea0003800000 */
.L_x_1343:
        /* <DEDUP_REMOVED lines=10> */
.L_x_1703:


//--------------------- .text._Z7reduce5IiLj1EEvPT_S1_j --------------------------
	.section	.text._Z7reduce5IiLj1EEvPT_S1_j,"ax",@progbits
	.align	128
        .global         _Z7reduce5IiLj1EEvPT_S1_j
        .type           _Z7reduce5IiLj1EEvPT_S1_j,@function
        .size           _Z7reduce5IiLj1EEvPT_S1_j,(.L_x_1704 - _Z7reduce5IiLj1EEvPT_S1_j)
        .other          _Z7reduce5IiLj1EEvPT_S1_j,@"STO_CUDA_ENTRY STV_DEFAULT"
_Z7reduce5IiLj1EEvPT_S1_j:
.text._Z7reduce5IiLj1EEvPT_S1_j:
        /* <DEDUP_REMOVED lines=21> */
[----:B--2---:R-:W-:-:S05]  /*0150*/  @!P1 IMAD.IADD R5, R5, 0x1, R8 ;  /* 0x0000000105059824 */ /* 0x004fca00078e0208 */
        /* <DEDUP_REMOVED lines=11> */
.L_x_1344:
        /* <DEDUP_REMOVED lines=40> */
.L_x_1345:
        /* <DEDUP_REMOVED lines=44> */
.L_x_1346:
[----:B0-2---:R0:W1:Y:S02]  /*0750*/  SHFL.DOWN PT, R5, R10, 0x8, 0x1f ;  /* 0x09001f000a057f89 */ /* 0x00506400000e0000 */
.L_x_1347:
        /* <DEDUP_REMOVED lines=43> */
.L_x_1348:
[----:B------:R2:W3:Y:S02]  /*0a10*/  SHFL.DOWN PT, R5, R10, 0x4, 0x1f ;  /* 0x08801f000a057f89 */ /* 0x0004e400000e0000 */
.L_x_1349:
        /* <DEDUP_REMOVED lines=43> */
.L_x_1350:
[----:B------:R2:W3:Y:S02]  /*0cd0*/  SHFL.DOWN PT, R5, R10, 0x2, 0x1f ;  /* 0x08401f000a057f89 */ /* 0x0004e400000e0000 */
.L_x_1351:
        /* <DEDUP_REMOVED lines=43> */
.L_x_1352:
[----:B------:R2:W3:Y:S02]  /*0f90*/  SHFL.DOWN PT, R5, R10, 0x1, 0x1f ;  /* 0x08201f000a057f89 */ /* 0x0004e400000e0000 */
.L_x_1353:
[----:B------:R-:W-:-:S13]  /*0fa0*/  ISETP.NE.AND P0, PT, R3, RZ, PT ;  /* 0x000000ff0300720c */ /* 0x000fda0003f05270 */
[----:B------:R-:W-:Y:S05]  /*0fb0*/  @P0 EXIT ;  /* 0x000000000000094d */ /* 0x000fea0003800000 */
[----:B------:R-:W4:Y:S01]  /*0fc0*/  LDC.64 R2, c[0x0][0x388] ;  /* 0x0000e200ff027b82 */ /* 0x000f220000000a00 */
[----:B-1-3--:R-:W-:Y:S02]  /*0fd0*/  IMAD.IADD R5, R10, 0x1, R5 ;  /* 0x000000010a057824 */ /* 0x00afe400078e0205 */
[----:B----4-:R-:W-:-:S05]  /*0fe0*/  IMAD.WIDE.U32 R2, R0, 0x4, R2 ;  /* 0x0000000400027825 */ /* 0x010fca00078e0002 */
[----:B------:R-:W-:Y:S01]  /*0ff0*/  STG.E desc[UR6][R2.64], R5 ;  /* 0x0000000502007986 */ /* 0x000fe2000c101906 */
[----:B------:R-:W-:Y:S05]  /*1000*/  EXIT ;  /* 0x000000000000794d */ /* 0x000fea0003800000 */
.L_x_1354:
        /* <DEDUP_REMOVED lines=15> */
.L_x_1704:


//--------------------- .text._Z7reduce5IiLj2EEvPT_S1_j --------------------------
	.section	.text._Z7reduce5IiLj2EEvPT_S1_j,"ax",@progbits
	.align	128
        .global         _Z7reduce5IiLj2EEvPT_S1_j
        .type           _Z7reduce5IiLj2EEvPT_S1_j,@function
        .size           _Z7reduce5IiLj2EEvPT_S1_j,(.L_x_1705 - _Z7reduce5IiLj2EEvPT_S1_j)
        .other          _Z7reduce5IiLj2EEvPT_S1_j,@"STO_CUDA_ENTRY STV_DEFAULT"
_Z7reduce5IiLj2EEvPT_S1_j:
.text._Z7reduce5IiLj2EEvPT_S1_j:
        /* <DEDUP_REMOVED lines=33> */
.L_x_1355:
        /* <DEDUP_REMOVED lines=40> */
.L_x_1356:
        /* <DEDUP_REMOVED lines=44> */
.L_x_1357:
[----:B0-2---:R0:W1:Y:S02]  /*0750*/  SHFL.DOWN PT, R5, R10, 0x8, 0x1f ;  /* 0x09001f000a057f89 */ /* 0x00506400000e0000 */
.L_x_1358:
        /* <DEDUP_REMOVED lines=43> */
.L_x_1359:
[----:B------:R2:W3:Y:S02]  /*0a10*/  SHFL.DOWN PT, R5, R10, 0x4, 0x1f ;  /* 0x08801f000a057f89 */ /* 0x0004e400000e0000 */
.L_x_1360:
        /* <DEDUP_REMOVED lines=43> */
.L_x_1361:
[----:B------:R2:W3:Y:S02]  /*0cd0*/  SHFL.DOWN PT, R5, R10, 0x2, 0x1f ;  /* 0x08401f000a057f89 */ /* 0x0004e400000e0000 */
.L_x_1362:
        /* <DEDUP_REMOVED lines=43> */
.L_x_1363:
[----:B------:R2:W3:Y:S02]  /*0f90*/  SHFL.DOWN PT, R5, R10, 0x1, 0x1f ;  /* 0x08201f000a057f89 */ /* 0x0004e400000e0000 */
.L_x_1364:
[----:B------:R-:W-:-:S13]  /*0fa0*/  ISETP.NE.AND P0, PT, R3, RZ, PT ;  /* 0x000000ff0300720c */ /* 0x000fda0003f05270 */
[----:B------:R-:W-:Y:S05]  /*0fb0*/  @P0 EXIT ;  /* 0x000000000000094d */ /* 0x000fea0003800000 */
[----:B------:R-:W4:Y:S01]  /*0fc0*/  LDC.64 R2, c[0x0][0x388] ;  /* 0x0000e200ff027b82 */ /* 0x000f220000000a00 */
[----:B-1-3--:R-:W-:Y:S02]  /*0fd0*/  IMAD.IADD R5, R10, 0x1, R5 ;  /* 0x000000010a057824 */ /* 0x00afe400078e0205 */
[----:B----4-:R-:W-:-:S05]  /*0fe0*/  IMAD.WIDE.U32 R2, R0, 0x4, R2 ;  /* 0x0000000400027825 */ /* 0x010fca00078e0002 */
[----:B------:R-:W-:Y:S01]  /*0ff0*/  STG.E desc[UR6][R2.64], R5 ;  /* 0x0000000502007986 */ /* 0x000fe2000c101906 */
[----:B------:R-:W-:Y:S05]  /*1000*/  EXIT ;  /* 0x000000000000794d */ /* 0x000fea0003800000 */
.L_x_1365:
        /* <DEDUP_REMOVED lines=15> */
.L_x_1705:


//--------------------- .text._Z7reduce5IiLj4EEvPT_S1_j --------------------------
	.section	.text._Z7reduce5IiLj4EEvPT_S1_j,"ax",@progbits
	.align	128
        .global         _Z7reduce5IiLj4EEvPT_S1_j
        .type           _Z7reduce5IiLj4EEvPT_S1_j,@function
        .size           _Z7reduce5IiLj4EEvPT_S1_j,(.L_x_1706 - _Z7reduce5IiLj4EEvPT_S1_j)
        .other          _Z7reduce5IiLj4EEvPT_S1_j,@"STO_CUDA_ENTRY STV_DEFAULT"
_Z7reduce5IiLj4EEvPT_S1_j:
.text._Z7reduce5IiLj4EEvPT_S1_j:
        /* <DEDUP_REMOVED lines=33> */
.L_x_1366:
        /* <DEDUP_REMOVED lines=40> */
.L_x_1367:
        /* <DEDUP_REMOVED lines=44> */
.L_x_1368:
[----:B0-2---:R0:W1:Y:S02]  /*0750*/  SHFL.DOWN PT, R5, R10, 0x8, 0x1f ;  /* 0x09001f000a057f89 */ /* 0x00506400000e0000 */
.L_x_1369:
        /* <DEDUP_REMOVED lines=43> */
.L_x_1370:
[----:B------:R2:W3:Y:S02]  /*0a10*/  SHFL.DOWN PT, R5, R10, 0x4, 0x1f ;  /* 0x08801f000a057f89 */ /* 0x0004e400000e0000 */
.L_x_1371:
        /* <DEDUP_REMOVED lines=43> */
.L_x_1372:
[----:B------:R2:W3:Y:S02]  /*0cd0*/  SHFL.DOWN PT, R5, R10, 0x2, 0x1f ;  /* 0x08401f000a057f89 */ /* 0x0004e400000e0000 */
.L_x_1373:
        /* <DEDUP_REMOVED lines=43> */
.L_x_1374:
[----:B------:R2:W3:Y:S02]  /*0f90*/  SHFL.DOWN PT, R5, R10, 0x1, 0x1f ;  /* 0x08201f000a057f89 */ /* 0x0004e400000e0000 */
.L_x_1375:
[----:B------:R-:W-:-:S13]  /*0fa0*/  ISETP.NE.AND P0, PT, R3, RZ, PT ;  /* 0x000000ff0300720c */ /* 0x000fda0003f05270 */
[----:B------:R-:W-:Y:S05]  /*0fb0*/  @P0 EXIT ;  /* 0x000000000000094d */ /* 0x000fea0003800000 */
[----:B------:R-:W4:Y:S01]  /*0fc0*/  LDC.64 R2, c[0x0][0x388] ;  /* 0x0000e200ff027b82 */ /* 0x000f220000000a00 */
[----:B-1-3--:R-:W-:Y:S02]  /*0fd0*/  IMAD.IADD R5, R10, 0x1, R5 ;  /* 0x000000010a057824 */ /* 0x00afe400078e0205 */
[----:B----4-:R-:W-:-:S05]  /*0fe0*/  IMAD.WIDE.U32 R2, R0, 0x4, R2 ;  /* 0x0000000400027825 */ /* 0x010fca00078e0002 */
[----:B------:R-:W-:Y:S01]  /*0ff0*/  STG.E desc[UR6][R2.64], R5 ;  /* 0x0000000502007986 */ /* 0x000fe2000c101906 */
[----:B------:R-:W-:Y:S05]  /*1000*/  EXIT ;  /* 0x000000000000794d */ /* 0x000fea0003800000 */
.L_x_1376:
        /* <DEDUP_REMOVED lines=15> */
.L_x_1706:


//--------------------- .text._Z7reduce5IiLj8EEvPT_S1_j --------------------------
	.section	.text._Z7reduce5IiLj8EEvPT_S1_j,"ax",@progbits
	.align	128
        .global         _Z7reduce5IiLj8EEvPT_S1_j
        .type           _Z7reduce5IiLj8EEvPT_S1_j,@function
        .size           _Z7reduce5IiLj8EEvPT_S1_j,(.L_x_1707 - _Z7reduce5IiLj8EEvPT_S1_j)
        .other          _Z7reduce5IiLj8EEvPT_S1_j,@"STO_CUDA_ENTRY STV_DEFAULT"
_Z7reduce5IiLj8EEvPT_S1_j:
.text._Z7reduce5IiLj8EEvPT_S1_j:
        /* <DEDUP_REMOVED lines=33> */
.L_x_1377:
        /* <DEDUP_REMOVED lines=40> */
.L_x_1378:
        /* <DEDUP_REMOVED lines=44> */
.L_x_1379:
[----:B0-2---:R0:W1:Y:S02]  /*0750*/  SHFL.DOWN PT, R5, R10, 0x8, 0x1f ;  /* 0x09001f000a057f89 */ /* 0x00506400000e0000 */
.L_x_1380:
        /* <DEDUP_REMOVED lines=43> */
.L_x_1381:
[----:B------:R2:W3:Y:S02]  /*0a10*/  SHFL.DOWN PT, R5, R10, 0x4, 0x1f ;  /* 0x08801f000a057f89 */ /* 0x0004e400000e0000 */
.L_x_1382:
        /* <DEDUP_REMOVED lines=43> */
.L_x_1383:
[----:B------:R2:W3:Y:S02]  /*0cd0*/  SHFL.DOWN PT, R5, R10, 0x2, 0x1f ;  /* 0x08401f000a057f89 */ /* 0x0004e400000e0000 */
.L_x_1384:
        /* <DEDUP_REMOVED lines=43> */
.L_x_1385:
[----:B------:R2:W3:Y:S02]  /*0f90*/  SHFL.DOWN PT, R5, R10, 0x1, 0x1f ;  /* 0x08201f000a057f89 */ /* 0x0004e400000e0000 */
.L_x_1386:
[----:B------:R-:W-:-:S13]  /*0fa0*/  ISETP.NE.AND P0, PT, R3, RZ, PT ;  /* 0x000000ff0300720c */ /* 0x000fda0003f05270 */
[----:B------:R-:W-:Y:S05]  /*0fb0*/  @P0 EXIT ;  /* 0x000000000000094d */ /* 0x000fea0003800000 */
[----:B------:R-:W4:Y:S01]  /*0fc0*/  LDC.64 R2, c[0x0][0x388] ;  /* 0x0000e200ff027b82 */ /* 0x000f220000000a00 */
[----:B-1-3--:R-:W-:Y:S02]  /*0fd0*/  IMAD.IADD R5, R10, 0x1, R5 ;  /* 0x000000010a057824 */ /* 0x00afe400078e0205 */
[----:B----4-:R-:W-:-:S05]  /*0fe0*/  IMAD.WIDE.U32 R2, R0, 0x4, R2 ;  /* 0x0000000400027825 */ /* 0x010fca00078e0002 */
[----:B------:R-:W-:Y:S01]  /*0ff0*/  STG.E desc[UR6][R2.64], R5 ;  /* 0x0000000502007986 */ /* 0x000fe2000c101906 */
[----:B------:R-:W-:Y:S05]  /*1000*/  EXIT ;  /* 0x000000000000794d */ /* 0x000fea0003800000 */
.L_x_1387:
        /* <DEDUP_REMOVED lines=15> */
.L_x_1707:


//--------------------- .text._Z7reduce5IiLj16EEvPT_S1_j --------------------------
	.section	.text._Z7reduce5IiLj16EEvPT_S1_j,"ax",@progbits
	.align	128
        .global         _Z7reduce5IiLj16EEvPT_S1_j
        .type           _Z7reduce5IiLj16EEvPT_S1_j,@function
        .size           _Z7reduce5IiLj16EEvPT_S1_j,(.L_x_1708 - _Z7reduce5IiLj16EEvPT_S1_j)
        .other          _Z7reduce5IiLj16EEvPT_S1_j,@"STO_CUDA_ENTRY STV_DEFAULT"
_Z7reduce5IiLj16EEvPT_S1_j:
.text._Z7reduce5IiLj16EEvPT_S1_j:
        /* <DEDUP_REMOVED lines=33> */
.L_x_1388:
        /* <DEDUP_REMOVED lines=40> */
.L_x_1389:
        /* <DEDUP_REMOVED lines=44> */
.L_x_1390:
[----:B0-2---:R0:W1:Y:S02]  /*0750*/  SHFL.DOWN PT, R5, R10, 0x8, 0x1f ;  /* 0x09001f000a057f89 */ /* 0x00506400000e0000 */
.L_x_1391:
        /* <DEDUP_REMOVED lines=43> */
.L_x_1392:
[----:B------:R2:W3:Y:S02]  /*0a10*/  SHFL.DOWN PT, R5, R10, 0x4, 0x1f ;  /* 0x08801f000a057f89 */ /* 0x0004e400000e0000 */
.L_x_1393:
        /* <DEDUP_REMOVED lines=43> */
.L_x_1394:
[----:B------:R2:W3:Y:S02]  /*0cd0*/  SHFL.DOWN PT, R5, R10, 0x2, 0x1f ;  /* 0x08401f000a057f89 */ /* 0x0004e400000e0000 */
.L_x_1395:
        /* <DEDUP_REMOVED lines=43> */
.L_x_1396:
[----:B------:R2:W3:Y:S02]  /*0f90*/  SHFL.DOWN PT, R5, R10, 0x1, 0x1f ;  /* 0x08201f000a057f89 */ /* 0x0004e400000e0000 */
.L_x_1397:
[----:B------:R-:W-:-:S13]  /*0fa0*/  ISETP.NE.AND P0, PT, R3, RZ, PT ;  /* 0x000000ff0300720c */ /* 0x000fda0003f05270 */
[----:B------:R-:W-:Y:S05]  /*0fb0*/  @P0 EXIT ;  /* 0x000000000000094d */ /* 0x000fea0003800000 */
[----:B------:R-:W4:Y:S01]  /*0fc0*/  LDC.64 R2, c[0x0][0x388] ;  /* 0x0000e200ff027b82 */ /* 0x000f220000000a00 */
[----:B-1-3--:R-:W-:Y:S02]  /*0fd0*/  IMAD.IADD R5, R10, 0x1, R5 ;  /* 0x000000010a057824 */ /* 0x00afe400078e0205 */
[----:B----4-:R-:W-:-:S05]  /*0fe0*/  IMAD.WIDE.U32 R2, R0, 0x4, R2 ;  /* 0x0000000400027825 */ /* 0x010fca00078e0002 */
[----:B------:R-:W-:Y:S01]  /*0ff0*/  STG.E desc[UR6][R2.64], R5 ;  /* 0x0000000502007986 */ /* 0x000fe2000c101906 */
[----:B------:R-:W-:Y:S05]  /*1000*/  EXIT ;  /* 0x000000000000794d */ /* 0x000fea0003800000 */
.L_x_1398:
        /* <DEDUP_REMOVED lines=15> */
.L_x_1708:


//--------------------- .text._Z7reduce5IiLj32EEvPT_S1_j --------------------------
	.section	.text._Z7reduce5IiLj32EEvPT_S1_j,"ax",@progbits
	.align	128
        .global         _Z7reduce5IiLj32EEvPT_S1_j
        .type           _Z7reduce5IiLj32EEvPT_S1_j,@function
        .size           _Z7reduce5IiLj32EEvPT_S1_j,(.L_x_1709 - _Z7reduce5IiLj32EEvPT_S1_j)
        .other          _Z7reduce5IiLj32EEvPT_S1_j,@"STO_CUDA_ENTRY STV_DEFAULT"
_Z7reduce5IiLj32EEvPT_S1_j:
.text._Z7reduce5IiLj32EEvPT_S1_j:
        /* <DEDUP_REMOVED lines=33> */
.L_x_1399:
        /* <DEDUP_REMOVED lines=40> */
.L_x_1400:
        /* <DEDUP_REMOVED lines=44> */
.L_x_1401:
[----:B0-2---:R0:W1:Y:S02]  /*0750*/  SHFL.DOWN PT, R5, R10, 0x8, 0x1f ;  /* 0x09001f000a057f89 */ /* 0x00506400000e0000 */
.L_x_1402:
        /* <DEDUP_REMOVED lines=43> */
.L_x_1403:
[----:B------:R2:W3:Y:S02]  /*0a10*/  SHFL.DOWN PT, R5, R10, 0x4, 0x1f ;  /* 0x08801f000a057f89 */ /* 0x0004e400000e0000 */
.L_x_1404:
        /* <DEDUP_REMOVED lines=43> */
.L_x_1405:
[----:B------:R2:W3:Y:S02]  /*0cd0*/  SHFL.DOWN PT, R5, R10, 0x2, 0x1f ;  /* 0x08401f000a057f89 */ /* 0x0004e400000e0000 */
.L_x_1406:
        /* <DEDUP_REMOVED lines=43> */
.L_x_1407:
[----:B------:R2:W3:Y:S02]  /*0f90*/  SHFL.DOWN PT, R5, R10, 0x1, 0x1f ;  /* 0x08201f000a057f89 */ /* 0x0004e400000e0000 */
.L_x_1408:
[----:B------:R-:W-:-:S13]  /*0fa0*/  ISETP.NE.AND P0, PT, R3, RZ, PT ;  /* 0x000000ff0300720c */ /* 0x000fda0003f05270 */
[----:B------:R-:W-:Y:S05]  /*0fb0*/  @P0 EXIT ;  /* 0x000000000000094d */ /* 0x000fea0003800000 */
[----:B------:R-:W4:Y:S01]  /*0fc0*/  LDC.64 R2, c[0x0][0x388] ;  /* 0x0000e200ff027b82 */ /* 0x000f220000000a00 */
[----:B-1-3--:R-:W-:Y:S02]  /*0fd0*/  IMAD.IADD R5, R10, 0x1, R5 ;  /* 0x000000010a057824 */ /* 0x00afe400078e0205 */
[----:B----4-:R-:W-:-:S05]  /*0fe0*/  IMAD.WIDE.U32 R2, R0, 0x4, R2 ;  /* 0x0000000400027825 */ /* 0x010fca00078e0002 */
[----:B------:R-:W-:Y:S01]  /*0ff0*/  STG.E desc[UR6][R2.64], R5 ;  /* 0x0000000502007986 */ /* 0x000fe2000c101906 */
[----:B------:R-:W-:Y:S05]  /*1000*/  EXIT ;  /* 0x000000000000794d */ /* 0x000fea0003800000 */
.L_x_1409:
        /* <DEDUP_REMOVED lines=15> */
.L_x_1709:


//--------------------- .text._Z7reduce5IiLj64EEvPT_S1_j --------------------------
	.section	.text._Z7reduce5IiLj64EEvPT_S1_j,"ax",@progbits
	.align	128
        .global         _Z7reduce5IiLj64EEvPT_S1_j
        .type           _Z7reduce5IiLj64EEvPT_S1_j,@function
        .size           _Z7reduce5IiLj64EEvPT_S1_j,(.L_x_1710 - _Z7reduce5IiLj64EEvPT_S1_j)
        .other          _Z7reduce5IiLj64EEvPT_S1_j,@"STO_CUDA_ENTRY STV_DEFAULT"
_Z7reduce5IiLj64EEvPT_S1_j:
.text._Z7reduce5IiLj64EEvPT_S1_j:
        /* <DEDUP_REMOVED lines=35> */
.L_x_1410:
        /* <DEDUP_REMOVED lines=40> */
.L_x_1411:
        /* <DEDUP_REMOVED lines=44> */
.L_x_1412:
[----:B--2---:R1:W2:Y:S02]  /*0770*/  SHFL.DOWN PT, R5, R10, 0x8, 0x1f ;  /* 0x09001f000a057f89 */ /* 0x0042a400000e0000 */
.L_x_1413:
        /* <DEDUP_REMOVED lines=43> */
.L_x_1414:
[----:B------:R3:W4:Y:S02]  /*0a30*/  SHFL.DOWN PT, R5, R10, 0x4, 0x1f ;  /* 0x08801f000a057f89 */ /* 0x00072400000e0000 */
.L_x_1415:
        /* <DEDUP_REMOVED lines=43> */
.L_x_1416:
[----:B------:R3:W4:Y:S02]  /*0cf0*/  SHFL.DOWN PT, R5, R10, 0x2, 0x1f ;  /* 0x08401f000a057f89 */ /* 0x00072400000e0000 */
.L_x_1417:
        /* <DEDUP_REMOVED lines=43> */
.L_x_1418:
[----:B------:R3:W4:Y:S02]  /*0fb0*/  SHFL.DOWN PT, R5, R10, 0x1, 0x1f ;  /* 0x08201f000a057f89 */ /* 0x00072400000e0000 */
.L_x_1419:
[----:B------:R-:W-:-:S13]  /*0fc0*/  ISETP.NE.AND P0, PT, R3, RZ, PT ;  /* 0x000000ff0300720c */ /* 0x000fda0003f05270 */
[----:B------:R-:W-:Y:S05]  /*0fd0*/  @P0 EXIT ;  /* 0x000000000000094d */ /* 0x000fea0003800000 */
[----:B------:R-:W5:Y:S01]  /*0fe0*/  LDC.64 R2, c[0x0][0x388] ;  /* 0x0000e200ff027b82 */ /* 0x000f620000000a00 */
[----:B--2-4-:R-:W-:Y:S02]  /*0ff0*/  IMAD.IADD R5, R10, 0x1, R5 ;  /* 0x000000010a057824 */ /* 0x014fe400078e0205 */
[----:B-----5:R-:W-:-:S05]  /*1000*/  IMAD.WIDE.U32 R2, R0, 0x4, R2 ;  /* 0x0000000400027825 */ /* 0x020fca00078e0002 */
[----:B------:R-:W-:Y:S01]  /*1010*/  STG.E desc[UR6][R2.64], R5 ;  /* 0x0000000502007986 */ /* 0x000fe2000c101906 */
[----:B------:R-:W-:Y:S05]  /*1020*/  EXIT ;  /* 0x000000000000794d */ /* 0x000fea0003800000 */
.L_x_1420:
        /* <DEDUP_REMOVED lines=13> */
.L_x_1710:


//--------------------- .text._Z7reduce5IiLj128EEvPT_S1_j --------------------------
	.section	.text._Z7reduce5IiLj128EEvPT_S1_j,"ax",@progbits
	.align	128
        .global         _Z7reduce5IiLj128EEvPT_S1_j
        .type           _Z7reduce5IiLj128EEvPT_S1_j,@function
        .size           _Z7reduce5IiLj128EEvPT_S1_j,(.L_x_1711 - _Z7reduce5IiLj128EEvPT_S1_j)
        .other          _Z7reduce5IiLj128EEvPT_S1_j,@"STO_CUDA_ENTRY STV_DEFAULT"
_Z7reduce5IiLj128EEvPT_S1_j:
.text._Z7reduce5IiLj128EEvPT_S1_j:
        /* <DEDUP_REMOVED lines=22> */
[----:B------:R-:W-:Y:S01]  /*0160*/  STS [R9], R8 ;  /* 0x0000000809007388 */ /* 0x000fe20000000800 */
[----:B------:R-:W-:Y:S08]  /*0170*/  BAR.SYNC.DEFER_BLOCKING 0x0 ;  /* 0x0000000000007b1d */ /* 0x000ff00000010000 */
[----:B------:R-:W-:Y:S08]  /*0180*/  BAR.SYNC.DEFER_BLOCKING 0x0 ;  /* 0x0000000000007b1d */ /* 0x000ff00000010000 */
[----:B------:R-:W-:Y:S06]  /*0190*/  BAR.SYNC.DEFER_BLOCKING 0x0 ;  /* 0x0000000000007b1d */ /* 0x000fec0000010000 */
[----:B------:R-:W0:Y:S01]  /*01a0*/  @!P0 LDS R5, [R9+0x100] ;  /* 0x0001000009058984 */ /* 0x000e220000000800 */
[----:B------:R-:W-:Y:S01]  /*01b0*/  ISETP.GT.U32.AND P1, PT, R3, 0x1f, PT ;  /* 0x0000001f0300780c */ /* 0x000fe20003f24070 */
        /* <DEDUP_REMOVED lines=11> */
.L_x_1421:
        /* <DEDUP_REMOVED lines=40> */
.L_x_1422:
        /* <DEDUP_REMOVED lines=44> */
.L_x_1423:
[----:B--2---:R1:W2:Y:S02]  /*07b0*/  SHFL.DOWN PT, R5, R10, 0x8, 0x1f ;  /* 0x09001f000a057f89 */ /* 0x0042a400000e0000 */
.L_x_1424:
        /* <DEDUP_REMOVED lines=43> */
.L_x_1425:
[----:B------:R3:W4:Y:S02]  /*0a70*/  SHFL.DOWN PT, R5, R10, 0x4, 0x1f ;  /* 0x08801f000a057f89 */ /* 0x00072400000e0000 */
.L_x_1426:
        /* <DEDUP_REMOVED lines=43> */
.L_x_1427:
[----:B------:R3:W4:Y:S02]  /*0d30*/  SHFL.DOWN PT, R5, R10, 0x2, 0x1f ;  /* 0x08401f000a057f89 */ /* 0x00072400000e0000 */
.L_x_1428:
        /* <DEDUP_REMOVED lines=43> */
.L_x_1429:
[----:B------:R3:W4:Y:S02]  /*0ff0*/  SHFL.DOWN PT, R5, R10, 0x1, 0x1f ;  /* 0x08201f000a057f89 */ /* 0x00072400000e0000 */
.L_x_1430:
[----:B------:R-:W-:-:S13]  /*1000*/  ISETP.NE.AND P0, PT, R3, RZ, PT ;  /* 0x000000ff0300720c */ /* 0x000fda0003f05270 */
[----:B------:R-:W-:Y:S05]  /*1010*/  @P0 EXIT ;  /* 0x000000000000094d */ /* 0x000fea0003800000 */
[----:B------:R-:W5:Y:S01]  /*1020*/  LDC.64 R2, c[0x0][0x388] ;  /* 0x0000e200ff027b82 */ /* 0x000f620000000a00 */
[----:B--2-4-:R-:W-:Y:S02]  /*1030*/  IMAD.IADD R5, R10, 0x1, R5 ;  /* 0x000000010a057824 */ /* 0x014fe400078e0205 */
[----:B-----5:R-:W-:-:S05]  /*1040*/  IMAD.WIDE.U32 R2, R0, 0x4, R2 ;  /* 0x0000000400027825 */ /* 0x020fca00078e0002 */
[----:B------:R-:W-:Y:S01]  /*1050*/  STG.E desc[UR6][R2.64], R5 ;  /* 0x0000000502007986 */ /* 0x000fe2000c101906 */
[----:B------:R-:W-:Y:S05]  /*1060*/  EXIT ;  /* 0x000000000000794d */ /* 0x000fea0003800000 */
.L_x_1431:
        /* <DEDUP_REMOVED lines=9> */
.L_x_1711:


//--------------------- .text._Z7reduce5IiLj256EEvPT_S1_j --------------------------
	.section	.text._Z7reduce5IiLj256EEvPT_S1_j,"ax",@progbits
	.align	128
        .global         _Z7reduce5IiLj256EEvPT_S1_j
        .type           _Z7reduce5IiLj256EEvPT_S1_j,@function
        .size           _Z7reduce5IiLj256EEvPT_S1_j,(.L_x_1712 - _Z7reduce5IiLj256EEvPT_S1_j)
        .other          _Z7reduce5IiLj256EEvPT_S1_j,@"STO_CUDA_ENTRY STV_DEFAULT"
_Z7reduce5IiLj256EEvPT_S1_j:
.text._Z7reduce5IiLj256EEvPT_S1_j:
        /* <DEDUP_REMOVED lines=24> */
[----:B------:R-:W-:Y:S06]  /*0180*/  BAR.SYNC.DEFER_BLOCKING 0x0 ;  /* 0x0000000000007b1d */ /* 0x000fec0000010000 */
[----:B------:R-:W0:Y:S01]  /*0190*/  @!P0 LDS R5, [R9+0x200] ;  /* 0x0002000009058984 */ /* 0x000e220000000800 */
[----:B------:R-:W-:Y:S01]  /*01a0*/  ISETP.GT.U32.AND P1, PT, R3, 0x3f, PT ;  /* 0x0000003f0300780c */ /* 0x000fe20003f24070 */
[----:B0-----:R-:W-:-:S05]  /*01b0*/  @!P0 IMAD.IADD R8, R8, 0x1, R5 ;  /* 0x0000000108088824 */ /* 0x001fca00078e0205 */
[----:B------:R-:W-:Y:S01]  /*01c0*/  @!P0 STS [R9], R8 ;  /* 0x0000000809008388 */ /* 0x000fe20000000800 */
        /* <DEDUP_REMOVED lines=14> */
.L_x_1432:
        /* <DEDUP_REMOVED lines=40> */
.L_x_1433:
        /* <DEDUP_REMOVED lines=44> */
.L_x_1434:
[----:B--2---:R1:W2:Y:S02]  /*07f0*/  SHFL.DOWN PT, R5, R10, 0x8, 0x1f ;  /* 0x09001f000a057f89 */ /* 0x0042a400000e0000 */
.L_x_1435:
        /* <DEDUP_REMOVED lines=43> */
.L_x_1436:
[----:B------:R3:W4:Y:S02]  /*0ab0*/  SHFL.DOWN PT, R5, R10, 0x4, 0x1f ;  /* 0x08801f000a057f89 */ /* 0x00072400000e0000 */
.L_x_1437:
        /* <DEDUP_REMOVED lines=43> */
.L_x_1438:
[----:B------:R3:W4:Y:S02]  /*0d70*/  SHFL.DOWN PT, R5, R10, 0x2, 0x1f ;  /* 0x08401f000a057f89 */ /* 0x00072400000e0000 */
.L_x_1439:
        /* <DEDUP_REMOVED lines=43> */
.L_x_1440:
[----:B------:R3:W4:Y:S02]  /*1030*/  SHFL.DOWN PT, R5, R10, 0x1, 0x1f ;  /* 0x08201f000a057f89 */ /* 0x00072400000e0000 */
.L_x_1441:
[----:B------:R-:W-:-:S13]  /*1040*/  ISETP.NE.AND P0, PT, R3, RZ, PT ;  /* 0x000000ff0300720c */ /* 0x000fda0003f05270 */
[----:B------:R-:W-:Y:S05]  /*1050*/  @P0 EXIT ;  /* 0x000000000000094d */ /* 0x000fea0003800000 */
[----:B------:R-:W5:Y:S01]  /*1060*/  LDC.64 R2, c[0x0][0x388] ;  /* 0x0000e200ff027b82 */ /* 0x000f620000000a00 */
[----:B--2-4-:R-:W-:Y:S02]  /*1070*/  IMAD.IADD R5, R10, 0x1, R5 ;  /* 0x000000010a057824 */ /* 0x014fe400078e0205 */
[----:B-----5:R-:W-:-:S05]  /*1080*/  IMAD.WIDE.U32 R2, R0, 0x4, R2 ;  /* 0x0000000400027825 */ /* 0x020fca00078e0002 */
[----:B------:R-:W-:Y:S01]  /*1090*/  STG.E desc[UR6][R2.64], R5 ;  /* 0x0000000502007986 */ /* 0x000fe2000c101906 */
[----:B------:R-:W-:Y:S05]  /*10a0*/  EXIT ;  /* 0x000000000000794d */ /* 0x000fea0003800000 */
.L_x_1442:
        /* <DEDUP_REMOVED lines=13> */
.L_x_1712:


//--------------------- .text._Z7reduce5IiLj512EEvPT_S1_j --------------------------
	.section	.text._Z7reduce5IiLj512EEvPT_S1_j,"ax",@progbits
	.align	128
        .global         _Z7reduce5IiLj512EEvPT_S1_j
        .type           _Z7reduce5IiLj512EEvPT_S1_j,@function
        .size           _Z7reduce5IiLj512EEvPT_S1_j,(.L_x_1713 - _Z7reduce5IiLj512EEvPT_S1_j)
        .other          _Z7reduce5IiLj512EEvPT_S1_j,@"STO_CUDA_ENTRY STV_DEFAULT"
_Z7reduce5IiLj512EEvPT_S1_j:
.text._Z7reduce5IiLj512EEvPT_S1_j:
        /* <DEDUP_REMOVED lines=48> */
.L_x_1443:
        /* <DEDUP_REMOVED lines=40> */
.L_x_1444:
        /* <DEDUP_REMOVED lines=44> */
.L_x_1445:
[----:B------:R0:W1:Y:S02]  /*0840*/  SHFL.DOWN PT, R4, R11, 0x8, 0x1f ;  /* 0x09001f000b047f89 */ /* 0x00006400000e0000 */
.L_x_1446:
        /* <DEDUP_REMOVED lines=43> */
.L_x_1447:
[----:B------:R2:W3:Y:S02]  /*0b00*/  SHFL.DOWN PT, R4, R11, 0x4, 0x1f ;  /* 0x08801f000b047f89 */ /* 0x0004e400000e0000 */
.L_x_1448:
        /* <DEDUP_REMOVED lines=43> */
.L_x_1449:
[----:B------:R2:W3:Y:S02]  /*0dc0*/  SHFL.DOWN PT, R4, R11, 0x2, 0x1f ;  /* 0x08401f000b047f89 */ /* 0x0004e400000e0000 */
.L_x_1450:
        /* <DEDUP_REMOVED lines=43> */
.L_x_1451:
[----:B------:R2:W3:Y:S02]  /*1080*/  SHFL.DOWN PT, R4, R11, 0x1, 0x1f ;  /* 0x08201f000b047f89 */ /* 0x0004e400000e0000 */
.L_x_1452:
[----:B------:R-:W-:-:S13]  /*1090*/  ISETP.NE.AND P0, PT, R2, RZ, PT ;  /* 0x000000ff0200720c */ /* 0x000fda0003f05270 */
[----:B------:R-:W-:Y:S05]  /*10a0*/  @P0 EXIT ;  /* 0x000000000000094d */ /* 0x000fea0003800000 */
[----:B------:R-:W4:Y:S01]  /*10b0*/  LDC.64 R2, c[0x0][0x388] ;  /* 0x0000e200ff027b82 */ /* 0x000f220000000a00 */
[----:B0123--:R-:W-:Y:S02]  /*10c0*/  IMAD.IADD R11, R11, 0x1, R4 ;  /* 0x000000010b0b7824 */ /* 0x00ffe400078e0204 */
[----:B----4-:R-:W-:-:S05]  /*10d0*/  IMAD.WIDE.U32 R2, R0, 0x4, R2 ;  /* 0x0000000400027825 */ /* 0x010fca00078e0002 */
[----:B------:R-:W-:Y:S01]  /*10e0*/  STG.E desc[UR6][R2.64], R11 ;  /* 0x0000000b02007986 */ /* 0x000fe2000c101906 */
[----:B------:R-:W-:Y:S05]  /*10f0*/  EXIT ;  /* 0x000000000000794d */ /* 0x000fea0003800000 */
.L_x_1453:
        /* <DEDUP_REMOVED lines=16> */
.L_x_1713:


//--------------------- .text._Z7reduce4IiLj1EEvPT_S1_j --------------------------
	.section	.text._Z7reduce4IiLj1EEvPT_S1_j,"ax",@progbits
	.align	128
        .global         _Z7reduce4IiLj1EEvPT_S1_j
        .type           _Z7reduce4IiLj1EEvPT_S1_j,@function
        .size           _Z7reduce4IiLj1EEvPT_S1_j,(.L_x_1714 - _Z7reduce4IiLj1EEvPT_S1_j)
        .other          _Z7reduce4IiLj1EEvPT_S1_j,@"STO_CUDA_ENTRY STV_DEFAULT"
_Z7reduce4IiLj1EEvPT_S1_j:
.text._Z7reduce4IiLj1EEvPT_S1_j:
        /* <DEDUP_REMOVED lines=24> */
[----:B--2---:R-:W-:Y:S01]  /*0180*/  @!P1 IMAD.IADD R3, R3, 0x1, R6 ;  /* 0x0000000103039824 */ /* 0x004fe200078e0206 */
[----:B------:R-:W-:-:S04]  /*0190*/  ISETP.GT.U32.AND P1, PT, R2, 0x1f, PT ;  /* 0x0000001f0200780c */ /* 0x000fc80003f24070 */
[----:B------:R0:W-:Y:S01]  /*01a0*/  STS [R10], R3 ;  /* 0x000000030a007388 */ /* 0x0001e20000000800 */
[----:B------:R-:W-:Y:S06]  /*01b0*/  BAR.SYNC.DEFER_BLOCKING 0x0 ;  /* 0x0000000000007b1d */ /* 0x000fec0000010000 */
[----:B------:R-:W-:Y:S05]  /*01c0*/  @!P0 BRA `(.L_x_1454) ;  /* 0x0000000000288947 */ /* 0x000fea0003800000 */
.L_x_1455:
[----:B------:R-:W-:-:S04]  /*01d0*/  SHF.R.U32.HI R5, RZ, 0x1, R8 ;  /* 0x00000001ff057819 */ /* 0x000fc80000011608 */
[----:B------:R-:W-:-:S13]  /*01e0*/  ISETP.GE.U32.AND P0, PT, R2, R5, PT ;  /* 0x000000050200720c */ /* 0x000fda0003f06070 */
[----:B------:R-:W-:-:S06]  /*01f0*/  @!P0 IMAD R4, R5, 0x4, R10 ;  /* 0x0000000405048824 */ /* 0x000fcc00078e020a */
[----:B------:R-:W0:Y:S02]  /*0200*/  @!P0 LDS R4, [R4] ;  /* 0x0000000004048984 */ /* 0x000e240000000800 */
[----:B0-----:R-:W-:-:S05]  /*0210*/  @!P0 IMAD.IADD R3, R3, 0x1, R4 ;  /* 0x0000000103038824 */ /* 0x001fca00078e0204 */
[----:B------:R1:W-:Y:S01]  /*0220*/  @!P0 STS [R10], R3 ;  /* 0x000000030a008388 */ /* 0x0003e20000000800 */
[----:B------:R-:W-:Y:S01]  /*0230*/  BAR.SYNC.DEFER_BLOCKING 0x0 ;  /* 0x0000000000007b1d */ /* 0x000fe20000010000 */
[----:B------:R-:W-:Y:S01]  /*0240*/  ISETP.GT.U32.AND P0, PT, R8, 0x83, PT ;  /* 0x000000830800780c */ /* 0x000fe20003f04070 */
[----:B------:R-:W-:-:S12]  /*0250*/  IMAD.MOV.U32 R8, RZ, RZ, R5 ;  /* 0x000000ffff087224 */ /* 0x000fd800078e0005 */
[----:B-1----:R-:W-:Y:S05]  /*0260*/  @P0 BRA `(.L_x_1455) ;  /* 0xfffffffc00d80947 */ /* 0x002fea000383ffff */
.L_x_1454:
[----:B------:R-:W-:Y:S05]  /*0270*/  @P1 EXIT ;  /* 0x000000000000194d */ /* 0x000fea0003800000 */
[----:B------:R-:W-:-:S04]  /*0280*/  VOTE.ANY R4, PT, PT ;  /* 0x0000000000047806 */ /* 0x000fc800038e0100 */
[----:B------:R-:W-:-:S13]  /*0290*/  ISETP.NE.AND P0, PT, R4, -0x1, PT ;  /* 0xffffffff0400780c */ /* 0x000fda0003f05270 */
[----:B------:R-:W-:Y:S05]  /*02a0*/  @P0 BRA `(.L_x_1456) ;  /* 0x0000000000080947 */ /* 0x000fea0003800000 */
[----:B------:R1:W2:Y:S01]  /*02b0*/  SHFL.DOWN PT, R6, R3, 0x10, 0x1f ;  /* 0x0a001f0003067f89 */ /* 0x0002a200000e0000 */
[----:B------:R-:W-:Y:S05]  /*02c0*/  BRA `(.L_x_1457) ;  /* 0x0000000000a07947 */ /* 0x000fea0003800000 */
.L_x_1456:
        /* <DEDUP_REMOVED lines=40> */
.L_x_1457:
[----:B------:R-:W-:Y:S01]  /*0550*/  ISETP.NE.AND P0, PT, R4, -0x1, PT ;  /* 0xffffffff0400780c */ /* 0x000fe20003f05270 */
[----:B0-2-4-:R-:W-:-:S12]  /*0560*/  IMAD.IADD R10, R6, 0x1, R3 ;  /* 0x00000001060a7824 */ /* 0x015fd800078e0203 */
        /* <DEDUP_REMOVED lines=42> */
.L_x_1458:
[----:B-1-3--:R0:W1:Y:S02]  /*0810*/  SHFL.DOWN PT, R3, R10, 0x8, 0x1f ;  /* 0x09001f000a037f89 */ /* 0x00a06400000e0000 */
.L_x_1459:
        /* <DEDUP_REMOVED lines=43> */
.L_x_1460:
[----:B------:R2:W3:Y:S02]  /*0ad0*/  SHFL.DOWN PT, R3, R10, 0x4, 0x1f ;  /* 0x08801f000a037f89 */ /* 0x0004e400000e0000 */
.L_x_1461:
        /* <DEDUP_REMOVED lines=43> */
.L_x_1462:
[----:B------:R0:W1:Y:S02]  /*0d90*/  SHFL.DOWN PT, R3, R10, 0x2, 0x1f ;  /* 0x08401f000a037f89 */ /* 0x00006400000e0000 */
.L_x_1463:
        /* <DEDUP_REMOVED lines=43> */
.L_x_1464:
[----:B------:R3:W4:Y:S02]  /*1050*/  SHFL.DOWN PT, R4, R9, 0x1, 0x1f ;  /* 0x08201f0009047f89 */ /* 0x00072400000e0000 */
.L_x_1465:
[----:B------:R-:W-:-:S13]  /*1060*/  ISETP.NE.AND P0, PT, R2, RZ, PT ;  /* 0x000000ff0200720c */ /* 0x000fda0003f05270 */
[----:B------:R-:W-:Y:S05]  /*1070*/  @P0 EXIT ;  /* 0x000000000000094d */ /* 0x000fea0003800000 */
[----:B0-----:R-:W0:Y:S01]  /*1080*/  LDC.64 R2, c[0x0][0x388] ;  /* 0x0000e200ff027b82 */ /* 0x001e220000000a00 */
[----:B-1-34-:R-:W-:Y:S02]  /*1090*/  IMAD.IADD R9, R9, 0x1, R4 ;  /* 0x0000000109097824 */ /* 0x01afe400078e0204 */
[----:B0-----:R-:W-:-:S05]  /*10a0*/  IMAD.WIDE.U32 R2, R0, 0x4, R2 ;  /* 0x0000000400027825 */ /* 0x001fca00078e0002 */
[----:B------:R-:W-:Y:S01]  /*10b0*/  STG.E desc[UR6][R2.64], R9 ;  /* 0x0000000902007986 */ /* 0x000fe2000c101906 */
[----:B------:R-:W-:Y:S05]  /*10c0*/  EXIT ;  /* 0x000000000000794d */ /* 0x000fea0003800000 */
.L_x_1466:
        /* <DEDUP_REMOVED lines=11> */
.L_x_1714:


//--------------------- .text._Z7reduce4IiLj2EEvPT_S1_j --------------------------
	.section	.text._Z7reduce4IiLj2EEvPT_S1_j,"ax",@progbits
	.align	128
        .global         _Z7reduce4IiLj2EEvPT_S1_j
        .type           _Z7reduce4IiLj2EEvPT_S1_j,@function
        .size           _Z7reduce4IiLj2EEvPT_S1_j,(.L_x_1715 - _Z7reduce4IiLj2EEvPT_S1_j)
        .other          _Z7reduce4IiLj2EEvPT_S1_j,@"STO_CUDA_ENTRY STV_DEFAULT"
_Z7reduce4IiLj2EEvPT_S1_j:
.text._Z7reduce4IiLj2EEvPT_S1_j:
        /* <DEDUP_REMOVED lines=29> */
.L_x_1468:
        /* <DEDUP_REMOVED lines=10> */
.L_x_1467:
[----:B------:R-:W-:Y:S05]  /*0270*/  @P1 EXIT ;  /* 0x000000000000194d */ /* 0x000fea0003800000 */
[----:B------:R-:W-:-:S04]  /*0280*/  VOTE.ANY R4, PT, PT ;  /* 0x0000000000047806 */ /* 0x000fc800038e0100 */
[----:B------:R-:W-:-:S13]  /*0290*/  ISETP.NE.AND P0, PT, R4, -0x1, PT ;  /* 0xffffffff0400780c */ /* 0x000fda0003f05270 */
[----:B------:R-:W-:Y:S05]  /*02a0*/  @P0 BRA `(.L_x_1469) ;  /* 0x0000000000080947 */ /* 0x000fea0003800000 */
[----:B------:R1:W2:Y:S01]  /*02b0*/  SHFL.DOWN PT, R6, R3, 0x10, 0x1f ;  /* 0x0a001f0003067f89 */ /* 0x0002a200000e0000 */
[----:B------:R-:W-:Y:S05]  /*02c0*/  BRA `(.L_x_1470) ;  /* 0x0000000000a07947 */ /* 0x000fea0003800000 */
.L_x_1469:
        /* <DEDUP_REMOVED lines=40> */
.L_x_1470:
        /* <DEDUP_REMOVED lines=44> */
.L_x_1471:
[----:B-1-3--:R0:W1:Y:S02]  /*0810*/  SHFL.DOWN PT, R3, R10, 0x8, 0x1f ;  /* 0x09001f000a037f89 */ /* 0x00a06400000e0000 */
.L_x_1472:
        /* <DEDUP_REMOVED lines=43> */
.L_x_1473:
[----:B------:R2:W3:Y:S02]  /*0ad0*/  SHFL.DOWN PT, R3, R10, 0x4, 0x1f ;  /* 0x08801f000a037f89 */ /* 0x0004e400000e0000 */
.L_x_1474:
        /* <DEDUP_REMOVED lines=43> */
.L_x_1475:
[----:B------:R0:W1:Y:S02]  /*0d90*/  SHFL.DOWN PT, R3, R10, 0x2, 0x1f ;  /* 0x08401f000a037f89 */ /* 0x00006400000e0000 */
.L_x_1476:
        /* <DEDUP_REMOVED lines=43> */
.L_x_1477:
[----:B------:R3:W4:Y:S02]  /*1050*/  SHFL.DOWN PT, R4, R9, 0x1, 0x1f ;  /* 0x08201f0009047f89 */ /* 0x00072400000e0000 */
.L_x_1478:
[----:B------:R-:W-:-:S13]  /*1060*/  ISETP.NE.AND P0, PT, R2, RZ, PT ;  /* 0x000000ff0200720c */ /* 0x000fda0003f05270 */
[----:B------:R-:W-:Y:S05]  /*1070*/  @P0 EXIT ;  /* 0x000000000000094d */ /* 0x000fea0003800000 */
[----:B0-----:R-:W0:Y:S01]  /*1080*/  LDC.64 R2, c[0x0][0x388] ;  /* 0x0000e200ff027b82 */ /* 0x001e220000000a00 */
[----:B-1-34-:R-:W-:Y:S02]  /*1090*/  IMAD.IADD R9, R9, 0x1, R4 ;  /* 0x0000000109097824 */ /* 0x01afe400078e0204 */
[----:B0-----:R-:W-:-:S05]  /*10a0*/  IMAD.WIDE.U32 R2, R0, 0x4, R2 ;  /* 0x0000000400027825 */ /* 0x001fca00078e0002 */
[----:B------:R-:W-:Y:S01]  /*10b0*/  STG.E desc[UR6][R2.64], R9 ;  /* 0x0000000902007986 */ /* 0x000fe2000c101906 */
[----:B------:R-:W-:Y:S05]  /*10c0*/  EXIT ;  /* 0x000000000000794d */ /* 0x000fea0003800000 */
.L_x_1479:
        /* <DEDUP_REMOVED lines=11> */
.L_x_1715:


//--------------------- .text._Z7reduce4IiLj4EEvPT_S1_j --------------------------
	.section	.text._Z7reduce4IiLj4EEvPT_S1_j,"ax",@progbits
	.align	128
        .global         _Z7reduce4IiLj4EEvPT_S1_j
        .type           _Z7reduce4IiLj4EEvPT_S1_j,@function
        .size           _Z7reduce4IiLj4EEvPT_S1_j,(.L_x_1716 - _Z7reduce4IiLj4EEvPT_S1_j)
        .other          _Z7reduce4IiLj4EEvPT_S1_j,@"STO_CUDA_ENTRY STV_DEFAULT"
_Z7reduce4IiLj4EEvPT_S1_j:
.text._Z7reduce4IiLj4EEvPT_S1_j:
        /* <DEDUP_REMOVED lines=29> */
.L_x_1481:
        /* <DEDUP_REMOVED lines=10> */
.L_x_1480:
[----:B------:R-:W-:Y:S05]  /*0270*/  @P1 EXIT ;  /* 0x000000000000194d */ /* 0x000fea0003800000 */
[----:B------:R-:W-:-:S04]  /*0280*/  VOTE.ANY R4, PT, PT ;  /* 0x0000000000047806 */ /* 0x000fc800038e0100 */
[----:B------:R-:W-:-:S13]  /*0290*/  ISETP.NE.AND P0, PT, R4, -0x1, PT ;  /* 0xffffffff0400780c */ /* 0x000fda0003f05270 */
[----:B------:R-:W-:Y:S05]  /*02a0*/  @P0 BRA `(.L_x_1482) ;  /* 0x0000000000080947 */ /* 0x000fea0003800000 */
[----:B------:R1:W2:Y:S01]  /*02b0*/  SHFL.DOWN PT, R6, R3, 0x10, 0x1f ;  /* 0x0a001f0003067f89 */ /* 0x0002a200000e0000 */
[----:B------:R-:W-:Y:S05]  /*02c0*/  BRA `(.L_x_1483) ;  /* 0x0000000000a07947 */ /* 0x000fea0003800000 */
.L_x_1482:
        /* <DEDUP_REMOVED lines=40> */
.L_x_1483:
        /* <DEDUP_REMOVED lines=44> */
.L_x_1484:
[----:B-1-3--:R0:W1:Y:S02]  /*0810*/  SHFL.DOWN PT, R3, R10, 0x8, 0x1f ;  /* 0x09001f000a037f89 */ /* 0x00a06400000e0000 */
.L_x_1485:
        /* <DEDUP_REMOVED lines=43> */
.L_x_1486:
[----:B------:R2:W3:Y:S02]  /*0ad0*/  SHFL.DOWN PT, R3, R10, 0x4, 0x1f ;  /* 0x08801f000a037f89 */ /* 0x0004e400000e0000 */
.L_x_1487:
        /* <DEDUP_REMOVED lines=43> */
.L_x_1488:
[----:B------:R0:W1:Y:S02]  /*0d90*/  SHFL.DOWN PT, R3, R10, 0x2, 0x1f ;  /* 0x08401f000a037f89 */ /* 0x00006400000e0000 */
.L_x_1489:
        /* <DEDUP_REMOVED lines=43> */
.L_x_1490:
[----:B------:R3:W4:Y:S02]  /*1050*/  SHFL.DOWN PT, R4, R9, 0x1, 0x1f ;  /* 0x08201f0009047f89 */ /* 0x00072400000e0000 */
.L_x_1491:
[----:B------:R-:W-:-:S13]  /*1060*/  ISETP.NE.AND P0, PT, R2, RZ, PT ;  /* 0x000000ff0200720c */ /* 0x000fda0003f05270 */
[----:B------:R-:W-:Y:S05]  /*1070*/  @P0 EXIT ;  /* 0x000000000000094d */ /* 0x000fea0003800000 */
[----:B0-----:R-:W0:Y:S01]  /*1080*/  LDC.64 R2, c[0x0][0x388] ;  /* 0x0000e200ff027b82 */ /* 0x001e220000000a00 */
[----:B-1-34-:R-:W-:Y:S02]  /*1090*/  IMAD.IADD R9, R9, 0x1, R4 ;  /* 0x0000000109097824 */ /* 0x01afe400078e0204 */
[----:B0-----:R-:W-:-:S05]  /*10a0*/  IMAD.WIDE.U32 R2, R0, 0x4, R2 ;  /* 0x0000000400027825 */ /* 0x001fca00078e0002 */
[----:B------:R-:W-:Y:S01]  /*10b0*/  STG.E desc[UR6][R2.64], R9 ;  /* 0x0000000902007986 */ /* 0x000fe2000c101906 */
[----:B------:R-:W-:Y:S05]  /*10c0*/  EXIT ;  /* 0x000000000000794d */ /* 0x000fea0003800000 */
.L_x_1492:
        /* <DEDUP_REMOVED lines=11> */
.L_x_1716:


//--------------------- .text._Z7reduce4IiLj8EEvPT_S1_j --------------------------
	.section	.text._Z7reduce4IiLj8EEvPT_S1_j,"ax",@progbits
	.align	128
        .global         _Z7reduce4IiLj8EEvPT_S1_j
        .type           _Z7reduce4IiLj8EEvPT_S1_j,@function
        .size           _Z7reduce4IiLj8EEvPT_S1_j,(.L_x_1717 - _Z7reduce4IiLj8EEvPT_S1_j)
        .other          _Z7reduce4IiLj8EEvPT_S1_j,@"STO_CUDA_ENTRY STV_DEFAULT"
_Z7reduce4IiLj8EEvPT_S1_j:
.text._Z7reduce4IiLj8EEvPT_S1_j:
        /* <DEDUP_REMOVED lines=29> */
.L_x_1494:
        /* <DEDUP_REMOVED lines=10> */
.L_x_1493:
[----:B------:R-:W-:Y:S05]  /*0270*/  @P1 EXIT ;  /* 0x000000000000194d */ /* 0x000fea0003800000 */
[----:B------:R-:W-:-:S04]  /*0280*/  VOTE.ANY R4, PT, PT ;  /* 0x0000000000047806 */ /* 0x000fc800038e0100 */
[----:B------:R-:W-:-:S13]  /*0290*/  ISETP.NE.AND P0, PT, R4, -0x1, PT ;  /* 0xffffffff0400780c */ /* 0x000fda0003f05270 */
[----:B------:R-:W-:Y:S05]  /*02a0*/  @P0 BRA `(.L_x_1495) ;  /* 0x0000000000080947 */ /* 0x000fea0003800000 */
[----:B------:R1:W2:Y:S01]  /*02b0*/  SHFL.DOWN PT, R6, R3, 0x10, 0x1f ;  /* 0x0a001f0003067f89 */ /* 0x0002a200000e0000 */
[----:B------:R-:W-:Y:S05]  /*02c0*/  BRA `(.L_x_1496) ;  /* 0x0000000000a07947 */ /* 0x000fea0003800000 */
.L_x_1495:
        /* <DEDUP_REMOVED lines=40> */
.L_x_1496:
        /* <DEDUP_REMOVED lines=44> */
.L_x_1497:
[----:B-1-3--:R0:W1:Y:S02]  /*0810*/  SHFL.DOWN PT, R3, R10, 0x8, 0x1f ;  /* 0x09001f000a037f89 */ /* 0x00a06400000e0000 */
.L_x_1498:
        /* <DEDUP_REMOVED lines=43> */
.L_x_1499:
[----:B------:R2:W3:Y:S02]  /*0ad0*/  SHFL.DOWN PT, R3, R10, 0x4, 0x1f ;  /* 0x08801f000a037f89 */ /* 0x0004e400000e0000 */
.L_x_1500:
        /* <DEDUP_REMOVED lines=43> */
.L_x_1501:
[----:B------:R0:W1:Y:S02]  /*0d90*/  SHFL.DOWN PT, R3, R10, 0x2, 0x1f ;  /* 0x08401f000a037f89 */ /* 0x00006400000e0000 */
.L_x_1502:
        /* <DEDUP_REMOVED lines=43> */
.L_x_1503:
[----:B------:R3:W4:Y:S02]  /*1050*/  SHFL.DOWN PT, R4, R9, 0x1, 0x1f ;  /* 0x08201f0009047f89 */ /* 0x00072400000e0000 */
.L_x_1504:
[----:B------:R-:W-:-:S13]  /*1060*/  ISETP.NE.AND P0, PT, R2, RZ, PT ;  /* 0x000000ff0200720c */ /* 0x000fda0003f05270 */
[----:B------:R-:W-:Y:S05]  /*1070*/  @P0 EXIT ;  /* 0x000000000000094d */ /* 0x000fea0003800000 */
[----:B0-----:R-:W0:Y:S01]  /*1080*/  LDC.64 R2, c[0x0][0x388] ;  /* 0x0000e200ff027b82 */ /* 0x001e220000000a00 */
[----:B-1-34-:R-:W-:Y:S02]  /*1090*/  IMAD.IADD R9, R9, 0x1, R4 ;  /* 0x0000000109097824 */ /* 0x01afe400078e0204 */
[----:B0-----:R-:W-:-:S05]  /*10a0*/  IMAD.WIDE.U32 R2, R0, 0x4, R2 ;  /* 0x0000000400027825 */ /* 0x001fca00078e0002 */
[----:B------:R-:W-:Y:S01]  /*10b0*/  STG.E desc[UR6][R2.64], R9 ;  /* 0x0000000902007986 */ /* 0x000fe2000c101906 */
[----:B------:R-:W-:Y:S05]  /*10c0*/  EXIT ;  /* 0x000000000000794d */ /* 0x000fea0003800000 */
.L_x_1505:
        /* <DEDUP_REMOVED lines=11> */
.L_x_1717:


//--------------------- .text._Z7reduce4IiLj16EEvPT_S1_j --------------------------
	.section	.text._Z7reduce4IiLj16EEvPT_S1_j,"ax",@progbits
	.align	128
        .global         _Z7reduce4IiLj16EEvPT_S1_j
        .type           _Z7reduce4IiLj16EEvPT_S1_j,@function
        .size           _Z7reduce4IiLj16EEvPT_S1_j,(.L_x_1718 - _Z7reduce4IiLj16EEvPT_S1_j)
        .other          _Z7reduce4IiLj16EEvPT_S1_j,@"STO_CUDA_ENTRY STV_DEFAULT"
_Z7reduce4IiLj16EEvPT_S1_j:
.text._Z7reduce4IiLj16EEvPT_S1_j:
        /* <DEDUP_REMOVED lines=29> */
.L_x_1507:
        /* <DEDUP_REMOVED lines=10> */
.L_x_1506:
[----:B------:R-:W-:Y:S05]  /*0270*/  @P1 EXIT ;  /* 0x000000000000194d */ /* 0x000fea0003800000 */
[----:B------:R-:W-:-:S04]  /*0280*/  VOTE.ANY R4, PT, PT ;  /* 0x0000000000047806 */ /* 0x000fc800038e0100 */
[----:B------:R-:W-:-:S13]  /*0290*/  ISETP.NE.AND P0, PT, R4, -0x1, PT ;  /* 0xffffffff0400780c */ /* 0x000fda0003f05270 */
[----:B------:R-:W-:Y:S05]  /*02a0*/  @P0 BRA `(.L_x_1508) ;  /* 0x0000000000080947 */ /* 0x000fea0003800000 */
[----:B------:R1:W2:Y:S01]  /*02b0*/  SHFL.DOWN PT, R6, R3, 0x10, 0x1f ;  /* 0x0a001f0003067f89 */ /* 0x0002a200000e0000 */
[----:B------:R-:W-:Y:S05]  /*02c0*/  BRA `(.L_x_1509) ;  /* 0x0000000000a07947 */ /* 0x000fea0003800000 */
.L_x_1508:
        /* <DEDUP_REMOVED lines=40> */
.L_x_1509:
        /* <DEDUP_REMOVED lines=44> */
.L_x_1510:
[----:B-1-3--:R0:W1:Y:S02]  /*0810*/  SHFL.DOWN PT, R3, R10, 0x8, 0x1f ;  /* 0x09001f000a037f89 */ /* 0x00a06400000e0000 */
.L_x_1511:
        /* <DEDUP_REMOVED lines=43> */
.L_x_1512:
[----:B------:R2:W3:Y:S02]  /*0ad0*/  SHFL.DOWN PT, R3, R10, 0x4, 0x1f ;  /* 0x08801f000a037f89 */ /* 0x0004e400000e0000 */
.L_x_1513:
        /* <DEDUP_REMOVED lines=43> */
.L_x_1514:
[----:B------:R0:W1:Y:S02]  /*0d90*/  SHFL.DOWN PT, R3, R10, 0x2, 0x1f ;  /* 0x08401f000a037f89 */ /* 0x00006400000e0000 */
.L_x_1515:
        /* <DEDUP_REMOVED lines=43> */
.L_x_1516:
[----:B------:R3:W4:Y:S02]  /*1050*/  SHFL.DOWN PT, R4, R9, 0x1, 0x1f ;  /* 0x08201f0009047f89 */ /* 0x00072400000e0000 */
.L_x_1517:
[----:B------:R-:W-:-:S13]  /*1060*/  ISETP.NE.AND P0, PT, R2, RZ, PT ;  /* 0x000000ff0200720c */ /* 0x000fda0003f05270 */
[----:B------:R-:W-:Y:S05]  /*1070*/  @P0 EXIT ;  /* 0x000000000000094d */ /* 0x000fea0003800000 */
[----:B0-----:R-:W0:Y:S01]  /*1080*/  LDC.64 R2, c[0x0][0x388] ;  /* 0x0000e200ff027b82 */ /* 0x001e220000000a00 */
[----:B-1-34-:R-:W-:Y:S02]  /*1090*/  IMAD.IADD R9, R9, 0x1, R4 ;  /* 0x0000000109097824 */ /* 0x01afe400078e0204 */
[----:B0-----:R-:W-:-:S05]  /*10a0*/  IMAD.WIDE.U32 R2, R0, 0x4, R2 ;  /* 0x0000000400027825 */ /* 0x001fca00078e0002 */
[----:B------:R-:W-:Y:S01]  /*10b0*/  STG.E desc[UR6][R2.64], R9 ;  /* 0x0000000902007986 */ /* 0x000fe2000c101906 */
[----:B------:R-:W-:Y:S05]  /*10c0*/  EXIT ;  /* 0x000000000000794d */ /* 0x000fea0003800000 */
.L_x_1518:
        /* <DEDUP_REMOVED lines=11> */
.L_x_1718:


//--------------------- .text._Z7reduce4IiLj32EEvPT_S1_j --------------------------
	.section	.text._Z7reduce4IiLj32EEvPT_S1_j,"ax",@progbits
	.align	128
        .global         _Z7reduce4IiLj32EEvPT_S1_j
        .type           _Z7reduce4IiLj32EEvPT_S1_j,@function
        .size           _Z7reduce4IiLj32EEvPT_S1_j,(.L_x_1719 - _Z7reduce4IiLj32EEvPT_S1_j)
        .other          _Z7reduce4IiLj32EEvPT_S1_j,@"STO_CUDA_ENTRY STV_DEFAULT"
_Z7reduce4IiLj32EEvPT_S1_j:
.text._Z7reduce4IiLj32EEvPT_S1_j:
        /* <DEDUP_REMOVED lines=29> */
.L_x_1520:
        /* <DEDUP_REMOVED lines=10> */
.L_x_1519:
[----:B------:R-:W-:Y:S05]  /*0270*/  @P1 EXIT ;  /* 0x000000000000194d */ /* 0x000fea0003800000 */
[----:B------:R-:W-:-:S04]  /*0280*/  VOTE.ANY R4, PT, PT ;  /* 0x0000000000047806 */ /* 0x000fc800038e0100 */
[----:B------:R-:W-:-:S13]  /*0290*/  ISETP.NE.AND P0, PT, R4, -0x1, PT ;  /* 0xffffffff0400780c */ /* 0x000fda0003f05270 */
[----:B------:R-:W-:Y:S05]  /*02a0*/  @P0 BRA `(.L_x_1521) ;  /* 0x0000000000080947 */ /* 0x000fea0003800000 */
[----:B------:R1:W2:Y:S01]  /*02b0*/  SHFL.DOWN PT, R6, R3, 0x10, 0x1f ;  /* 0x0a001f0003067f89 */ /* 0x0002a200000e0000 */
[----:B------:R-:W-:Y:S05]  /*02c0*/  BRA `(.L_x_1522) ;  /* 0x0000000000a07947 */ /* 0x000fea0003800000 */
.L_x_1521:
        /* <DEDUP_REMOVED lines=40> */
.L_x_1522:
        /* <DEDUP_REMOVED lines=44> */
.L_x_1523:
[----:B-1-3--:R0:W1:Y:S02]  /*0810*/  SHFL.DOWN PT, R3, R10, 0x8, 0x1f ;  /* 0x09001f000a037f89 */ /* 0x00a06400000e0000 */
.L_x_1524:
        /* <DEDUP_REMOVED lines=43> */
.L_x_1525:
[----:B------:R2:W3:Y:S02]  /*0ad0*/  SHFL.DOWN PT, R3, R10, 0x4, 0x1f ;  /* 0x08801f000a037f89 */ /* 0x0004e400000e0000 */
.L_x_1526:
        /* <DEDUP_REMOVED lines=43> */
.L_x_1527:
[----:B------:R0:W1:Y:S02]  /*0d90*/  SHFL.DOWN PT, R3, R10, 0x2, 0x1f ;  /* 0x08401f000a037f89 */ /* 0x00006400000e0000 */
.L_x_1528:
        /* <DEDUP_REMOVED lines=43> */
.L_x_1529:
[----:B------:R3:W4:Y:S02]  /*1050*/  SHFL.DOWN PT, R4, R9, 0x1, 0x1f ;  /* 0x08201f0009047f89 */ /* 0x00072400000e0000 */
.L_x_1530:
[----:B------:R-:W-:-:S13]  /*1060*/  ISETP.NE.AND P0, PT, R2, RZ, PT ;  /* 0x000000ff0200720c */ /* 0x000fda0003f05270 */
[----:B------:R-:W-:Y:S05]  /*1070*/  @P0 EXIT ;  /* 0x000000000000094d */ /* 0x000fea0003800000 */
[----:B0-----:R-:W0:Y:S01]  /*1080*/  LDC.64 R2, c[0x0][0x388] ;  /* 0x0000e200ff027b82 */ /* 0x001e220000000a00 */
[----:B-1-34-:R-:W-:Y:S02]  /*1090*/  IMAD.IADD R9, R9, 0x1, R4 ;  /* 0x0000000109097824 */ /* 0x01afe400078e0204 */
[----:B0-----:R-:W-:-:S05]  /*10a0*/  IMAD.WIDE.U32 R2, R0, 0x4, R2 ;  /* 0x0000000400027825 */ /* 0x001fca00078e0002 */
[----:B------:R-:W-:Y:S01]  /*10b0*/  STG.E desc[UR6][R2.64], R9 ;  /* 0x0000000902007986 */ /* 0x000fe2000c101906 */
[----:B------:R-:W-:Y:S05]  /*10c0*/  EXIT ;  /* 0x000000000000794d */ /* 0x000fea0003800000 */
.L_x_1531:
        /* <DEDUP_REMOVED lines=11> */
.L_x_1719:


//--------------------- .text._Z7reduce4IiLj64EEvPT_S1_j --------------------------
	.section	.text._Z7reduce4IiLj64EEvPT_S1_j,"ax",@progbits
	.align	128
        .global         _Z7reduce4IiLj64EEvPT_S1_j
        .type           _Z7reduce4IiLj64EEvPT_S1_j,@function
        .size           _Z7reduce4IiLj64EEvPT_S1_j,(.L_x_1720 - _Z7reduce4IiLj64EEvPT_S1_j)
        .other          _Z7reduce4IiLj64EEvPT_S1_j,@"STO_CUDA_ENTRY STV_DEFAULT"
_Z7reduce4IiLj64EEvPT_S1_j:
.text._Z7reduce4IiLj64EEvPT_S1_j:
        /* <DEDUP_REMOVED lines=24> */
[----:B--2---:R-:W-:Y:S01]  /*0180*/  @!P1 IMAD.IADD R8, R8, 0x1, R7 ;  /* 0x0000000108089824 */ /* 0x004fe200078e0207 */
[----:B------:R-:W-:-:S04]  /*0190*/  ISETP.GT.U32.AND P1, PT, R2, 0x1f, PT ;  /* 0x0000001f0200780c */ /* 0x000fc80003f24070 */
[----:B------:R0:W-:Y:S01]  /*01a0*/  STS [R9], R8 ;  /* 0x0000000809007388 */ /* 0x0001e20000000800 */
[----:B------:R-:W-:Y:S06]  /*01b0*/  BAR.SYNC.DEFER_BLOCKING 0x0 ;  /* 0x0000000000007b1d */ /* 0x000fec0000010000 */
[----:B------:R-:W-:Y:S05]  /*01c0*/  @!P0 BRA `(.L_x_1532) ;  /* 0x0000000000288947 */ /* 0x000fea0003800000 */
.L_x_1533:
[----:B------:R-:W-:-:S04]  /*01d0*/  SHF.R.U32.HI R6, RZ, 0x1, R3 ;  /* 0x00000001ff067819 */ /* 0x000fc80000011603 */
[----:B------:R-:W-:-:S13]  /*01e0*/  ISETP.GE.U32.AND P0, PT, R2, R6, PT ;  /* 0x000000060200720c */ /* 0x000fda0003f06070 */
[----:B------:R-:W-:-:S05]  /*01f0*/  @!P0 IMAD R4, R6, 0x4, R9 ;  /* 0x0000000406048824 */ /* 0x000fca00078e0209 */
[----:B------:R-:W0:Y:S02]  /*0200*/  @!P0 LDS R5, [R4] ;  /* 0x0000000004058984 */ /* 0x000e240000000800 */
[----:B0-----:R-:W-:-:S05]  /*0210*/  @!P0 IMAD.IADD R8, R8, 0x1, R5 ;  /* 0x0000000108088824 */ /* 0x001fca00078e0205 */
[----:B------:R1:W-:Y:S01]  /*0220*/  @!P0 STS [R9], R8 ;  /* 0x0000000809008388 */ /* 0x0003e20000000800 */
[----:B------:R-:W-:Y:S01]  /*0230*/  BAR.SYNC.DEFER_BLOCKING 0x0 ;  /* 0x0000000000007b1d */ /* 0x000fe20000010000 */
[----:B------:R-:W-:Y:S01]  /*0240*/  ISETP.GT.U32.AND P0, PT, R3, 0x83, PT ;  /* 0x000000830300780c */ /* 0x000fe20003f04070 */
[----:B------:R-:W-:-:S12]  /*0250*/  IMAD.MOV.U32 R3, RZ, RZ, R6 ;  /* 0x000000ffff037224 */ /* 0x000fd800078e0006 */
[----:B-1----:R-:W-:Y:S05]  /*0260*/  @P0 BRA `(.L_x_1533) ;  /* 0xfffffffc00d80947 */ /* 0x002fea000383ffff */
.L_x_1532:
        /* <DEDUP_REMOVED lines=8> */
.L_x_1534:
        /* <DEDUP_REMOVED lines=40> */
.L_x_1535:
        /* <DEDUP_REMOVED lines=44> */
.L_x_1536:
[----:B------:R0:W1:Y:S02]  /*0830*/  SHFL.DOWN PT, R4, R11, 0x8, 0x1f ;  /* 0x09001f000b047f89 */ /* 0x00006400000e0000 */
.L_x_1537:
        /* <DEDUP_REMOVED lines=43> */
.L_x_1538:
[----:B------:R2:W3:Y:S02]  /*0af0*/  SHFL.DOWN PT, R4, R11, 0x4, 0x1f ;  /* 0x08801f000b047f89 */ /* 0x0004e400000e0000 */
.L_x_1539:
        /* <DEDUP_REMOVED lines=43> */
.L_x_1540:
[----:B------:R0:W1:Y:S02]  /*0db0*/  SHFL.DOWN PT, R4, R11, 0x2, 0x1f ;  /* 0x08401f000b047f89 */ /* 0x00006400000e0000 */
.L_x_1541:
        /* <DEDUP_REMOVED lines=43> */
.L_x_1542:
[----:B------:R2:W3:Y:S02]  /*1070*/  SHFL.DOWN PT, R4, R11, 0x1, 0x1f ;  /* 0x08201f000b047f89 */ /* 0x0004e400000e0000 */
.L_x_1543:
[----:B------:R-:W-:-:S13]  /*1080*/  ISETP.NE.AND P0, PT, R2, RZ, PT ;  /* 0x000000ff0200720c */ /* 0x000fda0003f05270 */
[----:B------:R-:W-:Y:S05]  /*1090*/  @P0 EXIT ;  /* 0x000000000000094d */ /* 0x000fea0003800000 */
[----:B------:R-:W4:Y:S01]  /*10a0*/  LDC.64 R2, c[0x0][0x388] ;  /* 0x0000e200ff027b82 */ /* 0x000f220000000a00 */
[----:B0123--:R-:W-:Y:S02]  /*10b0*/  IMAD.IADD R11, R11, 0x1, R4 ;  /* 0x000000010b0b7824 */ /* 0x00ffe400078e0204 */
[----:B----4-:R-:W-:-:S05]  /*10c0*/  IMAD.WIDE.U32 R2, R0, 0x4, R2 ;  /* 0x0000000400027825 */ /* 0x010fca00078e0002 */
[----:B------:R-:W-:Y:S01]  /*10d0*/  STG.E desc[UR6][R2.64], R11 ;  /* 0x0000000b02007986 */ /* 0x000fe2000c101906 */
[----:B------:R-:W-:Y:S05]  /*10e0*/  EXIT ;  /* 0x000000000000794d */ /* 0x000fea0003800000 */
.L_x_1544:
        /* <DEDUP_REMOVED lines=9> */
.L_x_1720:


//--------------------- .text._Z7reduce4IiLj128EEvPT_S1_j --------------------------
	.section	.text._Z7reduce4IiLj128EEvPT_S1_j,"ax",@progbits
	.align	128
        .global         _Z7reduce4IiLj128EEvPT_S1_j
        .type           _Z7reduce4IiLj128EEvPT_S1_j,@function
        .size           _Z7reduce4IiLj128EEvPT_S1_j,(.L_x_1721 - _Z7reduce4IiLj128EEvPT_S1_j)
        .other          _Z7reduce4IiLj128EEvPT_S1_j,@"STO_CUDA_ENTRY STV_DEFAULT"
_Z7reduce4IiLj128EEvPT_S1_j:
.text._Z7reduce4IiLj128EEvPT_S1_j:
        /* <DEDUP_REMOVED lines=29> */
.L_x_1546:
        /* <DEDUP_REMOVED lines=10> */
.L_x_1545:
        /* <DEDUP_REMOVED lines=8> */
.L_x_1547:
        /* <DEDUP_REMOVED lines=40> */
.L_x_1548:
        /* <DEDUP_REMOVED lines=44> */
.L_x_1549:
[----:B------:R0:W1:Y:S02]  /*0830*/  SHFL.DOWN PT, R4, R11, 0x8, 0x1f ;  /* 0x09001f000b047f89 */ /* 0x00006400000e0000 */
.L_x_1550:
        /* <DEDUP_REMOVED lines=43> */
.L_x_1551:
[----:B------:R2:W3:Y:S02]  /*0af0*/  SHFL.DOWN PT, R4, R11, 0x4, 0x1f ;  /* 0x08801f000b047f89 */ /* 0x0004e400000e0000 */
.L_x_1552:
        /* <DEDUP_REMOVED lines=43> */
.L_x_1553:
[----:B------:R0:W1:Y:S02]  /*0db0*/  SHFL.DOWN PT, R4, R11, 0x2, 0x1f ;  /* 0x08401f000b047f89 */ /* 0x00006400000e0000 */
.L_x_1554:
        /* <DEDUP_REMOVED lines=43> */
.L_x_1555:
[----:B------:R2:W3:Y:S02]  /*1070*/  SHFL.DOWN PT, R4, R11, 0x1, 0x1f ;  /* 0x08201f000b047f89 */ /* 0x0004e400000e0000 */
.L_x_1556:
[----:B------:R-:W-:-:S13]  /*1080*/  ISETP.NE.AND P0, PT, R2, RZ, PT ;  /* 0x000000ff0200720c */ /* 0x000fda0003f05270 */
[----:B------:R-:W-:Y:S05]  /*1090*/  @P0 EXIT ;  /* 0x000000000000094d */ /* 0x000fea0003800000 */
[----:B------:R-:W4:Y:S01]  /*10a0*/  LDC.64 R2, c[0x0][0x388] ;  /* 0x0000e200ff027b82 */ /* 0x000f220000000a00 */
[----:B0123--:R-:W-:Y:S02]  /*10b0*/  IMAD.IADD R11, R11, 0x1, R4 ;  /* 0x000000010b0b7824 */ /* 0x00ffe400078e0204 */
[----:B----4-:R-:W-:-:S05]  /*10c0*/  IMAD.WIDE.U32 R2, R0, 0x4, R2 ;  /* 0x0000000400027825 */ /* 0x010fca00078e0002 */
[----:B------:R-:W-:Y:S01]  /*10d0*/  STG.E desc[UR6][R2.64], R11 ;  /* 0x0000000b02007986 */ /* 0x000fe2000c101906 */
[----:B------:R-:W-:Y:S05]  /*10e0*/  EXIT ;  /* 0x000000000000794d */ /* 0x000fea0003800000 */
.L_x_1557:
        /* <DEDUP_REMOVED lines=9> */
.L_x_1721:


//--------------------- .text._Z7reduce4IiLj256EEvPT_S1_j --------------------------
	.section	.text._Z7reduce4IiLj256EEvPT_S1_j,"ax",@progbits
	.align	128
        .global         _Z7reduce4IiLj256EEvPT_S1_j
        .type           _Z7reduce4IiLj256EEvPT_S1_j,@function
        .size           _Z7reduce4IiLj256EEvPT_S1_j,(.L_x_1722 - _Z7reduce4IiLj256EEvPT_S1_j)
        .other          _Z7reduce4IiLj256EEvPT_S1_j,@"STO_CUDA_ENTRY STV_DEFAULT"
_Z7reduce4IiLj256EEvPT_S1_j:
.text._Z7reduce4IiLj256EEvPT_S1_j:
        /* <DEDUP_REMOVED lines=29> */
.L_x_1559:
        /* <DEDUP_REMOVED lines=10> */
.L_x_1558:
        /* <DEDUP_REMOVED lines=8> */
.L_x_1560:
        /* <DEDUP_REMOVED lines=40> */
.L_x_1561:
        /* <DEDUP_REMOVED lines=44> */
.L_x_1562:
[----:B------:R0:W1:Y:S02]  /*0830*/  SHFL.DOWN PT, R4, R11, 0x8, 0x1f ;  /* 0x09001f000b047f89 */ /* 0x00006400000e0000 */
.L_x_1563:
        /* <DEDUP_REMOVED lines=43> */
.L_x_1564:
[----:B------:R2:W3:Y:S02]  /*0af0*/  SHFL.DOWN PT, R4, R11, 0x4, 0x1f ;  /* 0x08801f000b047f89 */ /* 0x0004e400000e0000 */
.L_x_1565:
        /* <DEDUP_REMOVED lines=43> */
.L_x_1566:
[----:B------:R0:W1:Y:S02]  /*0db0*/  SHFL.DOWN PT, R4, R11, 0x2, 0x1f ;  /* 0x08401f000b047f89 */ /* 0x00006400000e0000 */
.L_x_1567:
        /* <DEDUP_REMOVED lines=43> */
.L_x_1568:
[----:B------:R2:W3:Y:S02]  /*1070*/  SHFL.DOWN PT, R4, R11, 0x1, 0x1f ;  /* 0x08201f000b047f89 */ /* 0x0004e400000e0000 */
.L_x_1569:
[----:B------:R-:W-:-:S13]  /*1080*/  ISETP.NE.AND P0, PT, R2, RZ, PT ;  /* 0x000000ff0200720c */ /* 0x000fda0003f05270 */
[----:B------:R-:W-:Y:S05]  /*1090*/  @P0 EXIT ;  /* 0x000000000000094d */ /* 0x000fea0003800000 */
[----:B------:R-:W4:Y:S01]  /*10a0*/  LDC.64 R2, c[0x0][0x388] ;  /* 0x0000e200ff027b82 */ /* 0x000f220000000a00 */
[----:B0123--:R-:W-:Y:S02]  /*10b0*/  IMAD.IADD R11, R11, 0x1, R4 ;  /* 0x000000010b0b7824 */ /* 0x00ffe400078e0204 */
[----:B----4-:R-:W-:-:S05]  /*10c0*/  IMAD.WIDE.U32 R2, R0, 0x4, R2 ;  /* 0x0000000400027825 */ /* 0x010fca00078e0002 */
[----:B------:R-:W-:Y:S01]  /*10d0*/  STG.E desc[UR6][R2.64], R11 ;  /* 0x0000000b02007986 */ /* 0x000fe2000c101906 */
[----:B------:R-:W-:Y:S05]  /*10e0*/  EXIT ;  /* 0x000000000000794d */ /* 0x000fea0003800000 */
.L_x_1570:
        /* <DEDUP_REMOVED lines=9> */
.L_x_1722:


//--------------------- .text._Z7reduce4IiLj512EEvPT_S1_j --------------------------
	.section	.text._Z7reduce4IiLj512EEvPT_S1_j,"ax",@progbits
	.align	128
        .global         _Z7reduce4IiLj512EEvPT_S1_j
        .type           _Z7reduce4IiLj512EEvPT_S1_j,@function
        .size           _Z7reduce4IiLj512EEvPT_S1_j,(.L_x_1723 - _Z7reduce4IiLj512EEvPT_S1_j)
        .other          _Z7reduce4IiLj512EEvPT_S1_j,@"STO_CUDA_ENTRY STV_DEFAULT"
_Z7reduce4IiLj512EEvPT_S1_j:
.text._Z7reduce4IiLj512EEvPT_S1_j:
        /* <DEDUP_REMOVED lines=29> */
.L_x_1572:
        /* <DEDUP_REMOVED lines=10> */
.L_x_1571:
        /* <DEDUP_REMOVED lines=8> */
.L_x_1573:
        /* <DEDUP_REMOVED lines=40> */
.L_x_1574:
        /* <DEDUP_REMOVED lines=44> */
.L_x_1575:
[----:B------:R0:W1:Y:S02]  /*0830*/  SHFL.DOWN PT, R4, R11, 0x8, 0x1f ;  /* 0x09001f000b047f89 */ /* 0x00006400000e0000 */
.L_x_1576:
        /* <DEDUP_REMOVED lines=43> */
.L_x_1577:
[----:B------:R2:W3:Y:S02]  /*0af0*/  SHFL.DOWN PT, R4, R11, 0x4, 0x1f ;  /* 0x08801f000b047f89 */ /* 0x0004e400000e0000 */
.L_x_1578:
        /* <DEDUP_REMOVED lines=43> */
.L_x_1579:
[----:B------:R0:W1:Y:S02]  /*0db0*/  SHFL.DOWN PT, R4, R11, 0x2, 0x1f ;  /* 0x08401f000b047f89 */ /* 0x00006400000e0000 */
.L_x_1580:
        /* <DEDUP_REMOVED lines=43> */
.L_x_1581:
[----:B------:R2:W3:Y:S02]  /*1070*/  SHFL.DOWN PT, R4, R11, 0x1, 0x1f ;  /* 0x08201f000b047f89 */ /* 0x0004e400000e0000 */
.L_x_1582:
[----:B------:R-:W-:-:S13]  /*1080*/  ISETP.NE.AND P0, PT, R2, RZ, PT ;  /* 0x000000ff0200720c */ /* 0x000fda0003f05270 */
[----:B------:R-:W-:Y:S05]  /*1090*/  @P0 EXIT ;  /* 0x000000000000094d */ /* 0x000fea0003800000 */
[----:B------:R-:W4:Y:S01]  /*10a0*/  LDC.64 R2, c[0x0][0x388] ;  /* 0x0000e200ff027b82 */ /* 0x000f220000000a00 */
[----:B0123--:R-:W-:Y:S02]  /*10b0*/  IMAD.IADD R11, R11, 0x1, R4 ;  /* 0x000000010b0b7824 */ /* 0x00ffe400078e0204 */
[----:B----4-:R-:W-:-:S05]  /*10c0*/  IMAD.WIDE.U32 R2, R0, 0x4, R2 ;  /* 0x0000000400027825 */ /* 0x010fca00078e0002 */
[----:B------:R-:W-:Y:S01]  /*10d0*/  STG.E desc[UR6][R2.64], R11 ;  /* 0x0000000b02007986 */ /* 0x000fe2000c101906 */
[----:B------:R-:W-:Y:S05]  /*10e0*/  EXIT ;  /* 0x000000000000794d */ /* 0x000fea0003800000 */
.L_x_1583:
        /* <DEDUP_REMOVED lines=9> */
.L_x_1723:


//--------------------- .text._Z7reduce3IiEvPT_S1_j --------------------------
	.section	.text._Z7reduce3IiEvPT_S1_j,"ax",@progbits
	.align	128
        .global         _Z7reduce3IiEvPT_S1_j
        .type           _Z7reduce3IiEvPT_S1_j,@function
        .size           _Z7reduce3IiEvPT_S1_j,(.L_x_1724 - _Z7reduce3IiEvPT_S1_j)
        .other          _Z7reduce3IiEvPT_S1_j,@"STO_CUDA_ENTRY STV_DEFAULT"
_Z7reduce3IiEvPT_S1_j:
.text._Z7reduce3IiEvPT_S1_j:
        /* <DEDUP_REMOVED lines=24> */
[----:B--2---:R-:W-:Y:S01]  /*0180*/  @!P1 IMAD.IADD R7, R7, 0x1, R4 ;  /* 0x0000000107079824 */ /* 0x004fe200078e0204 */
[----:B------:R-:W-:-:S04]  /*0190*/  ISETP.GE.U32.AND P1, PT, R6, 0x2, PT ;  /* 0x000000020600780c */ /* 0x000fc80003f26070 */
[----:B------:R0:W-:Y:S01]  /*01a0*/  STS [R0], R7 ;  /* 0x0000000700007388 */ /* 0x0001e20000000800 */
[----:B------:R-:W-:Y:S08]  /*01b0*/  BAR.SYNC.DEFER_BLOCKING 0x0 ;  /* 0x0000000000007b1d */ /* 0x000ff00000010000 */
[----:B------:R-:W-:Y:S05]  /*01c0*/  @!P1 BRA `(.L_x_1584) ;  /* 0x0000000000289947 */ /* 0x000fea0003800000 */
.L_x_1585:
[----:B------:R-:W-:-:S04]  /*01d0*/  SHF.R.U32.HI R3, RZ, 0x1, R6 ;  /* 0x00000001ff037819 */ /* 0x000fc80000011606 */
[----:B------:R-:W-:-:S13]  /*01e0*/  ISETP.GE.U32.AND P1, PT, R9, R3, PT ;  /* 0x000000030900720c */ /* 0x000fda0003f26070 */
[----:B------:R-:W-:-:S06]  /*01f0*/  @!P1 LEA R2, R3, R0, 0x2 ;  /* 0x0000000003029211 */ /* 0x000fcc00078e10ff */
[----:B------:R-:W0:Y:S02]  /*0200*/  @!P1 LDS R2, [R2] ;  /* 0x0000000002029984 */ /* 0x000e240000000800 */
[----:B0-----:R-:W-:-:S05]  /*0210*/  @!P1 IMAD.IADD R7, R7, 0x1, R2 ;  /* 0x0000000107079824 */ /* 0x001fca00078e0202 */
[----:B------:R1:W-:Y:S01]  /*0220*/  @!P1 STS [R0], R7 ;  /* 0x0000000700009388 */ /* 0x0003e20000000800 */
[----:B------:R-:W-:Y:S01]  /*0230*/  BAR.SYNC.DEFER_BLOCKING 0x0 ;  /* 0x0000000000007b1d */ /* 0x000fe20000010000 */
[----:B------:R-:W-:Y:S02]  /*0240*/  ISETP.GT.U32.AND P1, PT, R6, 0x3, PT ;  /* 0x000000030600780c */ /* 0x000fe40003f24070 */
[----:B------:R-:W-:-:S11]  /*0250*/  MOV R6, R3 ;  /* 0x0000000300067202 */ /* 0x000fd60000000f00 */
[----:B-1----:R-:W-:Y:S05]  /*0260*/  @P1 BRA `(.L_x_1585) ;  /* 0xfffffffc00d81947 */ /* 0x002fea000383ffff */
.L_x_1584:
[----:B------:R-:W-:Y:S05]  /*0270*/  @P0 EXIT ;  /* 0x000000000000094d */ /* 0x000fea0003800000 */
[----:B------:R-:W1:Y:S02]  /*0280*/  LDC.64 R2, c[0x0][0x388] ;  /* 0x0000e200ff027b82 */ /* 0x000e640000000a00 */
[----:B-1----:R-:W-:-:S05]  /*0290*/  IMAD.WIDE.U32 R2, R11, 0x4, R2 ;  /* 0x000000040b027825 */ /* 0x002fca00078e0002 */
[----:B------:R-:W-:Y:S01]  /*02a0*/  STG.E desc[UR6][R2.64], R7 ;  /* 0x0000000702007986 */ /* 0x000fe2000c101906 */
[----:B------:R-:W-:Y:S05]  /*02b0*/  EXIT ;  /* 0x000000000000794d */ /* 0x000fea0003800000 */
.L_x_1586:
        /* <DEDUP_REMOVED lines=12> */
.L_x_1724:


//--------------------- .text._Z7reduce2IiEvPT_S1_j --------------------------
	.section	.text._Z7reduce2IiEvPT_S1_j,"ax",@progbits
	.align	128
        .global         _Z7reduce2IiEvPT_S1_j
        .type           _Z7reduce2IiEvPT_S1_j,@function
        .size           _Z7reduce2IiEvPT_S1_j,(.L_x_1725 - _Z7reduce2IiEvPT_S1_j)
        .other          _Z7reduce2IiEvPT_S1_j,@"STO_CUDA_ENTRY STV_DEFAULT"
_Z7reduce2IiEvPT_S1_j:
.text._Z7reduce2IiEvPT_S1_j:
        /* <DEDUP_REMOVED lines=22> */
.L_x_1588:
[----:B------:R-:W-:-:S04]  /*0160*/  SHF.R.U32.HI R8, RZ, 0x1, R0 ;  /* 0x00000001ff087819 */ /* 0x000fc80000011600 */
[----:B------:R-:W-:-:S13]  /*0170*/  ISETP.GE.U32.AND P1, PT, R6, R8, PT ;  /* 0x000000080600720c */ /* 0x000fda0003f26070 */
[----:B------:R-:W-:Y:S01]  /*0180*/  @!P1 LEA R2, R8, R5, 0x2 ;  /* 0x0000000508029211 */ /* 0x000fe200078e10ff */
[----:B------:R-:W-:Y:S05]  /*0190*/  @!P1 LDS R3, [R5] ;  /* 0x0000000005039984 */ /* 0x000fea0000000800 */
[----:B------:R-:W0:Y:S02]  /*01a0*/  @!P1 LDS R2, [R2] ;  /* 0x0000000002029984 */ /* 0x000e240000000800 */
[----:B0-----:R-:W-:-:S05]  /*01b0*/  @!P1 IMAD.IADD R4, R2, 0x1, R3 ;  /* 0x0000000102049824 */ /* 0x001fca00078e0203 */
[----:B------:R1:W-:Y:S01]  /*01c0*/  @!P1 STS [R5], R4 ;  /* 0x0000000405009388 */ /* 0x0003e20000000800 */
[----:B------:R-:W-:Y:S01]  /*01d0*/  BAR.SYNC.DEFER_BLOCKING 0x0 ;  /* 0x0000000000007b1d */ /* 0x000fe20000010000 */
[----:B------:R-:W-:Y:S02]  /*01e0*/  ISETP.GT.U32.AND P1, PT, R0, 0x3, PT ;  /* 0x000000030000780c */ /* 0x000fe40003f24070 */
[----:B------:R-:W-:-:S11]  /*01f0*/  MOV R0, R8 ;  /* 0x0000000800007202 */ /* 0x000fd60000000f00 */
[----:B-1----:R-:W-:Y:S05]  /*0200*/  @P1 BRA `(.L_x_1588) ;  /* 0xfffffffc00d41947 */ /* 0x002fea000383ffff */
.L_x_1587:
        /* <DEDUP_REMOVED lines=9> */
.L_x_1589:
        /* <DEDUP_REMOVED lines=14> */
.L_x_1725:


//--------------------- .text._Z7reduce1IiEvPT_S1_j --------------------------
	.section	.text._Z7reduce1IiEvPT_S1_j,"ax",@progbits
	.align	128
        .global         _Z7reduce1IiEvPT_S1_j
        .type           _Z7reduce1IiEvPT_S1_j,@function
        .size           _Z7reduce1IiEvPT_S1_j,(.L_x_1726 - _Z7reduce1IiEvPT_S1_j)
        .other          _Z7reduce1IiEvPT_S1_j,@"STO_CUDA_ENTRY STV_DEFAULT"
_Z7reduce1IiEvPT_S1_j:
.text._Z7reduce1IiEvPT_S1_j:
        /* <DEDUP_REMOVED lines=22> */
.L_x_1591:
        /* <DEDUP_REMOVED lines=10> */
[----:B0-----:R-:W-:-:S05]  /*0200*/  @!P0 IMAD.IADD R3, R0, 0x1, R3 ;  /* 0x0000000100038824 */ /* 0x001fca00078e0203 */
[----:B------:R1:W-:Y:S01]  /*0210*/  @!P0 STS [R2], R3 ;  /* 0x0000000302008388 */ /* 0x0003e20000000800 */
[----:B------:R-:W-:Y:S06]  /*0220*/  BAR.SYNC.DEFER_BLOCKING 0x0 ;  /* 0x0000000000007b1d */ /* 0x000fec0000010000 */
[----:B------:R-:W-:Y:S05]  /*0230*/  BRA.U !UP0, `(.L_x_1591) ;  /* 0xfffffffd08c87547 */ /* 0x000fea000b83ffff */
.L_x_1590:
        /* <DEDUP_REMOVED lines=9> */
.L_x_1592:
        /* <DEDUP_REMOVED lines=11> */
.L_x_1726:


//--------------------- .text._Z7reduce0IiEvPT_S1_j --------------------------
	.section	.text._Z7reduce0IiEvPT_S1_j,"ax",@progbits
	.align	128
        .global         _Z7reduce0IiEvPT_S1_j
        .type           _Z7reduce0IiEvPT_S1_j,@function
        .size           _Z7reduce0IiEvPT_S1_j,(.L_x_1727 - _Z7reduce0IiEvPT_S1_j)
        .other          _Z7reduce0IiEvPT_S1_j,@"STO_CUDA_ENTRY STV_DEFAULT"
_Z7reduce0IiEvPT_S1_j:
.text._Z7reduce0IiEvPT_S1_j:
        /* <DEDUP_REMOVED lines=21> */
[----:B0-----:R-:W-:-:S07]  /*0150*/  HFMA2 R0, -RZ, RZ, 0, 5.9604644775390625e-08 ;  /* 0x00000001ff007431 */ /* 0x001fce00000001ff */
.L_x_1594:
[----:B------:R-:W-:-:S05]  /*0160*/  IMAD.SHL.U32 R8, R0, 0x2, RZ ;  /* 0x0000000200087824 */ /* 0x000fca00078e00ff */
[----:B------:R-:W-:-:S04]  /*0170*/  IADD3 R2, PT, PT, R8, -0x1, RZ ;  /* 0xffffffff08027810 */ /* 0x000fc80007ffe0ff */
[----:B------:R-:W-:-:S13]  /*0180*/  LOP3.LUT P1, RZ, R2, R7, RZ, 0xc0, !PT ;  /* 0x0000000702ff7212 */ /* 0x000fda000782c0ff */
[----:B------:R-:W-:Y:S01]  /*0190*/  @!P1 IMAD R2, R0, 0x4, R5 ;  /* 0x0000000400029824 */ /* 0x000fe200078e0205 */
[----:B------:R-:W-:Y:S01]  /*01a0*/  @!P1 LDS R3, [R5] ;  /* 0x0000000005039984 */ /* 0x000fe20000000800 */
[----:B------:R-:W-:-:S04]  /*01b0*/  IMAD.MOV.U32 R0, RZ, RZ, R8 ;  /* 0x000000ffff007224 */ /* 0x000fc800078e0008 */
[----:B------:R-:W0:Y:S02]  /*01c0*/  @!P1 LDS R2, [R2] ;  /* 0x0000000002029984 */ /* 0x000e240000000800 */
[----:B0-----:R-:W-:-:S05]  /*01d0*/  @!P1 IADD3 R4, PT, PT, R2, R3, RZ ;  /* 0x0000000302049210 */ /* 0x001fca0007ffe0ff */
[----:B------:R1:W-:Y:S01]  /*01e0*/  @!P1 STS [R5], R4 ;  /* 0x0000000405009388 */ /* 0x0003e20000000800 */
[----:B------:R-:W-:Y:S01]  /*01f0*/  BAR.SYNC.DEFER_BLOCKING 0x0 ;  /* 0x0000000000007b1d */ /* 0x000fe20000010000 */
[----:B------:R-:W-:-:S13]  /*0200*/  ISETP.GE.U32.AND P1, PT, R8, UR8, PT ;  /* 0x0000000808007c0c */ /* 0x000fda000bf26070 */
[----:B-1----:R-:W-:Y:S05]  /*0210*/  @!P1 BRA `(.L_x_1594) ;  /* 0xfffffffc00d09947 */ /* 0x002fea000383ffff */
.L_x_1593:
        /* <DEDUP_REMOVED lines=9> */
.L_x_1595:
        /* <DEDUP_REMOVED lines=13> */
.L_x_1727:


//--------------------- .nv.shared._Z7reduce6IdLj1ELb0EEvPT_S1_j --------------------------
	.section	.nv.shared._Z7reduce6IdLj1ELb0EEvPT_S1_j,"aw",@nobits
	.sectionflags	@""
	.align	16
	.zero		1024


//--------------------- .nv.shared.reserved.0     --------------------------
	.section	.nv.shared.reserved.0,"aw",@nobits
	.weak		__nv_reservedSMEM_offset_0_alias
	.size		__nv_reservedSMEM_offset_0_alias, 0, 64
	.other		__nv_reservedSMEM_offset_0_alias,@"STO_CUDA_RESERVED_SHARED STV_DEFAULT"
__nv_reservedSMEM_offset_0_alias:
	.zero		0
	.zero		64


//--------------------- .nv.shared._Z7reduce6IdLj2ELb0EEvPT_S1_j --------------------------
	.section	.nv.shared._Z7reduce6IdLj2ELb0EEvPT_S1_j,"aw",@nobits
	.sectionflags	@""
	.align	16
	.zero		1024


//--------------------- .nv.shared._Z7reduce6IdLj4ELb0EEvPT_S1_j --------------------------
	.section	.nv.shared._Z7reduce6IdLj4ELb0EEvPT_S1_j,"aw",@nobits
	.sectionflags	@""
	.align	16
	.zero		1024


//--------------------- .nv.shared._Z7reduce6IdLj8ELb0EEvPT_S1_j --------------------------
	.section	.nv.shared._Z7reduce6IdLj8ELb0EEvPT_S1_j,"aw",@nobits
	.sectionflags	@""
	.align	16
	.zero		1024


//--------------------- .nv.shared._Z7reduce6IdLj16ELb0EEvPT_S1_j --------------------------
	.section	.nv.shared._Z7reduce6IdLj16ELb0EEvPT_S1_j,"aw",@nobits
	.sectionflags	@""
	.align	16
	.zero		1024


//--------------------- .nv.shared._Z7reduce6IdLj32ELb0EEvPT_S1_j --------------------------
	.section	.nv.shared._Z7reduce6IdLj32ELb0EEvPT_S1_j,"aw",@nobits
	.sectionflags	@""
	.align	16
	.zero		1024


//--------------------- .nv.shared._Z7reduce6IdLj64ELb0EEvPT_S1_j --------------------------
	.section	.nv.shared._Z7reduce6IdLj64ELb0EEvPT_S1_j,"aw",@nobits
	.sectionflags	@""
	.align	16
	.zero		1024


//--------------------- .nv.shared._Z7reduce6IdLj128ELb0EEvPT_S1_j --------------------------
	.section	.nv.shared._Z7reduce6IdLj128ELb0EEvPT_S1_j,"aw",@nobits
	.sectionflags	@""
	.align	16
	.zero		1024


//--------------------- .nv.shared._Z7reduce6IdLj256ELb0EEvPT_S1_j --------------------------
	.section	.nv.shared._Z7reduce6IdLj256ELb0EEvPT_S1_j,"aw",@nobits
	.sectionflags	@""
	.align	16
	.zero		1024


//--------------------- .nv.shared._Z7reduce6IdLj512ELb0EEvPT_S1_j --------------------------
	.section	.nv.shared._Z7reduce6IdLj512ELb0EEvPT_S1_j,"aw",@nobits
	.sectionflags	@""
	.align	16
	.zero		1024


//--------------------- .nv.shared._Z7reduce6IdLj1ELb1EEvPT_S1_j --------------------------
	.section	.nv.shared._Z7reduce6IdLj1ELb1EEvPT_S1_j,"aw",@nobits
	.sectionflags	@""
	.align	16
	.zero		1024


//--------------------- .nv.shared._Z7reduce6IdLj2ELb1EEvPT_S1_j --------------------------
	.section	.nv.shared._Z7reduce6IdLj2ELb1EEvPT_S1_j,"aw",@nobits
	.sectionflags	@""
	.align	16
	.zero		1024


//--------------------- .nv.shared._Z7reduce6IdLj4ELb1EEvPT_S1_j --------------------------
	.section	.nv.shared._Z7reduce6IdLj4ELb1EEvPT_S1_j,"aw",@nobits
	.sectionflags	@""
	.align	16
	.zero		1024


//--------------------- .nv.shared._Z7reduce6IdLj8ELb1EEvPT_S1_j --------------------------
	.section	.nv.shared._Z7reduce6IdLj8ELb1EEvPT_S1_j,"aw",@nobits
	.sectionflags	@""
	.align	16
	.zero		1024


//--------------------- .nv.shared._Z7reduce6IdLj16ELb1EEvPT_S1_j --------------------------
	.section	.nv.shared._Z7reduce6IdLj16ELb1EEvPT_S1_j,"aw",@nobits
	.sectionflags	@""
	.align	16
	.zero		1024


//--------------------- .nv.shared._Z7reduce6IdLj32ELb1EEvPT_S1_j --------------------------
	.section	.nv.shared._Z7reduce6IdLj32ELb1EEvPT_S1_j,"aw",@nobits
	.sectionflags	@""
	.align	16
	.zero		1024


//--------------------- .nv.shared._Z7reduce6IdLj64ELb1EEvPT_S1_j --------------------------
	.section	.nv.shared._Z7reduce6IdLj64ELb1EEvPT_S1_j,"aw",@nobits
	.sectionflags	@""
	.align	16
	.zero		1024


//--------------------- .nv.shared._Z7reduce6IdLj128ELb1EEvPT_S1_j --------------------------
	.section	.nv.shared._Z7reduce6IdLj128ELb1EEvPT_S1_j,"aw",@nobits
	.sectionflags	@""
	.align	16
	.zero		1024


//--------------------- .nv.shared._Z7reduce6IdLj256ELb1EEvPT_S1_j --------------------------
	.section	.nv.shared._Z7reduce6IdLj256ELb1EEvPT_S1_j,"aw",@nobits
	.sectionflags	@""
	.align	16
	.zero		1024


//--------------------- .nv.shared._Z7reduce6IdLj512ELb1EEvPT_S1_j --------------------------
	.section	.nv.shared._Z7reduce6IdLj512ELb1EEvPT_S1_j,"aw",@nobits
	.sectionflags	@""
	.align	16
	.zero		1024


//--------------------- .nv.shared._Z7reduce5IdLj1EEvPT_S1_j --------------------------
	.section	.nv.shared._Z7reduce5IdLj1EEvPT_S1_j,"aw",@nobits
	.sectionflags	@""
	.align	16
	.zero		1024


//--------------------- .nv.shared._Z7reduce5IdLj2EEvPT_S1_j --------------------------
	.section	.nv.shared._Z7reduce5IdLj2EEvPT_S1_j,"aw",@nobits
	.sectionflags	@""
	.align	16
	.zero		1024


//--------------------- .nv.shared._Z7reduce5IdLj4EEvPT_S1_j --------------------------
	.section	.nv.shared._Z7reduce5IdLj4EEvPT_S1_j,"aw",@nobits
	.sectionflags	@""
	.align	16
	.zero		1024


//--------------------- .nv.shared._Z7reduce5IdLj8EEvPT_S1_j --------------------------
	.section	.nv.shared._Z7reduce5IdLj8EEvPT_S1_j,"aw",@nobits
	.sectionflags	@""
	.align	16
	.zero		1024


//--------------------- .nv.shared._Z7reduce5IdLj16EEvPT_S1_j --------------------------
	.section	.nv.shared._Z7reduce5IdLj16EEvPT_S1_j,"aw",@nobits
	.sectionflags	@""
	.align	16
	.zero		1024


//--------------------- .nv.shared._Z7reduce5IdLj32EEvPT_S1_j --------------------------
	.section	.nv.shared._Z7reduce5IdLj32EEvPT_S1_j,"aw",@nobits
	.sectionflags	@""
	.align	16
	.zero		1024


//--------------------- .nv.shared._Z7reduce5IdLj64EEvPT_S1_j --------------------------
	.section	.nv.shared._Z7reduce5IdLj64EEvPT_S1_j,"aw",@nobits
	.sectionflags	@""
	.align	16
	.zero		1024


//--------------------- .nv.shared._Z7reduce5IdLj128EEvPT_S1_j --------------------------
	.section	.nv.shared._Z7reduce5IdLj128EEvPT_S1_j,"aw",@nobits
	.sectionflags	@""
	.align	16
	.zero		1024


//--------------------- .nv.shared._Z7reduce5IdLj256EEvPT_S1_j --------------------------
	.section	.nv.shared._Z7reduce5IdLj256EEvPT_S1_j,"aw",@nobits
	.sectionflags	@""
	.align	16
	.zero		1024


//--------------------- .nv.shared._Z7reduce5IdLj512EEvPT_S1_j --------------------------
	.section	.nv.shared._Z7reduce5IdLj512EEvPT_S1_j,"aw",@nobits
	.sectionflags	@""
	.align	16
	.zero		1024


//--------------------- .nv.shared._Z7reduce4IdLj1EEvPT_S1_j --------------------------
	.section	.nv.shared._Z7reduce4IdLj1EEvPT_S1_j,"aw",@nobits
	.sectionflags	@""
	.align	16
	.zero		1024


//--------------------- .nv.shared._Z7reduce4IdLj2EEvPT_S1_j --------------------------
	.section	.nv.shared._Z7reduce4IdLj2EEvPT_S1_j,"aw",@nobits
	.sectionflags	@""
	.align	16
	.zero		1024


//--------------------- .nv.shared._Z7reduce4IdLj4EEvPT_S1_j --------------------------
	.section	.nv.shared._Z7reduce4IdLj4EEvPT_S1_j,"aw",@nobits
	.sectionflags	@""
	.align	16
	.zero		1024


//--------------------- .nv.shared._Z7reduce4IdLj8EEvPT_S1_j --------------------------
	.section	.nv.shared._Z7reduce4IdLj8EEvPT_S1_j,"aw",@nobits
	.sectionflags	@""
	.align	16
	.zero		1024


//--------------------- .nv.shared._Z7reduce4IdLj16EEvPT_S1_j --------------------------
	.section	.nv.shared._Z7reduce4IdLj16EEvPT_S1_j,"aw",@nobits
	.sectionflags	@""
	.align	16
	.zero		1024


//--------------------- .nv.shared._Z7reduce4IdLj32EEvPT_S1_j --------------------------
	.section	.nv.shared._Z7reduce4IdLj32EEvPT_S1_j,"aw",@nobits
	.sectionflags	@""
	.align	16
	.zero		1024


//--------------------- .nv.shared._Z7reduce4IdLj64EEvPT_S1_j --------------------------
	.section	.nv.shared._Z7reduce4IdLj64EEvPT_S1_j,"aw",@nobits
	.sectionflags	@""
	.align	16
	.zero		1024


//--------------------- .nv.shared._Z7reduce4IdLj128EEvPT_S1_j --------------------------
	.section	.nv.shared._Z7reduce4IdLj128EEvPT_S1_j,"aw",@nobits
	.sectionflags	@""
	.align	16
	.zero		1024


//--------------------- .nv.shared._Z7reduce4IdLj256EEvPT_S1_j --------------------------
	.section	.nv.shared._Z7reduce4IdLj256EEvPT_S1_j,"aw",@nobits
	.sectionflags	@""
	.align	16
	.zero		1024


//--------------------- .nv.shared._Z7reduce4IdLj512EEvPT_S1_j --------------------------
	.section	.nv.shared._Z7reduce4IdLj512EEvPT_S1_j,"aw",@nobits
	.sectionflags	@""
	.align	16
	.zero		1024


//--------------------- .nv.shared._Z7reduce3IdEvPT_S1_j --------------------------
	.section	.nv.shared._Z7reduce3IdEvPT_S1_j,"aw",@nobits
	.sectionflags	@""
	.align	16
	.zero		1024


//--------------------- .nv.shared._Z7reduce2IdEvPT_S1_j --------------------------
	.section	.nv.shared._Z7reduce2IdEvPT_S1_j,"aw",@nobits
	.sectionflags	@""
	.align	16
	.zero		1024


//--------------------- .nv.shared._Z7reduce1IdEvPT_S1_j --------------------------
	.section	.nv.shared._Z7reduce1IdEvPT_S1_j,"aw",@nobits
	.sectionflags	@""
	.align	16
	.zero		1024


//--------------------- .nv.shared._Z7reduce0IdEvPT_S1_j --------------------------
	.section	.nv.shared._Z7reduce0IdEvPT_S1_j,"aw",@nobits
	.sectionflags	@""
	.align	16
	.zero		1024


//--------------------- .nv.shared._Z7reduce6IfLj1ELb0EEvPT_S1_j --------------------------
	.section	.nv.shared._Z7reduce6IfLj1ELb0EEvPT_S1_j,"aw",@nobits
	.sectionflags	@""
	.align	16
	.zero		1024


//--------------------- .nv.shared._Z7reduce6IfLj2ELb0EEvPT_S1_j --------------------------
	.section	.nv.shared._Z7reduce6IfLj2ELb0EEvPT_S1_j,"aw",@nobits
	.sectionflags	@""
	.align	16
	.zero		1024


//--------------------- .nv.shared._Z7reduce6IfLj4ELb0EEvPT_S1_j --------------------------
	.section	.nv.shared._Z7reduce6IfLj4ELb0EEvPT_S1_j,"aw",@nobits
	.sectionflags	@""
	.align	16
	.zero		1024


//--------------------- .nv.shared._Z7reduce6IfLj8ELb0EEvPT_S1_j --------------------------
	.section	.nv.shared._Z7reduce6IfLj8ELb0EEvPT_S1_j,"aw",@nobits
	.sectionflags	@""
	.align	16
	.zero		1024


//--------------------- .nv.shared._Z7reduce6IfLj16ELb0EEvPT_S1_j --------------------------
	.section	.nv.shared._Z7reduce6IfLj16ELb0EEvPT_S1_j,"aw",@nobits
	.sectionflags	@""
	.align	16
	.zero		1024


//--------------------- .nv.shared._Z7reduce6IfLj32ELb0EEvPT_S1_j --------------------------
	.section	.nv.shared._Z7reduce6IfLj32ELb0EEvPT_S1_j,"aw",@nobits
	.sectionflags	@""
	.align	16
	.zero		1024


//--------------------- .nv.shared._Z7reduce6IfLj64ELb0EEvPT_S1_j --------------------------
	.section	.nv.shared._Z7reduce6IfLj64ELb0EEvPT_S1_j,"aw",@nobits
	.sectionflags	@""
	.align	16
	.zero		1024


//--------------------- .nv.shared._Z7reduce6IfLj128ELb0EEvPT_S1_j --------------------------
	.section	.nv.shared._Z7reduce6IfLj128ELb0EEvPT_S1_j,"aw",@nobits
	.sectionflags	@""
	.align	16
	.zero		1024


//--------------------- .nv.shared._Z7reduce6IfLj256ELb0EEvPT_S1_j --------------------------
	.section	.nv.shared._Z7reduce6IfLj256ELb0EEvPT_S1_j,"aw",@nobits
	.sectionflags	@""
	.align	16
	.zero		1024


//--------------------- .nv.shared._Z7reduce6IfLj512ELb0EEvPT_S1_j --------------------------
	.section	.nv.shared._Z7reduce6IfLj512ELb0EEvPT_S1_j,"aw",@nobits
	.sectionflags	@""
	.align	16
	.zero		1024


//--------------------- .nv.shared._Z7reduce6IfLj1ELb1EEvPT_S1_j --------------------------
	.section	.nv.shared._Z7reduce6IfLj1ELb1EEvPT_S1_j,"aw",@nobits
	.sectionflags	@""
	.align	16
	.zero		1024


//--------------------- .nv.shared._Z7reduce6IfLj2ELb1EEvPT_S1_j --------------------------
	.section	.nv.shared._Z7reduce6IfLj2ELb1EEvPT_S1_j,"aw",@nobits
	.sectionflags	@""
	.align	16
	.zero		1024


//--------------------- .nv.shared._Z7reduce6IfLj4ELb1EEvPT_S1_j --------------------------
	.section	.nv.shared._Z7reduce6IfLj4ELb1EEvPT_S1_j,"aw",@nobits
	.sectionflags	@""
	.align	16
	.zero		1024


//--------------------- .nv.shared._Z7reduce6IfLj8ELb1EEvPT_S1_j --------------------------
	.section	.nv.shared._Z7reduce6IfLj8ELb1EEvPT_S1_j,"aw",@nobits
	.sectionflags	@""
	.align	16
	.zero		1024


//--------------------- .nv.shared._Z7reduce6IfLj16ELb1EEvPT_S1_j --------------------------
	.section	.nv.shared._Z7reduce6IfLj16ELb1EEvPT_S1_j,"aw",@nobits
	.sectionflags	@""
	.align	16
	.zero		1024


//--------------------- .nv.shared._Z7reduce6IfLj32ELb1EEvPT_S1_j --------------------------
	.section	.nv.shared._Z7reduce6IfLj32ELb1EEvPT_S1_j,"aw",@nobits
	.sectionflags	@""
	.align	16
	.zero		1024


//--------------------- .nv.shared._Z7reduce6IfLj64ELb1EEvPT_S1_j --------------------------
	.section	.nv.shared._Z7reduce6IfLj64ELb1EEvPT_S1_j,"aw",@nobits
	.sectionflags	@""
	.align	16
	.zero		1024


//--------------------- .nv.shared._Z7reduce6IfLj128ELb1EEvPT_S1_j --------------------------
	.section	.nv.shared._Z7reduce6IfLj128ELb1EEvPT_S1_j,"aw",@nobits
	.sectionflags	@""
	.align	16
	.zero		1024


//--------------------- .nv.shared._Z7reduce6IfLj256ELb1EEvPT_S1_j --------------------------
	.section	.nv.shared._Z7reduce6IfLj256ELb1EEvPT_S1_j,"aw",@nobits
	.sectionflags	@""
	.align	16
	.zero		1024


//--------------------- .nv.shared._Z7reduce6IfLj512ELb1EEvPT_S1_j --------------------------
	.section	.nv.shared._Z7reduce6IfLj512ELb1EEvPT_S1_j,"aw",@nobits
	.sectionflags	@""
	.align	16
	.zero		1024


//--------------------- .nv.shared._Z7reduce5IfLj1EEvPT_S1_j --------------------------
	.section	.nv.shared._Z7reduce5IfLj1EEvPT_S1_j,"aw",@nobits
	.sectionflags	@""
	.align	16
	.zero		1024


//--------------------- .nv.shared._Z7reduce5IfLj2EEvPT_S1_j --------------------------
	.section	.nv.shared._Z7reduce5IfLj2EEvPT_S1_j,"aw",@nobits
	.sectionflags	@""
	.align	16
	.zero		1024


//--------------------- .nv.shared._Z7reduce5IfLj4EEvPT_S1_j --------------------------
	.section	.nv.shared._Z7reduce5IfLj4EEvPT_S1_j,"aw",@nobits
	.sectionflags	@""
	.align	16
	.zero		1024


//--------------------- .nv.shared._Z7reduce5IfLj8EEvPT_S1_j --------------------------
	.section	.nv.shared._Z7reduce5IfLj8EEvPT_S1_j,"aw",@nobits
	.sectionflags	@""
	.align	16
	.zero		1024


//--------------------- .nv.shared._Z7reduce5IfLj16EEvPT_S1_j --------------------------
	.section	.nv.shared._Z7reduce5IfLj16EEvPT_S1_j,"aw",@nobits
	.sectionflags	@""
	.align	16
	.zero		1024


//--------------------- .nv.shared._Z7reduce5IfLj32EEvPT_S1_j --------------------------
	.section	.nv.shared._Z7reduce5IfLj32EEvPT_S1_j,"aw",@nobits
	.sectionflags	@""
	.align	16
	.zero		1024


//--------------------- .nv.shared._Z7reduce5IfLj64EEvPT_S1_j --------------------------
	.section	.nv.shared._Z7reduce5IfLj64EEvPT_S1_j,"aw",@nobits
	.sectionflags	@""
	.align	16
	.zero		1024


//--------------------- .nv.shared._Z7reduce5IfLj128EEvPT_S1_j --------------------------
	.section	.nv.shared._Z7reduce5IfLj128EEvPT_S1_j,"aw",@nobits
	.sectionflags	@""
	.align	16
	.zero		1024


//--------------------- .nv.shared._Z7reduce5IfLj256EEvPT_S1_j --------------------------
	.section	.nv.shared._Z7reduce5IfLj256EEvPT_S1_j,"aw",@nobits
	.sectionflags	@""
	.align	16
	.zero		1024


//--------------------- .nv.shared._Z7reduce5IfLj512EEvPT_S1_j --------------------------
	.section	.nv.shared._Z7reduce5IfLj512EEvPT_S1_j,"aw",@nobits
	.sectionflags	@""
	.align	16
	.zero		1024


//--------------------- .nv.shared._Z7reduce4IfLj1EEvPT_S1_j --------------------------
	.section	.nv.shared._Z7reduce4IfLj1EEvPT_S1_j,"aw",@nobits
	.sectionflags	@""
	.align	16
	.zero		1024


//--------------------- .nv.shared._Z7reduce4IfLj2EEvPT_S1_j --------------------------
	.section	.nv.shared._Z7reduce4IfLj2EEvPT_S1_j,"aw",@nobits
	.sectionflags	@""
	.align	16
	.zero		1024


//--------------------- .nv.shared._Z7reduce4IfLj4EEvPT_S1_j --------------------------
	.section	.nv.shared._Z7reduce4IfLj4EEvPT_S1_j,"aw",@nobits
	.sectionflags	@""
	.align	16
	.zero		1024


//--------------------- .nv.shared._Z7reduce4IfLj8EEvPT_S1_j --------------------------
	.section	.nv.shared._Z7reduce4IfLj8EEvPT_S1_j,"aw",@nobits
	.sectionflags	@""
	.align	16
	.zero		1024


//--------------------- .nv.shared._Z7reduce4IfLj16EEvPT_S1_j --------------------------
	.section	.nv.shared._Z7reduce4IfLj16EEvPT_S1_j,"aw",@nobits
	.sectionflags	@""
	.align	16
	.zero		1024


//--------------------- .nv.shared._Z7reduce4IfLj32EEvPT_S1_j --------------------------
	.section	.nv.shared._Z7reduce4IfLj32EEvPT_S1_j,"aw",@nobits
	.sectionflags	@""
	.align	16
	.zero		1024


//--------------------- .nv.shared._Z7reduce4IfLj64EEvPT_S1_j --------------------------
	.section	.nv.shared._Z7reduce4IfLj64EEvPT_S1_j,"aw",@nobits
	.sectionflags	@""
	.align	16
	.zero		1024


//--------------------- .nv.shared._Z7reduce4IfLj128EEvPT_S1_j --------------------------
	.section	.nv.shared._Z7reduce4IfLj128EEvPT_S1_j,"aw",@nobits
	.sectionflags	@""
	.align	16
	.zero		1024


//--------------------- .nv.shared._Z7reduce4IfLj256EEvPT_S1_j --------------------------
	.section	.nv.shared._Z7reduce4IfLj256EEvPT_S1_j,"aw",@nobits
	.sectionflags	@""
	.align	16
	.zero		1024


//--------------------- .nv.shared._Z7reduce4IfLj512EEvPT_S1_j --------------------------
	.section	.nv.shared._Z7reduce4IfLj512EEvPT_S1_j,"aw",@nobits
	.sectionflags	@""
	.align	16
	.zero		1024


//--------------------- .nv.shared._Z7reduce3IfEvPT_S1_j --------------------------
	.section	.nv.shared._Z7reduce3IfEvPT_S1_j,"aw",@nobits
	.sectionflags	@""
	.align	16
	.zero		1024


//--------------------- .nv.shared._Z7reduce2IfEvPT_S1_j --------------------------
	.section	.nv.shared._Z7reduce2IfEvPT_S1_j,"aw",@nobits
	.sectionflags	@""
	.align	16
	.zero		1024


//--------------------- .nv.shared._Z7reduce1IfEvPT_S1_j --------------------------
	.section	.nv.shared._Z7reduce1IfEvPT_S1_j,"aw",@nobits
	.sectionflags	@""
	.align	16
	.zero		1024


//--------------------- .nv.shared._Z7reduce0IfEvPT_S1_j --------------------------
	.section	.nv.shared._Z7reduce0IfEvPT_S1_j,"aw",@nobits
	.sectionflags	@""
	.align	16
	.zero		1024


//--------------------- .nv.shared._Z7reduce6IiLj1ELb0EEvPT_S1_j --------------------------
	.section	.nv.shared._Z7reduce6IiLj1ELb0EEvPT_S1_j,"aw",@nobits
	.sectionflags	@""
	.align	16
	.zero		1024


//--------------------- .nv.shared._Z7reduce6IiLj2ELb0EEvPT_S1_j --------------------------
	.section	.nv.shared._Z7reduce6IiLj2ELb0EEvPT_S1_j,"aw",@nobits
	.sectionflags	@""
	.align	16
	.zero		1024


//--------------------- .nv.shared._Z7reduce6IiLj4ELb0EEvPT_S1_j --------------------------
	.section	.nv.shared._Z7reduce6IiLj4ELb0EEvPT_S1_j,"aw",@nobits
	.sectionflags	@""
	.align	16
	.zero		1024


//--------------------- .nv.shared._Z7reduce6IiLj8ELb0EEvPT_S1_j --------------------------
	.section	.nv.shared._Z7reduce6IiLj8ELb0EEvPT_S1_j,"aw",@nobits
	.sectionflags	@""
	.align	16
	.zero		1024


//--------------------- .nv.shared._Z7reduce6IiLj16ELb0EEvPT_S1_j --------------------------
	.section	.nv.shared._Z7reduce6IiLj16ELb0EEvPT_S1_j,"aw",@nobits
	.sectionflags	@""
	.align	16
	.zero		1024


//--------------------- .nv.shared._Z7reduce6IiLj32ELb0EEvPT_S1_j --------------------------
	.section	.nv.shared._Z7reduce6IiLj32ELb0EEvPT_S1_j,"aw",@nobits
	.sectionflags	@""
	.align	16
	.zero		1024


//--------------------- .nv.shared._Z7reduce6IiLj64ELb0EEvPT_S1_j --------------------------
	.section	.nv.shared._Z7reduce6IiLj64ELb0EEvPT_S1_j,"aw",@nobits
	.sectionflags	@""
	.align	16
	.zero		1024


//--------------------- .nv.shared._Z7reduce6IiLj128ELb0EEvPT_S1_j --------------------------
	.section	.nv.shared._Z7reduce6IiLj128ELb0EEvPT_S1_j,"aw",@nobits
	.sectionflags	@""
	.align	16
	.zero		1024


//--------------------- .nv.shared._Z7reduce6IiLj256ELb0EEvPT_S1_j --------------------------
	.section	.nv.shared._Z7reduce6IiLj256ELb0EEvPT_S1_j,"aw",@nobits
	.sectionflags	@""
	.align	16
	.zero		1024


//--------------------- .nv.shared._Z7reduce6IiLj512ELb0EEvPT_S1_j --------------------------
	.section	.nv.shared._Z7reduce6IiLj512ELb0EEvPT_S1_j,"aw",@nobits
	.sectionflags	@""
	.align	16
	.zero		1024


//--------------------- .nv.shared._Z7reduce6IiLj1ELb1EEvPT_S1_j --------------------------
	.section	.nv.shared._Z7reduce6IiLj1ELb1EEvPT_S1_j,"aw",@nobits
	.sectionflags	@""
	.align	16
	.zero		1024


//--------------------- .nv.shared._Z7reduce6IiLj2ELb1EEvPT_S1_j --------------------------
	.section	.nv.shared._Z7reduce6IiLj2ELb1EEvPT_S1_j,"aw",@nobits
	.sectionflags	@""
	.align	16
	.zero		1024


//--------------------- .nv.shared._Z7reduce6IiLj4ELb1EEvPT_S1_j --------------------------
	.section	.nv.shared._Z7reduce6IiLj4ELb1EEvPT_S1_j,"aw",@nobits
	.sectionflags	@""
	.align	16
	.zero		1024


//--------------------- .nv.shared._Z7reduce6IiLj8ELb1EEvPT_S1_j --------------------------
	.section	.nv.shared._Z7reduce6IiLj8ELb1EEvPT_S1_j,"aw",@nobits
	.sectionflags	@""
	.align	16
	.zero		1024


//--------------------- .nv.shared._Z7reduce6IiLj16ELb1EEvPT_S1_j --------------------------
	.section	.nv.shared._Z7reduce6IiLj16ELb1EEvPT_S1_j,"aw",@nobits
	.sectionflags	@""
	.align	16
	.zero		1024


//--------------------- .nv.shared._Z7reduce6IiLj32ELb1EEvPT_S1_j --------------------------
	.section	.nv.shared._Z7reduce6IiLj32ELb1EEvPT_S1_j,"aw",@nobits
	.sectionflags	@""
	.align	16
	.zero		1024


//--------------------- .nv.shared._Z7reduce6IiLj64ELb1EEvPT_S1_j --------------------------
	.section	.nv.shared._Z7reduce6IiLj64ELb1EEvPT_S1_j,"aw",@nobits
	.sectionflags	@""
	.align	16
	.zero		1024


//--------------------- .nv.shared._Z7reduce6IiLj128ELb1EEvPT_S1_j --------------------------
	.section	.nv.shared._Z7reduce6IiLj128ELb1EEvPT_S1_j,"aw",@nobits
	.sectionflags	@""
	.align	16
	.zero		1024


//--------------------- .nv.shared._Z7reduce6IiLj256ELb1EEvPT_S1_j --------------------------
	.section	.nv.shared._Z7reduce6IiLj256ELb1EEvPT_S1_j,"aw",@nobits
	.sectionflags	@""
	.align	16
	.zero		1024


//--------------------- .nv.shared._Z7reduce6IiLj512ELb1EEvPT_S1_j --------------------------
	.section	.nv.shared._Z7reduce6IiLj512ELb1EEvPT_S1_j,"aw",@nobits
	.sectionflags	@""
	.align	16
	.zero		1024


//--------------------- .nv.shared._Z7reduce5IiLj1EEvPT_S1_j --------------------------
	.section	.nv.shared._Z7reduce5IiLj1EEvPT_S1_j,"aw",@nobits
	.sectionflags	@""
	.align	16
	.zero		1024


//--------------------- .nv.shared._Z7reduce5IiLj2EEvPT_S1_j --------------------------
	.section	.nv.shared._Z7reduce5IiLj2EEvPT_S1_j,"aw",@nobits
	.sectionflags	@""
	.align	16
	.zero		1024


//--------------------- .nv.shared._Z7reduce5IiLj4EEvPT_S1_j --------------------------
	.section	.nv.shared._Z7reduce5IiLj4EEvPT_S1_j,"aw",@nobits
	.sectionflags	@""
	.align	16
	.zero		1024


//--------------------- .nv.shared._Z7reduce5IiLj8EEvPT_S1_j --------------------------
	.section	.nv.shared._Z7reduce5IiLj8EEvPT_S1_j,"aw",@nobits
	.sectionflags	@""
	.align	16
	.zero		1024


//--------------------- .nv.shared._Z7reduce5IiLj16EEvPT_S1_j --------------------------
	.section	.nv.shared._Z7reduce5IiLj16EEvPT_S1_j,"aw",@nobits
	.sectionflags	@""
	.align	16
	.zero		1024


//--------------------- .nv.shared._Z7reduce5IiLj32EEvPT_S1_j --------------------------
	.section	.nv.shared._Z7reduce5IiLj32EEvPT_S1_j,"aw",@nobits
	.sectionflags	@""
	.align	16
	.zero		1024


//--------------------- .nv.shared._Z7reduce5IiLj64EEvPT_S1_j --------------------------
	.section	.nv.shared._Z7reduce5IiLj64EEvPT_S1_j,"aw",@nobits
	.sectionflags	@""
	.align	16
	.zero		1024


//--------------------- .nv.shared._Z7reduce5IiLj128EEvPT_S1_j --------------------------
	.section	.nv.shared._Z7reduce5IiLj128EEvPT_S1_j,"aw",@nobits
	.sectionflags	@""
	.align	16
	.zero		1024


//--------------------- .nv.shared._Z7reduce5IiLj256EEvPT_S1_j --------------------------
	.section	.nv.shared._Z7reduce5IiLj256EEvPT_S1_j,"aw",@nobits
	.sectionflags	@""
	.align	16
	.zero		1024


//--------------------- .nv.shared._Z7reduce5IiLj512EEvPT_S1_j --------------------------
	.section	.nv.shared._Z7reduce5IiLj512EEvPT_S1_j,"aw",@nobits
	.sectionflags	@""
	.align	16
	.zero		1024


//--------------------- .nv.shared._Z7reduce4IiLj1EEvPT_S1_j --------------------------
	.section	.nv.shared._Z7reduce4IiLj1EEvPT_S1_j,"aw",@nobits
	.sectionflags	@""
	.align	16
	.zero		1024


//--------------------- .nv.shared._Z7reduce4IiLj2EEvPT_S1_j --------------------------
	.section	.nv.shared._Z7reduce4IiLj2EEvPT_S1_j,"aw",@nobits
	.sectionflags	@""
	.align	16
	.zero		1024


//--------------------- .nv.shared._Z7reduce4IiLj4EEvPT_S1_j --------------------------
	.section	.nv.shared._Z7reduce4IiLj4EEvPT_S1_j,"aw",@nobits
	.sectionflags	@""
	.align	16
	.zero		1024


//--------------------- .nv.shared._Z7reduce4IiLj8EEvPT_S1_j --------------------------
	.section	.nv.shared._Z7reduce4IiLj8EEvPT_S1_j,"aw",@nobits
	.sectionflags	@""
	.align	16
	.zero		1024


//--------------------- .nv.shared._Z7reduce4IiLj16EEvPT_S1_j --------------------------
	.section	.nv.shared._Z7reduce4IiLj16EEvPT_S1_j,"aw",@nobits
	.sectionflags	@""
	.align	16
	.zero		1024


//--------------------- .nv.shared._Z7reduce4IiLj32EEvPT_S1_j --------------------------
	.section	.nv.shared._Z7reduce4IiLj32EEvPT_S1_j,"aw",@nobits
	.sectionflags	@""
	.align	16
	.zero		1024


//--------------------- .nv.shared._Z7reduce4IiLj64EEvPT_S1_j --------------------------
	.section	.nv.shared._Z7reduce4IiLj64EEvPT_S1_j,"aw",@nobits
	.sectionflags	@""
	.align	16
	.zero		1024


//--------------------- .nv.shared._Z7reduce4IiLj128EEvPT_S1_j --------------------------
	.section	.nv.shared._Z7reduce4IiLj128EEvPT_S1_j,"aw",@nobits
	.sectionflags	@""
	.align	16
	.zero		1024


//--------------------- .nv.shared._Z7reduce4IiLj256EEvPT_S1_j --------------------------
	.section	.nv.shared._Z7reduce4IiLj256EEvPT_S1_j,"aw",@nobits
	.sectionflags	@""
	.align	16
	.zero		1024


//--------------------- .nv.shared._Z7reduce4IiLj512EEvPT_S1_j --------------------------
	.section	.nv.shared._Z7reduce4IiLj512EEvPT_S1_j,"aw",@nobits
	.sectionflags	@""
	.align	16
	.zero		1024


//--------------------- .nv.shared._Z7reduce3IiEvPT_S1_j --------------------------
	.section	.nv.shared._Z7reduce3IiEvPT_S1_j,"aw",@nobits
	.sectionflags	@""
	.align	16
	.zero		1024


//--------------------- .nv.shared._Z7reduce2IiEvPT_S1_j --------------------------
	.section	.nv.shared._Z7reduce2IiEvPT_S1_j,"aw",@nobits
	.sectionflags	@""
	.align	16
	.zero		1024


//--------------------- .nv.shared._Z7reduce1IiEvPT_S1_j --------------------------
	.section	.nv.shared._Z7reduce1IiEvPT_S1_j,"aw",@nobits
	.sectionflags	@""
	.align	16
	.zero		1024


//--------------------- .nv.shared._Z7reduce0IiEvPT_S1_j --------------------------
	.section	.nv.shared._Z7reduce0IiEvPT_S1_j,"aw",@nobits
	.sectionflags	@""
	.align	16
	.zero		1024


//--------------------- .nv.constant0._Z7reduce6IdLj1ELb0EEvPT_S1_j --------------------------
	.section	.nv.constant0._Z7reduce6IdLj1ELb0EEvPT_S1_j,"a",@progbits
	.sectionflags	@""
	.align	4
.nv.constant0._Z7reduce6IdLj1ELb0EEvPT_S1_j:
	.zero		916


//--------------------- .nv.constant0._Z7reduce6IdLj2ELb0EEvPT_S1_j --------------------------
	.section	.nv.constant0._Z7reduce6IdLj2ELb0EEvPT_S1_j,"a",@progbits
	.sectionflags	@""
	.align	4
.nv.constant0._Z7reduce6IdLj2ELb0EEvPT_S1_j:
	.zero		916


//--------------------- .nv.constant0._Z7reduce6IdLj4ELb0EEvPT_S1_j --------------------------
	.section	.nv.constant0._Z7reduce6IdLj4ELb0EEvPT_S1_j,"a",@progbits
	.sectionflags	@""
	.align	4
.nv.constant0._Z7reduce6IdLj4ELb0EEvPT_S1_j:
	.zero		916


//--------------------- .nv.constant0._Z7reduce6IdLj8ELb0EEvPT_S1_j --------------------------
	.section	.nv.constant0._Z7reduce6IdLj8ELb0EEvPT_S1_j,"a",@progbits
	.sectionflags	@""
	.align	4
.nv.constant0._Z7reduce6IdLj8ELb0EEvPT_S1_j:
	.zero		916


//--------------------- .nv.constant0._Z7reduce6IdLj16ELb0EEvPT_S1_j --------------------------
	.section	.nv.constant0._Z7reduce6IdLj16ELb0EEvPT_S1_j,"a",@progbits
	.sectionflags	@""
	.align	4
.nv.constant0._Z7reduce6IdLj16ELb0EEvPT_S1_j:
	.zero		916


//--------------------- .nv.constant0._Z7reduce6IdLj32ELb0EEvPT_S1_j --------------------------
	.section	.nv.constant0._Z7reduce6IdLj32ELb0EEvPT_S1_j,"a",@progbits
	.sectionflags	@""
	.align	4
.nv.constant0._Z7reduce6IdLj32ELb0EEvPT_S1_j:
	.zero		916


//--------------------- .nv.constant0._Z7reduce6IdLj64ELb0EEvPT_S1_j --------------------------
	.section	.nv.constant0._Z7reduce6IdLj64ELb0EEvPT_S1_j,"a",@progbits
	.sectionflags	@""
	.align	4
.nv.constant0._Z7reduce6IdLj64ELb0EEvPT_S1_j:
	.zero		916


//--------------------- .nv.constant0._Z7reduce6IdLj128ELb0EEvPT_S1_j --------------------------
	.section	.nv.constant0._Z7reduce6IdLj128ELb0EEvPT_S1_j,"a",@progbits
	.sectionflags	@""
	.align	4
.nv.constant0._Z7reduce6IdLj128ELb0EEvPT_S1_j:
	.zero		916


//--------------------- .nv.constant0._Z7reduce6IdLj256ELb0EEvPT_S1_j --------------------------
	.section	.nv.constant0._Z7reduce6IdLj256ELb0EEvPT_S1_j,"a",@progbits
	.sectionflags	@""
	.align	4
.nv.constant0._Z7reduce6IdLj256ELb0EEvPT_S1_j:
	.zero		916


//--------------------- .nv.constant0._Z7reduce6IdLj512ELb0EEvPT_S1_j --------------------------
	.section	.nv.constant0._Z7reduce6IdLj512ELb0EEvPT_S1_j,"a",@progbits
	.sectionflags	@""
	.align	4
.nv.constant0._Z7reduce6IdLj512ELb0EEvPT_S1_j:
	.zero		916


//--------------------- .nv.constant0._Z7reduce6IdLj1ELb1EEvPT_S1_j --------------------------
	.section	.nv.constant0._Z7reduce6IdLj1ELb1EEvPT_S1_j,"a",@progbits
	.sectionflags	@""
	.align	4
.nv.constant0._Z7reduce6IdLj1ELb1EEvPT_S1_j:
	.zero		916


//--------------------- .nv.constant0._Z7reduce6IdLj2ELb1EEvPT_S1_j --------------------------
	.section	.nv.constant0._Z7reduce6IdLj2ELb1EEvPT_S1_j,"a",@progbits
	.sectionflags	@""
	.align	4
.nv.constant0._Z7reduce6IdLj2ELb1EEvPT_S1_j:
	.zero		916


//--------------------- .nv.constant0._Z7reduce6IdLj4ELb1EEvPT_S1_j --------------------------
	.section	.nv.constant0._Z7reduce6IdLj4ELb1EEvPT_S1_j,"a",@progbits
	.sectionflags	@""
	.align	4
.nv.constant0._Z7reduce6IdLj4ELb1EEvPT_S1_j:
	.zero		916


//--------------------- .nv.constant0._Z7reduce6IdLj8ELb1EEvPT_S1_j --------------------------
	.section	.nv.constant0._Z7reduce6IdLj8ELb1EEvPT_S1_j,"a",@progbits
	.sectionflags	@""
	.align	4
.nv.constant0._Z7reduce6IdLj8ELb1EEvPT_S1_j:
	.zero		916


//--------------------- .nv.constant0._Z7reduce6IdLj16ELb1EEvPT_S1_j --------------------------
	.section	.nv.constant0._Z7reduce6IdLj16ELb1EEvPT_S1_j,"a",@progbits
	.sectionflags	@""
	.align	4
.nv.constant0._Z7reduce6IdLj16ELb1EEvPT_S1_j:
	.zero		916


//--------------------- .nv.constant0._Z7reduce6IdLj32ELb1EEvPT_S1_j --------------------------
	.section	.nv.constant0._Z7reduce6IdLj32ELb1EEvPT_S1_j,"a",@progbits
	.sectionflags	@""
	.align	4
.nv.constant0._Z7reduce6IdLj32ELb1EEvPT_S1_j:
	.zero		916


//--------------------- .nv.constant0._Z7reduce6IdLj64ELb1EEvPT_S1_j --------------------------
	.section	.nv.constant0._Z7reduce6IdLj64ELb1EEvPT_S1_j,"a",@progbits
	.sectionflags	@""
	.align	4
.nv.constant0._Z7reduce6IdLj64ELb1EEvPT_S1_j:
	.zero		916


//--------------------- .nv.constant0._Z7reduce6IdLj128ELb1EEvPT_S1_j --------------------------
	.section	.nv.constant0._Z7reduce6IdLj128ELb1EEvPT_S1_j,"a",@progbits
	.sectionflags	@""
	.align	4
.nv.constant0._Z7reduce6IdLj128ELb1EEvPT_S1_j:
	.zero		916


//--------------------- .nv.constant0._Z7reduce6IdLj256ELb1EEvPT_S1_j --------------------------
	.section	.nv.constant0._Z7reduce6IdLj256ELb1EEvPT_S1_j,"a",@progbits
	.sectionflags	@""
	.align	4
.nv.constant0._Z7reduce6IdLj256ELb1EEvPT_S1_j:
	.zero		916


//--------------------- .nv.constant0._Z7reduce6IdLj512ELb1EEvPT_S1_j --------------------------
	.section	.nv.constant0._Z7reduce6IdLj512ELb1EEvPT_S1_j,"a",@progbits
	.sectionflags	@""
	.align	4
.nv.constant0._Z7reduce6IdLj512ELb1EEvPT_S1_j:
	.zero		916


//--------------------- .nv.constant0._Z7reduce5IdLj1EEvPT_S1_j --------------------------
	.section	.nv.constant0._Z7reduce5IdLj1EEvPT_S1_j,"a",@progbits
	.sectionflags	@""
	.align	4
.nv.constant0._Z7reduce5IdLj1EEvPT_S1_j:
	.zero		916


//--------------------- .nv.constant0._Z7reduce5IdLj2EEvPT_S1_j --------------------------
	.section	.nv.constant0._Z7reduce5IdLj2EEvPT_S1_j,"a",@progbits
	.sectionflags	@""
	.align	4
.nv.constant0._Z7reduce5IdLj2EEvPT_S1_j:
	.zero		916


//--------------------- .nv.constant0._Z7reduce5IdLj4EEvPT_S1_j --------------------------
	.section	.nv.constant0._Z7reduce5IdLj4EEvPT_S1_j,"a",@progbits
	.sectionflags	@""
	.align	4
.nv.constant0._Z7reduce5IdLj4EEvPT_S1_j:
	.zero		916


//--------------------- .nv.constant0._Z7reduce5IdLj8EEvPT_S1_j --------------------------
	.section	.nv.constant0._Z7reduce5IdLj8EEvPT_S1_j,"a",@progbits
	.sectionflags	@""
	.align	4
.nv.constant0._Z7reduce5IdLj8EEvPT_S1_j:
	.zero		916


//--------------------- .nv.constant0._Z7reduce5IdLj16EEvPT_S1_j --------------------------
	.section	.nv.constant0._Z7reduce5IdLj16EEvPT_S1_j,"a",@progbits
	.sectionflags	@""
	.align	4
.nv.constant0._Z7reduce5IdLj16EEvPT_S1_j:
	.zero		916


//--------------------- .nv.constant0._Z7reduce5IdLj32EEvPT_S1_j --------------------------
	.section	.nv.constant0._Z7reduce5IdLj32EEvPT_S1_j,"a",@progbits
	.sectionflags	@""
	.align	4
.nv.constant0._Z7reduce5IdLj32EEvPT_S1_j:
	.zero		916


//--------------------- .nv.constant0._Z7reduce5IdLj64EEvPT_S1_j --------------------------
	.section	.nv.constant0._Z7reduce5IdLj64EEvPT_S1_j,"a",@progbits
	.sectionflags	@""
	.align	4
.nv.constant0._Z7reduce5IdLj64EEvPT_S1_j:
	.zero		916


//--------------------- .nv.constant0._Z7reduce5IdLj128EEvPT_S1_j --------------------------
	.section	.nv.constant0._Z7reduce5IdLj128EEvPT_S1_j,"a",@progbits
	.sectionflags	@""
	.align	4
.nv.constant0._Z7reduce5IdLj128EEvPT_S1_j:
	.zero		916


//--------------------- .nv.constant0._Z7reduce5IdLj256EEvPT_S1_j --------------------------
	.section	.nv.constant0._Z7reduce5IdLj256EEvPT_S1_j,"a",@progbits
	.sectionflags	@""
	.align	4
.nv.constant0._Z7reduce5IdLj256EEvPT_S1_j:
	.zero		916


//--------------------- .nv.constant0._Z7reduce5IdLj512EEvPT_S1_j --------------------------
	.section	.nv.constant0._Z7reduce5IdLj512EEvPT_S1_j,"a",@progbits
	.sectionflags	@""
	.align	4
.nv.constant0._Z7reduce5IdLj512EEvPT_S1_j:
	.zero		916


//--------------------- .nv.constant0._Z7reduce4IdLj1EEvPT_S1_j --------------------------
	.section	.nv.constant0._Z7reduce4IdLj1EEvPT_S1_j,"a",@progbits
	.sectionflags	@""
	.align	4
.nv.constant0._Z7reduce4IdLj1EEvPT_S1_j:
	.zero		916


//--------------------- .nv.constant0._Z7reduce4IdLj2EEvPT_S1_j --------------------------
	.section	.nv.constant0._Z7reduce4IdLj2EEvPT_S1_j,"a",@progbits
	.sectionflags	@""
	.align	4
.nv.constant0._Z7reduce4IdLj2EEvPT_S1_j:
	.zero		916


//--------------------- .nv.constant0._Z7reduce4IdLj4EEvPT_S1_j --------------------------
	.section	.nv.constant0._Z7reduce4IdLj4EEvPT_S1_j,"a",@progbits
	.sectionflags	@""
	.align	4
.nv.constant0._Z7reduce4IdLj4EEvPT_S1_j:
	.zero		916


//--------------------- .nv.constant0._Z7reduce4IdLj8EEvPT_S1_j --------------------------
	.section	.nv.constant0._Z7reduce4IdLj8EEvPT_S1_j,"a",@progbits
	.sectionflags	@""
	.align	4
.nv.constant0._Z7reduce4IdLj8EEvPT_S1_j:
	.zero		916


//--------------------- .nv.constant0._Z7reduce4IdLj16EEvPT_S1_j --------------------------
	.section	.nv.constant0._Z7reduce4IdLj16EEvPT_S1_j,"a",@progbits
	.sectionflags	@""
	.align	4
.nv.constant0._Z7reduce4IdLj16EEvPT_S1_j:
	.zero		916


//--------------------- .nv.constant0._Z7reduce4IdLj32EEvPT_S1_j --------------------------
	.section	.nv.constant0._Z7reduce4IdLj32EEvPT_S1_j,"a",@progbits
	.sectionflags	@""
	.align	4
.nv.constant0._Z7reduce4IdLj32EEvPT_S1_j:
	.zero		916


//--------------------- .nv.constant0._Z7reduce4IdLj64EEvPT_S1_j --------------------------
	.section	.nv.constant0._Z7reduce4IdLj64EEvPT_S1_j,"a",@progbits
	.sectionflags	@""
	.align	4
.nv.constant0._Z7reduce4IdLj64EEvPT_S1_j:
	.zero		916


//--------------------- .nv.constant0._Z7reduce4IdLj128EEvPT_S1_j --------------------------
	.section	.nv.constant0._Z7reduce4IdLj128EEvPT_S1_j,"a",@progbits
	.sectionflags	@""
	.align	4
.nv.constant0._Z7reduce4IdLj128EEvPT_S1_j:
	.zero		916


//--------------------- .nv.constant0._Z7reduce4IdLj256EEvPT_S1_j --------------------------
	.section	.nv.constant0._Z7reduce4IdLj256EEvPT_S1_j,"a",@progbits
	.sectionflags	@""
	.align	4
.nv.constant0._Z7reduce4IdLj256EEvPT_S1_j:
	.zero		916


//--------------------- .nv.constant0._Z7reduce4IdLj512EEvPT_S1_j --------------------------
	.section	.nv.constant0._Z7reduce4IdLj512EEvPT_S1_j,"a",@progbits
	.sectionflags	@""
	.align	4
.nv.constant0._Z7reduce4IdLj512EEvPT_S1_j:
	.zero		916


//--------------------- .nv.constant0._Z7reduce3IdEvPT_S1_j --------------------------
	.section	.nv.constant0._Z7reduce3IdEvPT_S1_j,"a",@progbits
	.sectionflags	@""
	.align	4
.nv.constant0._Z7reduce3IdEvPT_S1_j:
	.zero		916


//--------------------- .nv.constant0._Z7reduce2IdEvPT_S1_j --------------------------
	.section	.nv.constant0._Z7reduce2IdEvPT_S1_j,"a",@progbits
	.sectionflags	@""
	.align	4
.nv.constant0._Z7reduce2IdEvPT_S1_j:
	.zero		916


//--------------------- .nv.constant0._Z7reduce1IdEvPT_S1_j --------------------------
	.section	.nv.constant0._Z7reduce1IdEvPT_S1_j,"a",@progbits
	.sectionflags	@""
	.align	4
.nv.constant0._Z7reduce1IdEvPT_S1_j:
	.zero		916


//--------------------- .nv.constant0._Z7reduce0IdEvPT_S1_j --------------------------
	.section	.nv.constant0._Z7reduce0IdEvPT_S1_j,"a",@progbits
	.sectionflags	@""
	.align	4
.nv.constant0._Z7reduce0IdEvPT_S1_j:
	.zero		916


//--------------------- .nv.constant0._Z7reduce6IfLj1ELb0EEvPT_S1_j --------------------------
	.section	.nv.constant0._Z7reduce6IfLj1ELb0EEvPT_S1_j,"a",@progbits
	.sectionflags	@""
	.align	4
.nv.constant0._Z7reduce6IfLj1ELb0EEvPT_S1_j:
	.zero		916


//--------------------- .nv.constant0._Z7reduce6IfLj2ELb0EEvPT_S1_j --------------------------
	.section	.nv.constant0._Z7reduce6IfLj2ELb0EEvPT_S1_j,"a",@progbits
	.sectionflags	@""
	.align	4
.nv.constant0._Z7reduce6IfLj2ELb0EEvPT_S1_j:
	.zero		916


//--------------------- .nv.constant0._Z7reduce6IfLj4ELb0EEvPT_S1_j --------------------------
	.section	.nv.constant0._Z7reduce6IfLj4ELb0EEvPT_S1_j,"a",@progbits
	.sectionflags	@""
	.align	4
.nv.constant0._Z7reduce6IfLj4ELb0EEvPT_S1_j:
	.zero		916


//--------------------- .nv.constant0._Z7reduce6IfLj8ELb0EEvPT_S1_j --------------------------
	.section	.nv.constant0._Z7reduce6IfLj8ELb0EEvPT_S1_j,"a",@progbits
	.sectionflags	@""
	.align	4
.nv.constant0._Z7reduce6IfLj8ELb0EEvPT_S1_j:
	.zero		916


//--------------------- .nv.constant0._Z7reduce6IfLj16ELb0EEvPT_S1_j --------------------------
	.section	.nv.constant0._Z7reduce6IfLj16ELb0EEvPT_S1_j,"a",@progbits
	.sectionflags	@""
	.align	4
.nv.constant0._Z7reduce6IfLj16ELb0EEvPT_S1_j:
	.zero		916


//--------------------- .nv.constant0._Z7reduce6IfLj32ELb0EEvPT_S1_j --------------------------
	.section	.nv.constant0._Z7reduce6IfLj32ELb0EEvPT_S1_j,"a",@progbits
	.sectionflags	@""
	.align	4
.nv.constant0._Z7reduce6IfLj32ELb0EEvPT_S1_j:
	.zero		916


//--------------------- .nv.constant0._Z7reduce6IfLj64ELb0EEvPT_S1_j --------------------------
	.section	.nv.constant0._Z7reduce6IfLj64ELb0EEvPT_S1_j,"a",@progbits
	.sectionflags	@""
	.align	4
.nv.constant0._Z7reduce6IfLj64ELb0EEvPT_S1_j:
	.zero		916


//--------------------- .nv.constant0._Z7reduce6IfLj128ELb0EEvPT_S1_j --------------------------
	.section	.nv.constant0._Z7reduce6IfLj128ELb0EEvPT_S1_j,"a",@progbits
	.sectionflags	@""
	.align	4
.nv.constant0._Z7reduce6IfLj128ELb0EEvPT_S1_j:
	.zero		916


//--------------------- .nv.constant0._Z7reduce6IfLj256ELb0EEvPT_S1_j --------------------------
	.section	.nv.constant0._Z7reduce6IfLj256ELb0EEvPT_S1_j,"a",@progbits
	.sectionflags	@""
	.align	4
.nv.constant0._Z7reduce6IfLj256ELb0EEvPT_S1_j:
	.zero		916


//--------------------- .nv.constant0._Z7reduce6IfLj512ELb0EEvPT_S1_j --------------------------
	.section	.nv.constant0._Z7reduce6IfLj512ELb0EEvPT_S1_j,"a",@progbits
	.sectionflags	@""
	.align	4
.nv.constant0._Z7reduce6IfLj512ELb0EEvPT_S1_j:
	.zero		916


//--------------------- .nv.constant0._Z7reduce6IfLj1ELb1EEvPT_S1_j --------------------------
	.section	.nv.constant0._Z7reduce6IfLj1ELb1EEvPT_S1_j,"a",@progbits
	.sectionflags	@""
	.align	4
.nv.constant0._Z7reduce6IfLj1ELb1EEvPT_S1_j:
	.zero		916


//--------------------- .nv.constant0._Z7reduce6IfLj2ELb1EEvPT_S1_j --------------------------
	.section	.nv.constant0._Z7reduce6IfLj2ELb1EEvPT_S1_j,"a",@progbits
	.sectionflags	@""
	.align	4
.nv.constant0._Z7reduce6IfLj2ELb1EEvPT_S1_j:
	.zero		916


//--------------------- .nv.constant0._Z7reduce6IfLj4ELb1EEvPT_S1_j --------------------------
	.section	.nv.constant0._Z7reduce6IfLj4ELb1EEvPT_S1_j,"a",@progbits
	.sectionflags	@""
	.align	4
.nv.constant0._Z7reduce6IfLj4ELb1EEvPT_S1_j:
	.zero		916


//--------------------- .nv.constant0._Z7reduce6IfLj8ELb1EEvPT_S1_j --------------------------
	.section	.nv.constant0._Z7reduce6IfLj8ELb1EEvPT_S1_j,"a",@progbits
	.sectionflags	@""
	.align	4
.nv.constant0._Z7reduce6IfLj8ELb1EEvPT_S1_j:
	.zero		916


//--------------------- .nv.constant0._Z7reduce6IfLj16ELb1EEvPT_S1_j --------------------------
	.section	.nv.constant0._Z7reduce6IfLj16ELb1EEvPT_S1_j,"a",@progbits
	.sectionflags	@""
	.align	4
.nv.constant0._Z7reduce6IfLj16ELb1EEvPT_S1_j:
	.zero		916


//--------------------- .nv.constant0._Z7reduce6IfLj32ELb1EEvPT_S1_j --------------------------
	.section	.nv.constant0._Z7reduce6IfLj32ELb1EEvPT_S1_j,"a",@progbits
	.sectionflags	@""
	.align	4
.nv.constant0._Z7reduce6IfLj32ELb1EEvPT_S1_j:
	.zero		916


//--------------------- .nv.constant0._Z7reduce6IfLj64ELb1EEvPT_S1_j --------------------------
	.section	.nv.constant0._Z7reduce6IfLj64ELb1EEvPT_S1_j,"a",@progbits
	.sectionflags	@""
	.align	4
.nv.constant0._Z7reduce6IfLj64ELb1EEvPT_S1_j:
	.zero		916


//--------------------- .nv.constant0._Z7reduce6IfLj128ELb1EEvPT_S1_j --------------------------
	.section	.nv.constant0._Z7reduce6IfLj128ELb1EEvPT_S1_j,"a",@progbits
	.sectionflags	@""
	.align	4
.nv.constant0._Z7reduce6IfLj128ELb1EEvPT_S1_j:
	.zero		916


//--------------------- .nv.constant0._Z7reduce6IfLj256ELb1EEvPT_S1_j --------------------------
	.section	.nv.constant0._Z7reduce6IfLj256ELb1EEvPT_S1_j,"a",@progbits
	.sectionflags	@""
	.align	4
.nv.constant0._Z7reduce6IfLj256ELb1EEvPT_S1_j:
	.zero		916


//--------------------- .nv.constant0._Z7reduce6IfLj512ELb1EEvPT_S1_j --------------------------
	.section	.nv.constant0._Z7reduce6IfLj512ELb1EEvPT_S1_j,"a",@progbits
	.sectionflags	@""
	.align	4
.nv.constant0._Z7reduce6IfLj512ELb1EEvPT_S1_j:
	.zero		916


//--------------------- .nv.constant0._Z7reduce5IfLj1EEvPT_S1_j --------------------------
	.section	.nv.constant0._Z7reduce5IfLj1EEvPT_S1_j,"a",@progbits
	.sectionflags	@""
	.align	4
.nv.constant0._Z7reduce5IfLj1EEvPT_S1_j:
	.zero		916


//--------------------- .nv.constant0._Z7reduce5IfLj2EEvPT_S1_j --------------------------
	.section	.nv.constant0._Z7reduce5IfLj2EEvPT_S1_j,"a",@progbits
	.sectionflags	@""
	.align	4
.nv.constant0._Z7reduce5IfLj2EEvPT_S1_j:
	.zero		916


//--------------------- .nv.constant0._Z7reduce5IfLj4EEvPT_S1_j --------------------------
	.section	.nv.constant0._Z7reduce5IfLj4EEvPT_S1_j,"a",@progbits
	.sectionflags	@""
	.align	4
.nv.constant0._Z7reduce5IfLj4EEvPT_S1_j:
	.zero		916


//--------------------- .nv.constant0._Z7reduce5IfLj8EEvPT_S1_j --------------------------
	.section	.nv.constant0._Z7reduce5IfLj8EEvPT_S1_j,"a",@progbits
	.sectionflags	@""
	.align	4
.nv.constant0._Z7reduce5IfLj8EEvPT_S1_j:
	.zero		916


//--------------------- .nv.constant0._Z7reduce5IfLj16EEvPT_S1_j --------------------------
	.section	.nv.constant0._Z7reduce5IfLj16EEvPT_S1_j,"a",@progbits
	.sectionflags	@""
	.align	4
.nv.constant0._Z7reduce5IfLj16EEvPT_S1_j:
	.zero		916


//--------------------- .nv.constant0._Z7reduce5IfLj32EEvPT_S1_j --------------------------
	.section	.nv.constant0._Z7reduce5IfLj32EEvPT_S1_j,"a",@progbits
	.sectionflags	@""
	.align	4
.nv.constant0._Z7reduce5IfLj32EEvPT_S1_j:
	.zero		916


//--------------------- .nv.constant0._Z7reduce5IfLj64EEvPT_S1_j --------------------------
	.section	.nv.constant0._Z7reduce5IfLj64EEvPT_S1_j,"a",@progbits
	.sectionflags	@""
	.align	4
.nv.constant0._Z7reduce5IfLj64EEvPT_S1_j:
	.zero		916


//--------------------- .nv.constant0._Z7reduce5IfLj128EEvPT_S1_j --------------------------
	.section	.nv.constant0._Z7reduce5IfLj128EEvPT_S1_j,"a",@progbits
	.sectionflags	@""
	.align	4
.nv.constant0._Z7reduce5IfLj128EEvPT_S1_j:
	.zero		916


//--------------------- .nv.constant0._Z7reduce5IfLj256EEvPT_S1_j --------------------------
	.section	.nv.constant0._Z7reduce5IfLj256EEvPT_S1_j,"a",@progbits
	.sectionflags	@""
	.align	4
.nv.constant0._Z7reduce5IfLj256EEvPT_S1_j:
	.zero		916


//--------------------- .nv.constant0._Z7reduce5IfLj512EEvPT_S1_j --------------------------
	.section	.nv.constant0._Z7reduce5IfLj512EEvPT_S1_j,"a",@progbits
	.sectionflags	@""
	.align	4
.nv.constant0._Z7reduce5IfLj512EEvPT_S1_j:
	.zero		916


//--------------------- .nv.constant0._Z7reduce4IfLj1EEvPT_S1_j --------------------------
	.section	.nv.constant0._Z7reduce4IfLj1EEvPT_S1_j,"a",@progbits
	.sectionflags	@""
	.align	4
.nv.constant0._Z7reduce4IfLj1EEvPT_S1_j:
	.zero		916


//--------------------- .nv.constant0._Z7reduce4IfLj2EEvPT_S1_j --------------------------
	.section	.nv.constant0._Z7reduce4IfLj2EEvPT_S1_j,"a",@progbits
	.sectionflags	@""
	.align	4
.nv.constant0._Z7reduce4IfLj2EEvPT_S1_j:
	.zero		916


//--------------------- .nv.constant0._Z7reduce4IfLj4EEvPT_S1_j --------------------------
	.section	.nv.constant0._Z7reduce4IfLj4EEvPT_S1_j,"a",@progbits
	.sectionflags	@""
	.align	4
.nv.constant0._Z7reduce4IfLj4EEvPT_S1_j:
	.zero		916


//--------------------- .nv.constant0._Z7reduce4IfLj8EEvPT_S1_j --------------------------
	.section	.nv.constant0._Z7reduce4IfLj8EEvPT_S1_j,"a",@progbits
	.sectionflags	@""
	.align	4
.nv.constant0._Z7reduce4IfLj8EEvPT_S1_j:
	.zero		916


//--------------------- .nv.constant0._Z7reduce4IfLj16EEvPT_S1_j --------------------------
	.section	.nv.constant0._Z7reduce4IfLj16EEvPT_S1_j,"a",@progbits
	.sectionflags	@""
	.align	4
.nv.constant0._Z7reduce4IfLj16EEvPT_S1_j:
	.zero		916


//--------------------- .nv.constant0._Z7reduce4IfLj32EEvPT_S1_j --------------------------
	.section	.nv.constant0._Z7reduce4IfLj32EEvPT_S1_j,"a",@progbits
	.sectionflags	@""
	.align	4
.nv.constant0._Z7reduce4IfLj32EEvPT_S1_j:
	.zero		916


//--------------------- .nv.constant0._Z7reduce4IfLj64EEvPT_S1_j --------------------------
	.section	.nv.constant0._Z7reduce4IfLj64EEvPT_S1_j,"a",@progbits
	.sectionflags	@""
	.align	4
.nv.constant0._Z7reduce4IfLj64EEvPT_S1_j:
	.zero		916


//--------------------- .nv.constant0._Z7reduce4IfLj128EEvPT_S1_j --------------------------
	.section	.nv.constant0._Z7reduce4IfLj128EEvPT_S1_j,"a",@progbits
	.sectionflags	@""
	.align	4
.nv.constant0._Z7reduce4IfLj128EEvPT_S1_j:
	.zero		916


//--------------------- .nv.constant0._Z7reduce4IfLj256EEvPT_S1_j --------------------------
	.section	.nv.constant0._Z7reduce4IfLj256EEvPT_S1_j,"a",@progbits
	.sectionflags	@""
	.align	4
.nv.constant0._Z7reduce4IfLj256EEvPT_S1_j:
	.zero		916


//--------------------- .nv.constant0._Z7reduce4IfLj512EEvPT_S1_j --------------------------
	.section	.nv.constant0._Z7reduce4IfLj512EEvPT_S1_j,"a",@progbits
	.sectionflags	@""
	.align	4
.nv.constant0._Z7reduce4IfLj512EEvPT_S1_j:
	.zero		916


//--------------------- .nv.constant0._Z7reduce3IfEvPT_S1_j --------------------------
	.section	.nv.constant0._Z7reduce3IfEvPT_S1_j,"a",@progbits
	.sectionflags	@""
	.align	4
.nv.constant0._Z7reduce3IfEvPT_S1_j:
	.zero		916


//--------------------- .nv.constant0._Z7reduce2IfEvPT_S1_j --------------------------
	.section	.nv.constant0._Z7reduce2IfEvPT_S1_j,"a",@progbits
	.sectionflags	@""
	.align	4
.nv.constant0._Z7reduce2IfEvPT_S1_j:
	.zero		916


//--------------------- .nv.constant0._Z7reduce1IfEvPT_S1_j --------------------------
	.section	.nv.constant0._Z7reduce1IfEvPT_S1_j,"a",@progbits
	.sectionflags	@""
	.align	4
.nv.constant0._Z7reduce1IfEvPT_S1_j:
	.zero		916


//--------------------- .nv.constant0._Z7reduce0IfEvPT_S1_j --------------------------
	.section	.nv.constant0._Z7reduce0IfEvPT_S1_j,"a",@progbits
	.sectionflags	@""
	.align	4
.nv.constant0._Z7reduce0IfEvPT_S1_j:
	.zero		916


//--------------------- .nv.constant0._Z7reduce6IiLj1ELb0EEvPT_S1_j --------------------------
	.section	.nv.constant0._Z7reduce6IiLj1ELb0EEvPT_S1_j,"a",@progbits
	.sectionflags	@""
	.align	4
.nv.constant0._Z7reduce6IiLj1ELb0EEvPT_S1_j:
	.zero		916


//--------------------- .nv.constant0._Z7reduce6IiLj2ELb0EEvPT_S1_j --------------------------
	.section	.nv.constant0._Z7reduce6IiLj2ELb0EEvPT_S1_j,"a",@progbits
	.sectionflags	@""
	.align	4
.nv.constant0._Z7reduce6IiLj2ELb0EEvPT_S1_j:
	.zero		916


//--------------------- .nv.constant0._Z7reduce6IiLj4ELb0EEvPT_S1_j --------------------------
	.section	.nv.constant0._Z7reduce6IiLj4ELb0EEvPT_S1_j,"a",@progbits
	.sectionflags	@""
	.align	4
.nv.constant0._Z7reduce6IiLj4ELb0EEvPT_S1_j:
	.zero		916


//--------------------- .nv.constant0._Z7reduce6IiLj8ELb0EEvPT_S1_j --------------------------
	.section	.nv.constant0._Z7reduce6IiLj8ELb0EEvPT_S1_j,"a",@progbits
	.sectionflags	@""
	.align	4
.nv.constant0._Z7reduce6IiLj8ELb0EEvPT_S1_j:
	.zero		916


//--------------------- .nv.constant0._Z7reduce6IiLj16ELb0EEvPT_S1_j --------------------------
	.section	.nv.constant0._Z7reduce6IiLj16ELb0EEvPT_S1_j,"a",@progbits
	.sectionflags	@""
	.align	4
.nv.constant0._Z7reduce6IiLj16ELb0EEvPT_S1_j:
	.zero		916


//--------------------- .nv.constant0._Z7reduce6IiLj32ELb0EEvPT_S1_j --------------------------
	.section	.nv.constant0._Z7reduce6IiLj32ELb0EEvPT_S1_j,"a",@progbits
	.sectionflags	@""
	.align	4
.nv.constant0._Z7reduce6IiLj32ELb0EEvPT_S1_j:
	.zero		916


//--------------------- .nv.constant0._Z7reduce6IiLj64ELb0EEvPT_S1_j --------------------------
	.section	.nv.constant0._Z7reduce6IiLj64ELb0EEvPT_S1_j,"a",@progbits
	.sectionflags	@""
	.align	4
.nv.constant0._Z7reduce6IiLj64ELb0EEvPT_S1_j:
	.zero		916


//--------------------- .nv.constant0._Z7reduce6IiLj128ELb0EEvPT_S1_j --------------------------
	.section	.nv.constant0._Z7reduce6IiLj128ELb0EEvPT_S1_j,"a",@progbits
	.sectionflags	@""
	.align	4
.nv.constant0._Z7reduce6IiLj128ELb0EEvPT_S1_j:
	.zero		916


//--------------------- .nv.constant0._Z7reduce6IiLj256ELb0EEvPT_S1_j --------------------------
	.section	.nv.constant0._Z7reduce6IiLj256ELb0EEvPT_S1_j,"a",@progbits
	.sectionflags	@""
	.align	4
.nv.constant0._Z7reduce6IiLj256ELb0EEvPT_S1_j:
	.zero		916


//--------------------- .nv.constant0._Z7reduce6IiLj512ELb0EEvPT_S1_j --------------------------
	.section	.nv.constant0._Z7reduce6IiLj512ELb0EEvPT_S1_j,"a",@progbits
	.sectionflags	@""
	.align	4
.nv.constant0._Z7reduce6IiLj512ELb0EEvPT_S1_j:
	.zero		916


//--------------------- .nv.constant0._Z7reduce6IiLj1ELb1EEvPT_S1_j --------------------------
	.section	.nv.constant0._Z7reduce6IiLj1ELb1EEvPT_S1_j,"a",@progbits
	.sectionflags	@""
	.align	4
.nv.constant0._Z7reduce6IiLj1ELb1EEvPT_S1_j:
	.zero		916


//--------------------- .nv.constant0._Z7reduce6IiLj2ELb1EEvPT_S1_j --------------------------
	.section	.nv.constant0._Z7reduce6IiLj2ELb1EEvPT_S1_j,"a",@progbits
	.sectionflags	@""
	.align	4
.nv.constant0._Z7reduce6IiLj2ELb1EEvPT_S1_j:
	.zero		916


//--------------------- .nv.constant0._Z7reduce6IiLj4ELb1EEvPT_S1_j --------------------------
	.section	.nv.constant0._Z7reduce6IiLj4ELb1EEvPT_S1_j,"a",@progbits
	.sectionflags	@""
	.align	4
.nv.constant0._Z7reduce6IiLj4ELb1EEvPT_S1_j:
	.zero		916


//--------------------- .nv.constant0._Z7reduce6IiLj8ELb1EEvPT_S1_j --------------------------
	.section	.nv.constant0._Z7reduce6IiLj8ELb1EEvPT_S1_j,"a",@progbits
	.sectionflags	@""
	.align	4
.nv.constant0._Z7reduce6IiLj8ELb1EEvPT_S1_j:
	.zero		916


//--------------------- .nv.constant0._Z7reduce6IiLj16ELb1EEvPT_S1_j --------------------------
	.section	.nv.constant0._Z7reduce6IiLj16ELb1EEvPT_S1_j,"a",@progbits
	.sectionflags	@""
	.align	4
.nv.constant0._Z7reduce6IiLj16ELb1EEvPT_S1_j:
	.zero		916


//--------------------- .nv.constant0._Z7reduce6IiLj32ELb1EEvPT_S1_j --------------------------
	.section	.nv.constant0._Z7reduce6IiLj32ELb1EEvPT_S1_j,"a",@progbits
	.sectionflags	@""
	.align	4
.nv.constant0._Z7reduce6IiLj32ELb1EEvPT_S1_j:
	.zero		916


//--------------------- .nv.constant0._Z7reduce6IiLj64ELb1EEvPT_S1_j --------------------------
	.section	.nv.constant0._Z7reduce6IiLj64ELb1EEvPT_S1_j,"a",@progbits
	.sectionflags	@""
	.align	4
.nv.constant0._Z7reduce6IiLj64ELb1EEvPT_S1_j:
	.zero		916


//--------------------- .nv.constant0._Z7reduce6IiLj128ELb1EEvPT_S1_j --------------------------
	.section	.nv.constant0._Z7reduce6IiLj128ELb1EEvPT_S1_j,"a",@progbits
	.sectionflags	@""
	.align	4
.nv.constant0._Z7reduce6IiLj128ELb1EEvPT_S1_j:
	.zero		916


//--------------------- .nv.constant0._Z7reduce6IiLj256ELb1EEvPT_S1_j --------------------------
	.section	.nv.constant0._Z7reduce6IiLj256ELb1EEvPT_S1_j,"a",@progbits
	.sectionflags	@""
	.align	4
.nv.constant0._Z7reduce6IiLj256ELb1EEvPT_S1_j:
	.zero		916


//--------------------- .nv.constant0._Z7reduce6IiLj512ELb1EEvPT_S1_j --------------------------
	.section	.nv.constant0._Z7reduce6IiLj512ELb1EEvPT_S1_j,"a",@progbits
	.sectionflags	@""
	.align	4
.nv.constant0._Z7reduce6IiLj512ELb1EEvPT_S1_j:
	.zero		916


//--------------------- .nv.constant0._Z7reduce5IiLj1EEvPT_S1_j --------------------------
	.section	.nv.constant0._Z7reduce5IiLj1EEvPT_S1_j,"a",@progbits
	.sectionflags	@""
	.align	4
.nv.constant0._Z7reduce5IiLj1EEvPT_S1_j:
	.zero		916


//--------------------- .nv.constant0._Z7reduce5IiLj2EEvPT_S1_j --------------------------
	.section	.nv.constant0._Z7reduce5IiLj2EEvPT_S1_j,"a",@progbits
	.sectionflags	@""
	.align	4
.nv.constant0._Z7reduce5IiLj2EEvPT_S1_j:
	.zero		916


//--------------------- .nv.constant0._Z7reduce5IiLj4EEvPT_S1_j --------------------------
	.section	.nv.constant0._Z7reduce5IiLj4EEvPT_S1_j,"a",@progbits
	.sectionflags	@""
	.align	4
.nv.constant0._Z7reduce5IiLj4EEvPT_S1_j:
	.zero		916


//--------------------- .nv.constant0._Z7reduce5IiLj8EEvPT_S1_j --------------------------
	.section	.nv.constant0._Z7reduce5IiLj8EEvPT_S1_j,"a",@progbits
	.sectionflags	@""
	.align	4
.nv.constant0._Z7reduce5IiLj8EEvPT_S1_j:
	.zero		916


//--------------------- .nv.constant0._Z7reduce5IiLj16EEvPT_S1_j --------------------------
	.section	.nv.constant0._Z7reduce5IiLj16EEvPT_S1_j,"a",@progbits
	.sectionflags	@""
	.align	4
.nv.constant0._Z7reduce5IiLj16EEvPT_S1_j:
	.zero		916


//--------------------- .nv.constant0._Z7reduce5IiLj32EEvPT_S1_j --------------------------
	.section	.nv.constant0._Z7reduce5IiLj32EEvPT_S1_j,"a",@progbits
	.sectionflags	@""
	.align	4
.nv.constant0._Z7reduce5IiLj32EEvPT_S1_j:
	.zero		916


//--------------------- .nv.constant0._Z7reduce5IiLj64EEvPT_S1_j --------------------------
	.section	.nv.constant0._Z7reduce5IiLj64EEvPT_S1_j,"a",@progbits
	.sectionflags	@""
	.align	4
.nv.constant0._Z7reduce5IiLj64EEvPT_S1_j:
	.zero		916


//--------------------- .nv.constant0._Z7reduce5IiLj128EEvPT_S1_j --------------------------
	.section	.nv.constant0._Z7reduce5IiLj128EEvPT_S1_j,"a",@progbits
	.sectionflags	@""
	.align	4
.nv.constant0._Z7reduce5IiLj128EEvPT_S1_j:
	.zero		916


//--------------------- .nv.constant0._Z7reduce5IiLj256EEvPT_S1_j --------------------------
	.section	.nv.constant0._Z7reduce5IiLj256EEvPT_S1_j,"a",@progbits
	.sectionflags	@""
	.align	4
.nv.constant0._Z7reduce5IiLj256EEvPT_S1_j:
	.zero		916


//--------------------- .nv.constant0._Z7reduce5IiLj512EEvPT_S1_j --------------------------
	.section	.nv.constant0._Z7reduce5IiLj512EEvPT_S1_j,"a",@progbits
	.sectionflags	@""
	.align	4
.nv.constant0._Z7reduce5IiLj512EEvPT_S1_j:
	.zero		916


//--------------------- .nv.constant0._Z7reduce4IiLj1EEvPT_S1_j --------------------------
	.section	.nv.constant0._Z7reduce4IiLj1EEvPT_S1_j,"a",@progbits
	.sectionflags	@""
	.align	4
.nv.constant0._Z7reduce4IiLj1EEvPT_S1_j:
	.zero		916


//--------------------- .nv.constant0._Z7reduce4IiLj2EEvPT_S1_j --------------------------
	.section	.nv.constant0._Z7reduce4IiLj2EEvPT_S1_j,"a",@progbits
	.sectionflags	@""
	.align	4
.nv.constant0._Z7reduce4IiLj2EEvPT_S1_j:
	.zero		916


//--------------------- .nv.constant0._Z7reduce4IiLj4EEvPT_S1_j --------------------------
	.section	.nv.constant0._Z7reduce4IiLj4EEvPT_S1_j,"a",@progbits
	.sectionflags	@""
	.align	4
.nv.constant0._Z7reduce4IiLj4EEvPT_S1_j:
	.zero		916


//--------------------- .nv.constant0._Z7reduce4IiLj8EEvPT_S1_j --------------------------
	.section	.nv.constant0._Z7reduce4IiLj8EEvPT_S1_j,"a",@progbits
	.sectionflags	@""
	.align	4
.nv.constant0._Z7reduce4IiLj8EEvPT_S1_j:
	.zero		916


//--------------------- .nv.constant0._Z7reduce4IiLj16EEvPT_S1_j --------------------------
	.section	.nv.constant0._Z7reduce4IiLj16EEvPT_S1_j,"a",@progbits
	.sectionflags	@""
	.align	4
.nv.constant0._Z7reduce4IiLj16EEvPT_S1_j:
	.zero		916


//--------------------- .nv.constant0._Z7reduce4IiLj32EEvPT_S1_j --------------------------
	.section	.nv.constant0._Z7reduce4IiLj32EEvPT_S1_j,"a",@progbits
	.sectionflags	@""
	.align	4
.nv.constant0._Z7reduce4IiLj32EEvPT_S1_j:
	.zero		916


//--------------------- .nv.constant0._Z7reduce4IiLj64EEvPT_S1_j --------------------------
	.section	.nv.constant0._Z7reduce4IiLj64EEvPT_S1_j,"a",@progbits
	.sectionflags	@""
	.align	4
.nv.constant0._Z7reduce4IiLj64EEvPT_S1_j:
	.zero		916


//--------------------- .nv.constant0._Z7reduce4IiLj128EEvPT_S1_j --------------------------
	.section	.nv.constant0._Z7reduce4IiLj128EEvPT_S1_j,"a",@progbits
	.sectionflags	@""
	.align	4
.nv.constant0._Z7reduce4IiLj128EEvPT_S1_j:
	.zero		916


//--------------------- .nv.constant0._Z7reduce4IiLj256EEvPT_S1_j --------------------------
	.section	.nv.constant0._Z7reduce4IiLj256EEvPT_S1_j,"a",@progbits
	.sectionflags	@""
	.align	4
.nv.constant0._Z7reduce4IiLj256EEvPT_S1_j:
	.zero		916


//--------------------- .nv.constant0._Z7reduce4IiLj512EEvPT_S1_j --------------------------
	.section	.nv.constant0._Z7reduce4IiLj512EEvPT_S1_j,"a",@progbits
	.sectionflags	@""
	.align	4
.nv.constant0._Z7reduce4IiLj512EEvPT_S1_j:
	.zero		916


//--------------------- .nv.constant0._Z7reduce3IiEvPT_S1_j --------------------------
	.section	.nv.constant0._Z7reduce3IiEvPT_S1_j,"a",@progbits
	.sectionflags	@""
	.align	4
.nv.constant0._Z7reduce3IiEvPT_S1_j:
	.zero		916


//--------------------- .nv.constant0._Z7reduce2IiEvPT_S1_j --------------------------
	.section	.nv.constant0._Z7reduce2IiEvPT_S1_j,"a",@progbits
	.sectionflags	@""
	.align	4
.nv.constant0._Z7reduce2IiEvPT_S1_j:
	.zero		916


//--------------------- .nv.constant0._Z7reduce1IiEvPT_S1_j --------------------------
	.section	.nv.constant0._Z7reduce1IiEvPT_S1_j,"a",@progbits
	.sectionflags	@""
	.align	4
.nv.constant0._Z7reduce1IiEvPT_S1_j:
	.zero		916


//--------------------- .nv.constant0._Z7reduce0IiEvPT_S1_j --------------------------
	.section	.nv.constant0._Z7reduce0IiEvPT_S1_j,"a",@progbits
	.sectionflags	@""
	.align	4
.nv.constant0._Z7reduce0IiEvPT_S1_j:
	.zero		916


//--------------------- SYMBOLS --------------------------

	.type		.nv.reservedSmem.offset0,@object
	.size		.nv.reservedSmem.offset0,0x4
	.type		.nv.reservedSmem.cap,@object
	.size		.nv.reservedSmem.cap,0x4
